	.target	sm_80

	.elftype	@"ET_EXEC"


//--------------------- .note.nv.tkinfo           --------------------------
	.section	.note.nv.tkinfo,"",@"SHT_NOTE"
	.sectionflags	@"SHF_NOTE_NV_TKINFO"
	.tkinfo
        /*0018*/ 	.word	0x00000002
        /*0030*/ 	.string	""
        /*0030*/ 	.string	"ptxas"
        /*0030*/ 	.string	"Cuda compilation tools, release 13.0, V13.0.88"
        /*0030*/ 	.string	"Build cuda_13.0.r13.0/compiler.36424714_0"
        /*0030*/ 	.string	"-v  -suppress-debug-info  -lineinfo  -arch sm_80 "



//--------------------- .note.nv.cuinfo           --------------------------
	.section	.note.nv.cuinfo,"",@"SHT_NOTE"
	.sectionflags	@"SHF_NOTE_NV_CUINFO"
        /*0018*/ 	.short	0x0002
        /*001a*/ 	.short	0x0050
        /*001c*/ 	.short	0x0082
	.zero		2


//--------------------- .nv.info                  --------------------------
	.section	.nv.info,"",@"SHT_CUDA_INFO"
	.align	4


	//----- nvinfo : EIATTR_REGCOUNT
	.align		4
        /*0000*/ 	.byte	0x04, 0x2f
        /*0002*/ 	.short	(.L_1 - .L_0)
	.align		4
.L_0:
        /*0004*/ 	.word	index@(matmul_kernel)
        /*0008*/ 	.word	0x00000020


	//----- nvinfo : EIATTR_FRAME_SIZE
	.align		4
.L_1:
        /*000c*/ 	.byte	0x04, 0x11
        /*000e*/ 	.short	(.L_3 - .L_2)
	.align		4
.L_2:
        /*0010*/ 	.word	index@(matmul_kernel)
        /*0014*/ 	.word	0x00002558


	//----- nvinfo : EIATTR_MIN_STACK_SIZE
	.align		4
.L_3:
        /*0018*/ 	.byte	0x04, 0x12
        /*001a*/ 	.short	(.L_5 - .L_4)
	.align		4
.L_4:
        /*001c*/ 	.word	index@(matmul_kernel)
        /*0020*/ 	.word	0x00002558
.L_5:


//--------------------- .nv.info.matmul_kernel    --------------------------
	.section	.nv.info.matmul_kernel,"",@"SHT_CUDA_INFO"
	.sectionflags	@""
	.align	4


	//----- nvinfo : EIATTR_CUDA_API_VERSION
	.align		4
        /*0000*/ 	.byte	0x04, 0x37
        /*0002*/ 	.short	(.L_7 - .L_6)
.L_6:
        /*0004*/ 	.word	0x00000082


	//----- nvinfo : EIATTR_SW2861232_WAR
	.align		4
.L_7:
        /*0008*/ 	.byte	0x01, 0x35
	.zero		2


	//----- nvinfo : EIATTR_PARAM_CBANK
	.align		4
        /*000c*/ 	.byte	0x04, 0x0a
        /*000e*/ 	.short	(.L_9 - .L_8)
	.align		4
.L_8:
        /*0010*/ 	.word	index@(.nv.constant0.matmul_kernel)
        /*0014*/ 	.short	0x0160
        /*0016*/ 	.short	0x0050


	//----- nvinfo : EIATTR_CBANK_PARAM_SIZE
	.align		4
.L_9:
        /*0018*/ 	.byte	0x03, 0x19
        /*001a*/ 	.short	0x0050


	//----- nvinfo : EIATTR_KPARAM_INFO
	.align		4
        /*001c*/ 	.byte	0x04, 0x17
        /*001e*/ 	.short	(.L_11 - .L_10)
.L_10:
        /*0020*/ 	.word	0x00000000
        /*0024*/ 	.short	0x000d
        /*0026*/ 	.short	0x0048
        /*0028*/ 	.byte	0x00, 0xf4, 0x21, 0x00


	//----- nvinfo : EIATTR_KPARAM_INFO
	.align		4
.L_11:
        /*002c*/ 	.byte	0x04, 0x17
        /*002e*/ 	.short	(.L_13 - .L_12)
.L_12:
        /*0030*/ 	.word	0x00000000
        /*0034*/ 	.short	0x000c
        /*0036*/ 	.short	0x0040
        /*0038*/ 	.byte	0x00, 0xf4, 0x21, 0x00


	//----- nvinfo : EIATTR_KPARAM_INFO
	.align		4
.L_13:
        /*003c*/ 	.byte	0x04, 0x17
        /*003e*/ 	.short	(.L_15 - .L_14)
.L_14:
        /*0040*/ 	.word	0x00000000
        /*0044*/ 	.short	0x000b
        /*0046*/ 	.short	0x0038
        /*0048*/ 	.byte	0x00, 0xf0, 0x11, 0x00


	//----- nvinfo : EIATTR_KPARAM_INFO
	.align		4
.L_15:
        /*004c*/ 	.byte	0x04, 0x17
        /*004e*/ 	.short	(.L_17 - .L_16)
.L_16:
        /*0050*/ 	.word	0x00000000
        /*0054*/ 	.short	0x000a
        /*0056*/ 	.short	0x0034
        /*0058*/ 	.byte	0x00, 0xf0, 0x11, 0x00


	//----- nvinfo : EIATTR_KPARAM_INFO
	.align		4
.L_17:
        /*005c*/ 	.byte	0x04, 0x17
        /*005e*/ 	.short	(.L_19 - .L_18)
.L_18:
        /*0060*/ 	.word	0x00000000
        /*0064*/ 	.short	0x0009
        /*0066*/ 	.short	0x0030
        /*0068*/ 	.byte	0x00, 0xf0, 0x11, 0x00


	//----- nvinfo : EIATTR_KPARAM_INFO
	.align		4
.L_19:
        /*006c*/ 	.byte	0x04, 0x17
        /*006e*/ 	.short	(.L_21 - .L_20)
.L_20:
        /*0070*/ 	.word	0x00000000
        /*0074*/ 	.short	0x0008
        /*0076*/ 	.short	0x002c
        /*0078*/ 	.byte	0x00, 0xf0, 0x11, 0x00


	//----- nvinfo : EIATTR_KPARAM_INFO
	.align		4
.L_21:
        /*007c*/ 	.byte	0x04, 0x17
        /*007e*/ 	.short	(.L_23 - .L_22)
.L_22:
        /*0080*/ 	.word	0x00000000
        /*0084*/ 	.short	0x0007
        /*0086*/ 	.short	0x0028
        /*0088*/ 	.byte	0x00, 0xf0, 0x11, 0x00


	//----- nvinfo : EIATTR_KPARAM_INFO
	.align		4
.L_23:
        /*008c*/ 	.byte	0x04, 0x17
        /*008e*/ 	.short	(.L_25 - .L_24)
.L_24:
        /*0090*/ 	.word	0x00000000
        /*0094*/ 	.short	0x0006
        /*0096*/ 	.short	0x0024
        /*0098*/ 	.byte	0x00, 0xf0, 0x11, 0x00


	//----- nvinfo : EIATTR_KPARAM_INFO
	.align		4
.L_25:
        /*009c*/ 	.byte	0x04, 0x17
        /*009e*/ 	.short	(.L_27 - .L_26)
.L_26:
        /*00a0*/ 	.word	0x00000000
        /*00a4*/ 	.short	0x0005
        /*00a6*/ 	.short	0x0020
        /*00a8*/ 	.byte	0x00, 0xf0, 0x11, 0x00


	//----- nvinfo : EIATTR_KPARAM_INFO
	.align		4
.L_27:
        /*00ac*/ 	.byte	0x04, 0x17
        /*00ae*/ 	.short	(.L_29 - .L_28)
.L_28:
        /*00b0*/ 	.word	0x00000000
        /*00b4*/ 	.short	0x0004
        /*00b6*/ 	.short	0x001c
        /*00b8*/ 	.byte	0x00, 0xf0, 0x11, 0x00


	//----- nvinfo : EIATTR_KPARAM_INFO
	.align		4
.L_29:
        /*00bc*/ 	.byte	0x04, 0x17
        /*00be*/ 	.short	(.L_31 - .L_30)
.L_30:
        /*00c0*/ 	.word	0x00000000
        /*00c4*/ 	.short	0x0003
        /*00c6*/ 	.short	0x0018
        /*00c8*/ 	.byte	0x00, 0xf0, 0x11, 0x00


	//----- nvinfo : EIATTR_KPARAM_INFO
	.align		4
.L_31:
        /*00cc*/ 	.byte	0x04, 0x17
        /*00ce*/ 	.short	(.L_33 - .L_32)
.L_32:
        /*00d0*/ 	.word	0x00000000
        /*00d4*/ 	.short	0x0002
        /*00d6*/ 	.short	0x0010
        /*00d8*/ 	.byte	0x00, 0xf4, 0x21, 0x00


	//----- nvinfo : EIATTR_KPARAM_INFO
	.align		4
.L_33:
        /*00dc*/ 	.byte	0x04, 0x17
        /*00de*/ 	.short	(.L_35 - .L_34)
.L_34:
        /*00e0*/ 	.word	0x00000000
        /*00e4*/ 	.short	0x0001
        /*00e6*/ 	.short	0x0008
        /*00e8*/ 	.byte	0x00, 0xf4, 0x21, 0x00


	//----- nvinfo : EIATTR_KPARAM_INFO
	.align		4
.L_35:
        /*00ec*/ 	.byte	0x04, 0x17
        /*00ee*/ 	.short	(.L_37 - .L_36)
.L_36:
        /*00f0*/ 	.word	0x00000000
        /*00f4*/ 	.short	0x0000
        /*00f6*/ 	.short	0x0000
        /*00f8*/ 	.byte	0x00, 0xf4, 0x21, 0x00


	//----- nvinfo : EIATTR_MAXREG_COUNT
	.align		4
.L_37:
        /*00fc*/ 	.byte	0x03, 0x1b
        /*00fe*/ 	.short	0x00ff


	//----- nvinfo : EIATTR_NUM_BARRIERS
	.align		4
        /*0100*/ 	.byte	0x02, 0x4c
        /*0102*/ 	.byte	0x01
	.zero		1


	//----- nvinfo : EIATTR_ANNOTATIONS
	.align		4
        /*0104*/ 	.byte	0x04, 0x55
        /*0106*/ 	.short	(.L_39 - .L_38)


	//   ....[0]....
.L_38:
        /*0108*/ 	.word	0x00000001
        /*010c*/ 	.byte	0x60, 0x06, 0x00, 0x00, 0x01, 0x00, 0x00, 0x00, 0x90, 0x06, 0x00, 0x00, 0x01, 0x00, 0x00, 0x00
        /* <DEDUP_REMOVED lines=336> */
        /*161c*/ 	.byte	0xf0, 0x02, 0x01, 0x00


	//----- nvinfo : EIATTR_MERCURY_ISA_VERSION
	.align		4
.L_39:
        /*1620*/ 	.byte	0x03, 0x5f
        /*1622*/ 	.short	0x0000


	//----- nvinfo : EIATTR_EXIT_INSTR_OFFSETS
	.align		4
        /*1624*/ 	.byte	0x04, 0x1c
        /*1626*/ 	.short	(.L_41 - .L_40)


	//   ....[0]....
.L_40:
        /*1628*/ 	.word	0x000472e0


	//   ....[1]....
        /*162c*/ 	.word	0x00047310


	//----- nvinfo : EIATTR_REQNTID
	.align		4
.L_41:
        /*1630*/ 	.byte	0x04, 0x10
        /*1632*/ 	.short	(.L_43 - .L_42)
.L_42:
        /*1634*/ 	.word	0x00000080
        /*1638*/ 	.word	0x00000001
        /*163c*/ 	.word	0x00000001
.L_43:


//--------------------- .nv.callgraph             --------------------------
	.section	.nv.callgraph,"",@"SHT_CUDA_CALLGRAPH"
	.align	4
	.sectionentsize	8
	.align		4
        /*0000*/ 	.word	0x00000000
	.align		4
        /*0004*/ 	.word	0xffffffff
	.align		4
        /*0008*/ 	.word	0x00000000
	.align		4
        /*000c*/ 	.word	0xfffffffe
	.align		4
        /*0010*/ 	.word	0x00000000
	.align		4
        /*0014*/ 	.word	0xfffffffd
	.align		4
        /*0018*/ 	.word	0x00000000
	.align		4
        /*001c*/ 	.word	0xfffffffc


//--------------------- .nv.rel.action            --------------------------
	.section	.nv.rel.action,"",@"SHT_CUDA_RELOCINFO"
	.align	8
	.sectionentsize	8
        /*0000*/ 	.byte	0x73, 0x00, 0x00, 0x00, 0x00, 0x00, 0x00, 0x00, 0x00, 0x00, 0x00, 0x11, 0x25, 0x00, 0x05, 0x36


//--------------------- .nv.constant0.matmul_kernel --------------------------
	.section	.nv.constant0.matmul_kernel,"a",@progbits
	.sectionflags	@""
	.align	4
.nv.constant0.matmul_kernel:
	.zero		432


//--------------------- .text.matmul_kernel       --------------------------
	.section	.text.matmul_kernel,"ax",@progbits
	.sectioninfo	@"SHI_REGISTERS=32"
	.align	128
        .global         matmul_kernel
        .type           matmul_kernel,@function
        .size           matmul_kernel,(.L_x_5 - matmul_kernel)
        .other          matmul_kernel,@"STO_CUDA_ENTRY STV_DEFAULT"
matmul_kernel:
.text.matmul_kernel:
[----:B------:R-:W-:-:S03]  /*0000*/  IMAD.MOV.U32 R1, RZ, RZ, c[0x0][0x28] ;  /* 0x00000a00ff017624 */ /* 0x000fc600078e00ff */
[----:B------:R-:W-:Y:S01]  /*0010*/  IMAD.MOV.U32 R0, RZ, RZ, c[0x0][0x17c] ;  /* 0x00005f00ff007624 */ /* 0x000fe200078e00ff */
[----:B------:R-:W0:Y:S01]  /*0020*/  S2R R12, SR_TID.X ;  /* 0x00000000000c7919 */ /* 0x000e220000002100 */
[----:B------:R-:W-:Y:S01]  /*0030*/  IADD3 R1, R1, -0x2558, RZ ;  /* 0xffffdaa801017810 */ /* 0x000fe20007ffe0ff */
[----:B------:R-:W-:Y:S02]  /*0040*/  ULDC.64 UR10, c[0x0][0x118] ;  /* 0x00004600000a7ab9 */ /* 0x000fe40000000a00 */
[----:B------:R-:W-:-:S04]  /*0050*/  IADD3 R0, R0, 0xff, RZ ;  /* 0x000000ff00007810 */ /* 0x000fc80007ffe0ff */
[----:B------:R-:W-:-:S04]  /*0060*/  SHF.R.S32.HI R3, RZ, 0x1f, R0 ;  /* 0x0000001fff037819 */ /* 0x000fc80000011400 */
[----:B------:R-:W-:-:S04]  /*0070*/  LEA.HI R3, R3, R0, RZ, 0x8 ;  /* 0x0000000003037211 */ /* 0x000fc800078f40ff */
[----:B------:R-:W-:Y:S02]  /*0080*/  SHF.R.S32.HI R0, RZ, 0x8, R3 ;  /* 0x00000008ff007819 */ /* 0x000fe40000011403 */
[----:B------:R-:W1:Y:S03]  /*0090*/  S2R R3, SR_CTAID.X ;  /* 0x0000000000037919 */ /* 0x000e660000002500 */
[----:B------:R-:W-:Y:S01]  /*00a0*/  IMAD.SHL.U32 R0, R0, 0x8, RZ ;  /* 0x0000000800007824 */ /* 0x000fe200078e00ff */
[----:B0-----:R-:W-:-:S04]  /*00b0*/  LOP3.LUT R13, R12, 0x3f, RZ, 0xc0, !PT ;  /* 0x0000003f0c0d7812 */ /* 0x001fc800078ec0ff */
[-C--:B------:R-:W-:Y:S02]  /*00c0*/  IABS R7, R0.reuse ;  /* 0x0000000000077213 */ /* 0x080fe40000000000 */
[----:B------:R-:W-:Y:S02]  /*00d0*/  IABS R10, R0 ;  /* 0x00000000000a7213 */ /* 0x000fe40000000000 */
[----:B------:R-:W0:Y:S01]  /*00e0*/  I2F.RP R2, R7 ;  /* 0x0000000700027306 */ /* 0x000e220000209400 */
[----:B-1----:R-:W-:-:S07]  /*00f0*/  IABS R8, R3 ;  /* 0x0000000300087213 */ /* 0x002fce0000000000 */
[----:B0-----:R-:W0:Y:S02]  /*0100*/  MUFU.RCP R2, R2 ;  /* 0x0000000200027308 */ /* 0x001e240000001000 */
[----:B0-----:R-:W-:Y:S01]  /*0110*/  IADD3 R4, R2, 0xffffffe, RZ ;  /* 0x0ffffffe02047810 */ /* 0x001fe20007ffe0ff */
[----:B------:R-:W-:-:S05]  /*0120*/  IMAD.MOV R2, RZ, RZ, -R10 ;  /* 0x000000ffff027224 */ /* 0x000fca00078e0a0a */
[----:B------:R0:W1:Y:S02]  /*0130*/  F2I.FTZ.U32.TRUNC.NTZ R5, R4 ;  /* 0x0000000400057305 */ /* 0x000064000021f000 */
[----:B0-----:R-:W-:Y:S02]  /*0140*/  IMAD.MOV.U32 R4, RZ, RZ, RZ ;  /* 0x000000ffff047224 */ /* 0x001fe400078e00ff */
[----:B-1----:R-:W-:-:S04]  /*0150*/  IMAD.MOV R6, RZ, RZ, -R5 ;  /* 0x000000ffff067224 */ /* 0x002fc800078e0a05 */
[----:B------:R-:W-:Y:S02]  /*0160*/  IMAD R9, R6, R7, RZ ;  /* 0x0000000706097224 */ /* 0x000fe400078e02ff */
[----:B------:R-:W-:Y:S02]  /*0170*/  IMAD.MOV.U32 R6, RZ, RZ, R8 ;  /* 0x000000ffff067224 */ /* 0x000fe400078e0008 */
[----:B------:R-:W-:-:S06]  /*0180*/  IMAD.HI.U32 R5, R5, R9, R4 ;  /* 0x0000000905057227 */ /* 0x000fcc00078e0004 */
[----:B------:R-:W-:-:S04]  /*0190*/  IMAD.HI.U32 R5, R5, R6, RZ ;  /* 0x0000000605057227 */ /* 0x000fc800078e00ff */
[----:B------:R-:W-:-:S05]  /*01a0*/  IMAD R2, R5, R2, R6 ;  /* 0x0000000205027224 */ /* 0x000fca00078e0206 */
[----:B------:R-:W-:-:S13]  /*01b0*/  ISETP.GT.U32.AND P1, PT, R7, R2, PT ;  /* 0x000000020700720c */ /* 0x000fda0003f24070 */
[----:B------:R-:W-:Y:S01]  /*01c0*/  @!P1 IMAD.IADD R2, R2, 0x1, -R7 ;  /* 0x0000000102029824 */ /* 0x000fe200078e0a07 */
[----:B------:R-:W-:Y:S02]  /*01d0*/  @!P1 IADD3 R5, R5, 0x1, RZ ;  /* 0x0000000105059810 */ /* 0x000fe40007ffe0ff */
[----:B------:R-:W-:Y:S02]  /*01e0*/  ISETP.NE.AND P1, PT, R0, RZ, PT ;  /* 0x000000ff0000720c */ /* 0x000fe40003f25270 */
[----:B------:R-:W-:Y:S02]  /*01f0*/  ISETP.GE.U32.AND P0, PT, R2, R7, PT ;  /* 0x000000070200720c */ /* 0x000fe40003f06070 */
[----:B------:R-:W-:-:S04]  /*0200*/  LOP3.LUT R2, R3, R0, RZ, 0x3c, !PT ;  /* 0x0000000003027212 */ /* 0x000fc800078e3cff */
[----:B------:R-:W-:Y:S01]  /*0210*/  ISETP.GE.AND P2, PT, R2, RZ, PT ;  /* 0x000000ff0200720c */ /* 0x000fe20003f46270 */
[----:B------:R-:W-:-:S05]  /*0220*/  IMAD.MOV.U32 R2, RZ, RZ, c[0x0][0x178] ;  /* 0x00005e00ff027624 */ /* 0x000fca00078e00ff */
[----:B------:R-:W-:Y:S02]  /*0230*/  IADD3 R2, R2, 0x3f, RZ ;  /* 0x0000003f02027810 */ /* 0x000fe40007ffe0ff */
[----:B------:R-:W-:-:S05]  /*0240*/  @P0 IADD3 R5, R5, 0x1, RZ ;  /* 0x0000000105050810 */ /* 0x000fca0007ffe0ff */
[----:B------:R-:W-:Y:S01]  /*0250*/  IMAD.MOV.U32 R6, RZ, RZ, R5 ;  /* 0x000000ffff067224 */ /* 0x000fe200078e0005 */
[----:B------:R-:W-:-:S03]  /*0260*/  SHF.R.S32.HI R5, RZ, 0x1f, R2 ;  /* 0x0000001fff057819 */ /* 0x000fc60000011402 */
[----:B------:R-:W-:Y:S01]  /*0270*/  @!P2 IMAD.MOV R6, RZ, RZ, -R6 ;  /* 0x000000ffff06a224 */ /* 0x000fe200078e0a06 */
[----:B------:R-:W-:Y:S02]  /*0280*/  @!P1 LOP3.LUT R6, RZ, R0, RZ, 0x33, !PT ;  /* 0x00000000ff069212 */ /* 0x000fe400078e33ff */
[----:B------:R-:W-:-:S03]  /*0290*/  LEA.HI R5, R5, R2, RZ, 0x6 ;  /* 0x0000000205057211 */ /* 0x000fc600078f30ff */
[----:B------:R-:W-:Y:S02]  /*02a0*/  IMAD.SHL.U32 R4, R6, 0x8, RZ ;  /* 0x0000000806047824 */ /* 0x000fe400078e00ff */
[----:B------:R-:W-:-:S03]  /*02b0*/  IMAD.MOV R6, RZ, RZ, -R6 ;  /* 0x000000ffff067224 */ /* 0x000fc600078e0a06 */
[----:B------:R-:W-:Y:S01]  /*02c0*/  LEA.HI.SX32 R5, R5, -R4, 0x1a ;  /* 0x8000000405057211 */ /* 0x000fe200078fd2ff */
[----:B------:R-:W-:Y:S02]  /*02d0*/  IMAD R8, R0, R6, R3 ;  /* 0x0000000600087224 */ /* 0x000fe400078e0203 */
[----:B------:R-:W-:Y:S01]  /*02e0*/  IMAD.MOV.U32 R6, RZ, RZ, RZ ;  /* 0x000000ffff067224 */ /* 0x000fe200078e00ff */
[----:B------:R-:W-:Y:S02]  /*02f0*/  IMNMX R5, R5, 0x8, PT ;  /* 0x0000000805057817 */ /* 0x000fe40003800200 */
[----:B------:R-:W-:Y:S02]  /*0300*/  IABS R11, R8 ;  /* 0x00000008000b7213 */ /* 0x000fe40000000000 */
[----:B------:R-:W-:-:S04]  /*0310*/  IABS R9, R5 ;  /* 0x0000000500097213 */ /* 0x000fc80000000000 */
[----:B------:R-:W0:Y:S08]  /*0320*/  I2F.RP R2, R9 ;  /* 0x0000000900027306 */ /* 0x000e300000209400 */
[----:B0-----:R-:W0:Y:S02]  /*0330*/  MUFU.RCP R2, R2 ;  /* 0x0000000200027308 */ /* 0x001e240000001000 */
[----:B0-----:R-:W-:-:S06]  /*0340*/  IADD3 R7, R2, 0xffffffe, RZ ;  /* 0x0ffffffe02077810 */ /* 0x001fcc0007ffe0ff */
[----:B------:R-:W0:Y:S02]  /*0350*/  F2I.FTZ.U32.TRUNC.NTZ R7, R7 ;  /* 0x0000000700077305 */ /* 0x000e24000021f000 */
[----:B0-----:R-:W-:-:S04]  /*0360*/  IMAD.MOV R10, RZ, RZ, -R7 ;  /* 0x000000ffff0a7224 */ /* 0x001fc800078e0a07 */
[----:B------:R-:W-:-:S04]  /*0370*/  IMAD.MOV.U32 R0, RZ, RZ, R10 ;  /* 0x000000ffff007224 */ /* 0x000fc800078e000a */
[----:B------:R-:W-:Y:S01]  /*0380*/  IMAD R3, R0, R9, RZ ;  /* 0x0000000900037224 */ /* 0x000fe200078e02ff */
[----:B------:R-:W-:-:S03]  /*0390*/  IABS R0, R5 ;  /* 0x0000000500007213 */ /* 0x000fc60000000000 */
[----:B------:R-:W-:-:S04]  /*03a0*/  IMAD.HI.U32 R6, R7, R3, R6 ;  /* 0x0000000307067227 */ /* 0x000fc800078e0006 */
[----:B------:R-:W-:Y:S02]  /*03b0*/  IMAD.MOV R0, RZ, RZ, -R0 ;  /* 0x000000ffff007224 */ /* 0x000fe400078e0a00 */
[----:B------:R-:W-:Y:S01]  /*03c0*/  IMAD.HI.U32 R2, R6, R11, RZ ;  /* 0x0000000b06027227 */ /* 0x000fe200078e00ff */
[----:B------:R-:W-:-:S03]  /*03d0*/  SHF.R.U32.HI R6, RZ, 0x6, R12 ;  /* 0x00000006ff067819 */ /* 0x000fc6000001160c */
[----:B------:R-:W-:Y:S01]  /*03e0*/  IMAD R0, R2, R0, R11 ;  /* 0x0000000002007224 */ /* 0x000fe200078e020b */
[----:B------:R-:W-:Y:S01]  /*03f0*/  SGXT.U32 R14, R6, 0x1 ;  /* 0x00000001060e781a */ /* 0x000fe20000000000 */
[----:B------:R-:W-:-:S03]  /*0400*/  IMAD.MOV.U32 R3, RZ, RZ, 0x7f ;  /* 0x0000007fff037424 */ /* 0x000fc600078e00ff */
[----:B------:R-:W-:Y:S02]  /*0410*/  ISETP.GT.U32.AND P1, PT, R9, R0, PT ;  /* 0x000000000900720c */ /* 0x000fe40003f24070 */
[----:B------:R-:W-:Y:S02]  /*0420*/  IADD3 R15, R3, c[0x0][0x180], RZ ;  /* 0x00006000030f7a10 */ /* 0x000fe40007ffe0ff */
[C---:B------:R-:W-:Y:S02]  /*0430*/  LOP3.LUT R3, R14.reuse, 0x6, RZ, 0xfc, !PT ;  /* 0x000000060e037812 */ /* 0x040fe400078efcff */
[C---:B------:R-:W-:Y:S02]  /*0440*/  LOP3.LUT R3, R14.reuse, 0xc, RZ, 0xfc, !PT ;  /* 0x0000000c0e037812 */ /* 0x040fe400078efcff */
[C---:B------:R-:W-:Y:S02]  /*0450*/  LOP3.LUT R3, R14.reuse, 0x12, RZ, 0xfc, !PT ;  /* 0x000000120e037812 */ /* 0x040fe400078efcff */
[----:B------:R-:W-:-:S02]  /*0460*/  LOP3.LUT R3, R14, 0x18, RZ, 0xfc, !PT ;  /* 0x000000180e037812 */ /* 0x000fc400078efcff */
[----:B------:R-:W-:Y:S01]  /*0470*/  LOP3.LUT R3, R14, 0x1e, RZ, 0xfc, !PT ;  /* 0x0000001e0e037812 */ /* 0x000fe200078efcff */
[----:B------:R-:W-:Y:S01]  /*0480*/  @!P1 IMAD.IADD R0, R0, 0x1, -R9 ;  /* 0x0000000100009824 */ /* 0x000fe200078e0a09 */
[----:B------:R-:W-:Y:S02]  /*0490*/  @!P1 IADD3 R2, R2, 0x1, RZ ;  /* 0x0000000102029810 */ /* 0x000fe40007ffe0ff */
[----:B------:R-:W-:Y:S02]  /*04a0*/  ISETP.NE.AND P1, PT, R5, RZ, PT ;  /* 0x000000ff0500720c */ /* 0x000fe40003f25270 */
[----:B------:R-:W-:Y:S02]  /*04b0*/  ISETP.GE.U32.AND P0, PT, R0, R9, PT ;  /* 0x000000090000720c */ /* 0x000fe40003f06070 */
[----:B------:R-:W-:Y:S02]  /*04c0*/  LOP3.LUT R0, R8, R5, RZ, 0x3c, !PT ;  /* 0x0000000508007212 */ /* 0x000fe400078e3cff */
[----:B------:R-:W-:-:S02]  /*04d0*/  LOP3.LUT R3, R14, 0x24, RZ, 0xfc, !PT ;  /* 0x000000240e037812 */ /* 0x000fc400078efcff */
[----:B------:R-:W-:Y:S02]  /*04e0*/  ISETP.GE.AND P2, PT, R0, RZ, PT ;  /* 0x000000ff0000720c */ /* 0x000fe40003f46270 */
[C---:B------:R-:W-:Y:S02]  /*04f0*/  LOP3.LUT R3, R14.reuse, 0x2a, RZ, 0xfc, !PT ;  /* 0x0000002a0e037812 */ /* 0x040fe400078efcff */
[C---:B------:R-:W-:Y:S02]  /*0500*/  LOP3.LUT R3, R14.reuse, 0x30, RZ, 0xfc, !PT ;  /* 0x000000300e037812 */ /* 0x040fe400078efcff */
[----:B------:R-:W-:Y:S02]  /*0510*/  LOP3.LUT R3, R14, 0x36, RZ, 0xfc, !PT ;  /* 0x000000360e037812 */ /* 0x000fe400078efcff */
[----:B------:R-:W-:Y:S02]  /*0520*/  @P0 IADD3 R2, R2, 0x1, RZ ;  /* 0x0000000102020810 */ /* 0x000fe40007ffe0ff */
[----:B------:R-:W-:-:S02]  /*0530*/  ISETP.GT.AND P0, PT, R15, 0x7f, PT ;  /* 0x0000007f0f00780c */ /* 0x000fc40003f04270 */
[C---:B------:R-:W-:Y:S01]  /*0540*/  LOP3.LUT R3, R14.reuse, 0x3c, RZ, 0xfc, !PT ;  /* 0x0000003c0e037812 */ /* 0x040fe200078efcff */
[----:B------:R-:W-:Y:S01]  /*0550*/  @!P2 IMAD.MOV R2, RZ, RZ, -R2 ;  /* 0x000000ffff02a224 */ /* 0x000fe200078e0a02 */
[----:B------:R-:W-:Y:S02]  /*0560*/  @!P1 LOP3.LUT R2, RZ, R5, RZ, 0x33, !PT ;  /* 0x00000005ff029212 */ /* 0x000fe400078e33ff */
[C---:B------:R-:W-:Y:S02]  /*0570*/  LOP3.LUT R3, R14.reuse, 0x42, RZ, 0xfc, !PT ;  /* 0x000000420e037812 */ /* 0x040fe400078efcff */
[C---:B------:R-:W-:Y:S01]  /*0580*/  LOP3.LUT R3, R14.reuse, 0x48, RZ, 0xfc, !PT ;  /* 0x000000480e037812 */ /* 0x040fe200078efcff */
[----:B------:R-:W-:Y:S01]  /*0590*/  IMAD.MOV R0, RZ, RZ, -R2 ;  /* 0x000000ffff007224 */ /* 0x000fe200078e0a02 */
[----:B------:R-:W-:Y:S01]  /*05a0*/  LOP3.LUT R3, R14, 0x4e, RZ, 0xfc, !PT ;  /* 0x0000004e0e037812 */ /* 0x000fe200078efcff */
[----:B------:R-:W-:Y:S01]  /*05b0*/  IMAD.SHL.U32 R29, R2, 0x100, RZ ;  /* 0x00000100021d7824 */ /* 0x000fe200078e00ff */
[C---:B------:R-:W-:Y:S01]  /*05c0*/  LOP3.LUT R3, R14.reuse, 0x54, RZ, 0xfc, !PT ;  /* 0x000000540e037812 */ /* 0x040fe200078efcff */
[----:B------:R-:W-:Y:S01]  /*05d0*/  IMAD R5, R5, R0, R8 ;  /* 0x0000000005057224 */ /* 0x000fe200078e0208 */
[----:B------:R-:W-:-:S02]  /*05e0*/  LOP3.LUT R3, R14, 0x5a, RZ, 0xfc, !PT ;  /* 0x0000005a0e037812 */ /* 0x000fc400078efcff */
[----:B------:R-:W-:Y:S01]  /*05f0*/  LOP3.LUT R3, R14, 0x60, RZ, 0xfc, !PT ;  /* 0x000000600e037812 */ /* 0x000fe200078efcff */
[----:B------:R-:W-:Y:S01]  /*0600*/  IMAD.IADD R0, R4, 0x1, R5 ;  /* 0x0000000104007824 */ /* 0x000fe200078e0205 */
[C---:B------:R-:W-:Y:S02]  /*0610*/  LOP3.LUT R5, R14.reuse, 0x2, RZ, 0xfc, !PT ;  /* 0x000000020e057812 */ /* 0x040fe400078efcff */
[----:B------:R-:W-:Y:S01]  /*0620*/  LOP3.LUT R4, R14, 0x4, RZ, 0xfc, !PT ;  /* 0x000000040e047812 */ /* 0x000fe200078efcff */
[----:B------:R-:W-:Y:S01]  /*0630*/  IMAD R28, R0, 0x40, R13 ;  /* 0x00000040001c7824 */ /* 0x000fe200078e020d */
[C---:B------:R-:W-:Y:S02]  /*0640*/  LOP3.LUT R5, R14.reuse, 0x8, RZ, 0xfc, !PT ;  /* 0x000000080e057812 */ /* 0x040fe400078efcff */
[C---:B------:R-:W-:Y:S02]  /*0650*/  LOP3.LUT R4, R14.reuse, 0xa, RZ, 0xfc, !PT ;  /* 0x0000000a0e047812 */ /* 0x040fe400078efcff */
[----:B------:R0:W-:Y:S01]  /*0660*/  STL [R1+0xe48], R28 ;  /* 0x000e481c01007387 */ /* 0x0001e20000100800 */
[----:B------:R-:W-:-:S02]  /*0670*/  LOP3.LUT R5, R14, 0xe, RZ, 0xfc, !PT ;  /* 0x0000000e0e057812 */ /* 0x000fc400078efcff */
[C---:B------:R-:W-:Y:S01]  /*0680*/  LOP3.LUT R4, R14.reuse, 0x10, RZ, 0xfc, !PT ;  /* 0x000000100e047812 */ /* 0x040fe200078efcff */
[----:B------:R0:W-:Y:S01]  /*0690*/  STL [R1+0x378], R29 ;  /* 0x0003781d01007387 */ /* 0x0001e20000100800 */
[C---:B------:R-:W-:Y:S02]  /*06a0*/  LOP3.LUT R5, R14.reuse, 0x14, RZ, 0xfc, !PT ;  /* 0x000000140e057812 */ /* 0x040fe400078efcff */
[C---:B------:R-:W-:Y:S02]  /*06b0*/  LOP3.LUT R4, R14.reuse, 0x16, RZ, 0xfc, !PT ;  /* 0x000000160e047812 */ /* 0x040fe400078efcff */
[C---:B------:R-:W-:Y:S02]  /*06c0*/  LOP3.LUT R5, R14.reuse, 0x1a, RZ, 0xfc, !PT ;  /* 0x0000001a0e057812 */ /* 0x040fe400078efcff */
[C---:B------:R-:W-:Y:S02]  /*06d0*/  LOP3.LUT R4, R14.reuse, 0x1c, RZ, 0xfc, !PT ;  /* 0x0000001c0e047812 */ /* 0x040fe400078efcff */
[----:B------:R-:W-:-:S02]  /*06e0*/  LOP3.LUT R5, R14, 0x20, RZ, 0xfc, !PT ;  /* 0x000000200e057812 */ /* 0x000fc400078efcff */
[C---:B------:R-:W-:Y:S02]  /*06f0*/  LOP3.LUT R4, R14.reuse, 0x22, RZ, 0xfc, !PT ;  /* 0x000000220e047812 */ /* 0x040fe400078efcff */
        /* <DEDUP_REMOVED lines=34> */
[----:B------:R-:W-:Y:S01]  /*0920*/  LOP3.LUT R3, R14, 0x7e, RZ, 0xfc, !PT ;  /* 0x0000007e0e037812 */ /* 0x000fe200078efcff */
[----:B------:R-:W-:Y:S05]  /*0930*/  @P0 BRA `(.L_x_0) ;  /* 0x0000038000000947 */ /* 0x000fea0003800000 */
[----:B0-----:R0:W-:Y:S01]  /*0940*/  STL [R1], RZ ;  /* 0x000000ff01007387 */ /* 0x0011e20000100800 */
[----:B------:R-:W-:Y:S01]  /*0950*/  IMAD.SHL.U32 R0, R12, 0x40, RZ ;  /* 0x000000400c007824 */ /* 0x000fe200078e00ff */
[----:B------:R-:W-:Y:S01]  /*0960*/  CS2R R24, SRZ ;  /* 0x0000000000187805 */ /* 0x000fe2000001ff00 */
[----:B------:R-:W-:Y:S01]  /*0970*/  CS2R R26, SRZ ;  /* 0x00000000001a7805 */ /* 0x000fe2000001ff00 */
[----:B------:R0:W-:Y:S01]  /*0980*/  STL [R1+0x4], RZ ;  /* 0x000004ff01007387 */ /* 0x0001e20000100800 */
[----:B------:R-:W-:Y:S01]  /*0990*/  CS2R R20, SRZ ;  /* 0x0000000000147805 */ /* 0x000fe2000001ff00 */
[----:B------:R-:W-:Y:S01]  /*09a0*/  LOP3.LUT R0, R0, 0x1800, RZ, 0xc0, !PT ;  /* 0x0000180000007812 */ /* 0x000fe200078ec0ff */
[----:B------:R-:W-:Y:S01]  /*09b0*/  CS2R R22, SRZ ;  /* 0x0000000000167805 */ /* 0x000fe2000001ff00 */
[----:B------:R0:W-:Y:S01]  /*09c0*/  STL [R1+0x8], RZ ;  /* 0x000008ff01007387 */ /* 0x0001e20000100800 */
[----:B------:R-:W-:Y:S01]  /*09d0*/  CS2R R16, SRZ ;  /* 0x0000000000107805 */ /* 0x000fe2000001ff00 */
[----:B------:R-:W-:Y:S01]  /*09e0*/  CS2R R18, SRZ ;  /* 0x0000000000127805 */ /* 0x000fe2000001ff00 */
[----:B------:R-:W-:Y:S01]  /*09f0*/  CS2R R12, SRZ ;  /* 0x00000000000c7805 */ /* 0x000fe2000001ff00 */
[----:B------:R0:W-:Y:S01]  /*0a00*/  STL [R1+0xc], RZ ;  /* 0x00000cff01007387 */ /* 0x0001e20000100800 */
[----:B------:R-:W-:Y:S01]  /*0a10*/  CS2R R14, SRZ ;  /* 0x00000000000e7805 */ /* 0x000fe2000001ff00 */
[----:B------:R-:W-:Y:S01]  /*0a20*/  CS2R R8, SRZ ;  /* 0x0000000000087805 */ /* 0x000fe2000001ff00 */
[----:B------:R-:W-:Y:S01]  /*0a30*/  CS2R R10, SRZ ;  /* 0x00000000000a7805 */ /* 0x000fe2000001ff00 */
[----:B------:R0:W-:Y:S01]  /*0a40*/  STL [R1+0x10], RZ ;  /* 0x000010ff01007387 */ /* 0x0001e20000100800 */
[----:B------:R-:W-:Y:S01]  /*0a50*/  CS2R R4, SRZ ;  /* 0x0000000000047805 */ /* 0x000fe2000001ff00 */
[----:B------:R-:W-:-:S02]  /*0a60*/  CS2R R6, SRZ ;  /* 0x0000000000067805 */ /* 0x000fc4000001ff00 */
[----:B------:R0:W-:Y:S04]  /*0a70*/  STL [R1+0x14], RZ ;  /* 0x000014ff01007387 */ /* 0x0001e80000100800 */
        /* <DEDUP_REMOVED lines=34> */
[----:B------:R0:W-:Y:S01]  /*0ca0*/  STL [R1+0xe44], R0 ;  /* 0x000e440001007387 */ /* 0x0001e20000100800 */
[----:B------:R-:W-:Y:S05]  /*0cb0*/  BRA `(.L_x_1) ;  /* 0x0004159000007947 */ /* 0x000fea0003800000 */
.L_x_0:
[----:B0-----:R-:W-:Y:S01]  /*0cc0*/  IABS R0, c[0x0][0x178] ;  /* 0x00005e0000007a13 */ /* 0x001fe20000000000 */
[----:B------:R-:W-:Y:S01]  /*0cd0*/  ULDC.64 UR6, c[0x0][0x188] ;  /* 0x0000620000067ab9 */ /* 0x000fe20000000a00 */
[----:B------:R-:W-:-:S02]  /*0ce0*/  IABS R25, c[0x0][0x17c] ;  /* 0x00005f0000197a13 */ /* 0x000fc40000000000 */
[----:B------:R-:W0:Y:S01]  /*0cf0*/  I2F.RP R3, R0 ;  /* 0x0000000000037306 */ /* 0x000e220000209400 */
[----:B------:R-:W-:Y:S02]  /*0d00*/  IABS R19, R28 ;  /* 0x0000001c00137213 */ /* 0x000fe40000000000 */
[----:B------:R-:W-:-:S04]  /*0d10*/  IADD3 R6, R29, 0xff, RZ ;  /* 0x000000ff1d067810 */ /* 0x000fc80007ffe0ff */
[----:B------:R-:W-:Y:S01]  /*0d20*/  IABS R8, R6 ;  /* 0x0000000600087213 */ /* 0x000fe20000000000 */
[----:B------:R-:W1:Y:S01]  /*0d30*/  I2F.RP R2, R25 ;  /* 0x0000001900027306 */ /* 0x000e620000209400 */
[----:B------:R-:W-:-:S07]  /*0d40*/  ISETP.GE.AND P4, PT, R6, RZ, PT ;  /* 0x000000ff0600720c */ /* 0x000fce0003f86270 */
[----:B0-----:R-:W0:Y:S08]  /*0d50*/  MUFU.RCP R3, R3 ;  /* 0x0000000300037308 */ /* 0x001e300000001000 */
[----:B-1----:R-:W1:Y:S01]  /*0d60*/  MUFU.RCP R2, R2 ;  /* 0x0000000200027308 */ /* 0x002e620000001000 */
[----:B0-----:R-:W-:-:S07]  /*0d70*/  IADD3 R3, R3, 0xffffffe, RZ ;  /* 0x0ffffffe03037810 */ /* 0x001fce0007ffe0ff */
[----:B------:R-:W0:Y:S01]  /*0d80*/  F2I.FTZ.U32.TRUNC.NTZ R3, R3 ;  /* 0x0000000300037305 */ /* 0x000e22000021f000 */
[----:B-1----:R-:W-:-:S07]  /*0d90*/  IADD3 R2, R2, 0xffffffe, RZ ;  /* 0x0ffffffe02027810 */ /* 0x002fce0007ffe0ff */
[----:B------:R1:W2:Y:S01]  /*0da0*/  F2I.FTZ.U32.TRUNC.NTZ R5, R2 ;  /* 0x0000000200057305 */ /* 0x0002a2000021f000 */
[----:B0-----:R-:W-:Y:S02]  /*0db0*/  IMAD.MOV R7, RZ, RZ, -R3 ;  /* 0x000000ffff077224 */ /* 0x001fe400078e0a03 */
[----:B-1----:R-:W-:Y:S02]  /*0dc0*/  IMAD.MOV.U32 R2, RZ, RZ, RZ ;  /* 0x000000ffff027224 */ /* 0x002fe400078e00ff */
[----:B------:R-:W-:Y:S02]  /*0dd0*/  IMAD R7, R7, R0, RZ ;  /* 0x0000000007077224 */ /* 0x000fe400078e02ff */
[----:B--2---:R-:W-:Y:S02]  /*0de0*/  IMAD.MOV R4, RZ, RZ, -R5 ;  /* 0x000000ffff047224 */ /* 0x004fe400078e0a05 */
[----:B------:R-:W-:Y:S01]  /*0df0*/  IMAD.HI.U32 R2, R3, R7, R2 ;  /* 0x0000000703027227 */ /* 0x000fe200078e0002 */
[----:B------:R-:W-:-:S03]  /*0e00*/  IADD3 R7, R29, 0xf9, RZ ;  /* 0x000000f91d077810 */ /* 0x000fc60007ffe0ff */
[----:B------:R-:W-:Y:S01]  /*0e10*/  IMAD R3, R4, R25, RZ ;  /* 0x0000001904037224 */ /* 0x000fe200078e02ff */
[----:B------:R-:W-:Y:S01]  /*0e20*/  IABS R15, R7 ;  /* 0x00000007000f7213 */ /* 0x000fe20000000000 */
[----:B------:R-:W-:-:S04]  /*0e30*/  IMAD.MOV.U32 R4, RZ, RZ, RZ ;  /* 0x000000ffff047224 */ /* 0x000fc800078e00ff */
[----:B------:R-:W-:Y:S01]  /*0e40*/  IMAD.HI.U32 R3, R5, R3, R4 ;  /* 0x0000000305037227 */ /* 0x000fe200078e0004 */
[----:B------:R-:W-:-:S03]  /*0e50*/  IADD3 R5, R29, 0xfe, RZ ;  /* 0x000000fe1d057810 */ /* 0x000fc60007ffe0ff */
[----:B------:R-:W-:Y:S01]  /*0e60*/  IMAD.HI.U32 R4, R2, R19, RZ ;  /* 0x0000001302047227 */ /* 0x000fe200078e00ff */
[----:B------:R-:W-:Y:S02]  /*0e70*/  IABS R9, R5 ;  /* 0x0000000500097213 */ /* 0x000fe40000000000 */
[----:B------:R-:W-:Y:S01]  /*0e80*/  ISETP.GE.AND P0, PT, R5, RZ, PT ;  /* 0x000000ff0500720c */ /* 0x000fe20003f06270 */
[----:B------:R-:W-:-:S04]  /*0e90*/  IMAD.HI.U32 R2, R3, R8, RZ ;  /* 0x0000000803027227 */ /* 0x000fc800078e00ff */
[----:B------:R-:W-:Y:S02]  /*0ea0*/  IMAD.MOV R4, RZ, RZ, -R4 ;  /* 0x000000ffff047224 */ /* 0x000fe400078e0a04 */
[----:B------:R-:W-:Y:S02]  /*0eb0*/  IMAD.MOV R2, RZ, RZ, -R2 ;  /* 0x000000ffff027224 */ /* 0x000fe400078e0a02 */
[C---:B------:R-:W-:Y:S01]  /*0ec0*/  IMAD R19, R0.reuse, R4, R19 ;  /* 0x0000000400137224 */ /* 0x040fe200078e0213 */
[----:B------:R-:W-:Y:S01]  /*0ed0*/  IADD3 R4, R29, 0xfc, RZ ;  /* 0x000000fc1d047810 */ /* 0x000fe20007ffe0ff */
[----:B------:R-:W-:Y:S01]  /*0ee0*/  IMAD R8, R25, R2, R8 ;  /* 0x0000000219087224 */ /* 0x000fe200078e0208 */
[----:B------:R-:W-:Y:S01]  /*0ef0*/  IADD3 R2, R29, 0xfd, RZ ;  /* 0x000000fd1d027810 */ /* 0x000fe20007ffe0ff */
[----:B------:R-:W-:Y:S01]  /*0f00*/  IMAD.HI.U32 R6, R3, R9, RZ ;  /* 0x0000000903067227 */ /* 0x000fe200078e00ff */
[----:B------:R-:W-:Y:S02]  /*0f10*/  ISETP.GT.U32.AND P3, PT, R0, R19, PT ;  /* 0x000000130000720c */ /* 0x000fe40003f64070 */
[----:B------:R-:W-:Y:S01]  /*0f20*/  ISETP.GT.U32.AND P6, PT, R25, R8, PT ;  /* 0x000000081900720c */ /* 0x000fe20003fc4070 */
[----:B------:R-:W-:Y:S01]  /*0f30*/  IMAD.HI.U32 R13, R3, R15, RZ ;  /* 0x0000000f030d7227 */ /* 0x000fe200078e00ff */
[----:B------:R-:W-:-:S02]  /*0f40*/  IABS R11, R2 ;  /* 0x00000002000b7213 */ /* 0x000fc40000000000 */
[----:B------:R-:W-:Y:S01]  /*0f50*/  ISETP.GE.AND P2, PT, R2, RZ, PT ;  /* 0x000000ff0200720c */ /* 0x000fe20003f46270 */
[----:B------:R-:W-:Y:S01]  /*0f60*/  IMAD.MOV R2, RZ, RZ, -R6 ;  /* 0x000000ffff027224 */ /* 0x000fe200078e0a06 */
[----:B------:R-:W-:Y:S01]  /*0f70*/  IABS R5, R4 ;  /* 0x0000000400057213 */ /* 0x000fe20000000000 */
[----:B------:R-:W-:Y:S01]  /*0f80*/  IMAD.HI.U32 R6, R3, R11, RZ ;  /* 0x0000000b03067227 */ /* 0x000fe200078e00ff */
[----:B------:R-:W-:-:S03]  /*0f90*/  ISETP.GE.AND P1, PT, R4, RZ, PT ;  /* 0x000000ff0400720c */ /* 0x000fc60003f26270 */
[----:B------:R-:W-:Y:S02]  /*0fa0*/  @!P3 IMAD.IADD R19, R19, 0x1, -R0 ;  /* 0x000000011313b824 */ /* 0x000fe400078e0a00 */
[C---:B------:R-:W-:Y:S02]  /*0fb0*/  IMAD R9, R25.reuse, R2, R9 ;  /* 0x0000000219097224 */ /* 0x040fe400078e0209 */
[----:B------:R-:W-:Y:S01]  /*0fc0*/  @!P6 IMAD.IADD R8, R8, 0x1, -R25 ;  /* 0x000000010808e824 */ /* 0x000fe200078e0a19 */
[----:B------:R-:W-:Y:S01]  /*0fd0*/  ISETP.GT.U32.AND P5, PT, R0, R19, PT ;  /* 0x000000130000720c */ /* 0x000fe20003fa4070 */
[----:B------:R-:W-:Y:S01]  /*0fe0*/  IMAD.MOV R6, RZ, RZ, -R6 ;  /* 0x000000ffff067224 */ /* 0x000fe200078e0a06 */
[C---:B------:R-:W-:Y:S01]  /*0ff0*/  ISETP.GT.U32.AND P3, PT, R25.reuse, R9, PT ;  /* 0x000000091900720c */ /* 0x040fe20003f64070 */
[----:B------:R-:W-:Y:S01]  /*1000*/  IMAD.MOV.U32 R4, RZ, RZ, R5 ;  /* 0x000000ffff047224 */ /* 0x000fe200078e0005 */
[C---:B------:R-:W-:Y:S01]  /*1010*/  ISETP.GT.U32.AND P6, PT, R25.reuse, R8, PT ;  /* 0x000000081900720c */ /* 0x040fe20003fc4070 */
[----:B------:R-:W-:Y:S01]  /*1020*/  IMAD R11, R25, R6, R11 ;  /* 0x00000006190b7224 */ /* 0x000fe200078e020b */
[----:B------:R-:W-:Y:S01]  /*1030*/  IADD3 R6, R29, 0xfa, RZ ;  /* 0x000000fa1d067810 */ /* 0x000fe20007ffe0ff */
[----:B------:R-:W-:Y:S01]  /*1040*/  IMAD.HI.U32 R2, R3, R4, RZ ;  /* 0x0000000403027227 */ /* 0x000fe200078e00ff */
[----:B------:R-:W-:-:S02]  /*1050*/  IADD3 R5, R29, 0xfb, RZ ;  /* 0x000000fb1d057810 */ /* 0x000fc40007ffe0ff */
[----:B------:R-:W-:Y:S01]  /*1060*/  IABS R14, R6 ;  /* 0x00000006000e7213 */ /* 0x000fe20000000000 */
[----:B------:R-:W-:Y:S01]  /*1070*/  IMAD.MOV R2, RZ, RZ, -R2 ;  /* 0x000000ffff027224 */ /* 0x000fe200078e0a02 */
[----:B------:R-:W-:Y:S01]  /*1080*/  IABS R10, R5 ;  /* 0x00000005000a7213 */ /* 0x000fe20000000000 */
[----:B------:R-:W-:Y:S01]  /*1090*/  @!P5 IMAD.IADD R19, R19, 0x1, -R0 ;  /* 0x000000011313d824 */ /* 0x000fe200078e0a00 */
[----:B------:R-:W-:Y:S01]  /*10a0*/  ISETP.GT.U32.AND P5, PT, R25, R11, PT ;  /* 0x0000000b1900720c */ /* 0x000fe20003fa4070 */
[--C-:B------:R-:W-:Y:S02]  /*10b0*/  @!P3 IMAD.IADD R9, R9, 0x1, -R25.reuse ;  /* 0x000000010909b824 */ /* 0x100fe400078e0a19 */
[----:B------:R-:W-:Y:S02]  /*10c0*/  @!P6 IMAD.IADD R8, R8, 0x1, -R25 ;  /* 0x000000010808e824 */ /* 0x000fe400078e0a19 */
[C---:B------:R-:W-:Y:S01]  /*10d0*/  IMAD R4, R25.reuse, R2, R4 ;  /* 0x0000000219047224 */ /* 0x040fe200078e0204 */
[----:B------:R-:W-:Y:S01]  /*10e0*/  ISETP.GT.U32.AND P6, PT, R25, R9, PT ;  /* 0x000000091900720c */ /* 0x000fe20003fc4070 */
[----:B------:R-:W-:Y:S01]  /*10f0*/  IMAD.HI.U32 R16, R3, R14, RZ ;  /* 0x0000000e03107227 */ /* 0x000fe200078e00ff */
[----:B------:R-:W-:-:S02]  /*1100*/  IADD3 R2, R29, 0xf8, RZ ;  /* 0x000000f81d027810 */ /* 0x000fc40007ffe0ff */
[----:B------:R-:W-:Y:S01]  /*1110*/  ISETP.GT.U32.AND P3, PT, R25, R4, PT ;  /* 0x000000041900720c */ /* 0x000fe20003f64070 */
[----:B------:R-:W-:Y:S01]  /*1120*/  IMAD.HI.U32 R0, R3, R10, RZ ;  /* 0x0000000a03007227 */ /* 0x000fe200078e00ff */
[----:B------:R-:W-:-:S03]  /*1130*/  IABS R12, R2 ;  /* 0x00000002000c7213 */ /* 0x000fc60000000000 */
[--C-:B------:R-:W-:Y:S02]  /*1140*/  @!P5 IMAD.IADD R11, R11, 0x1, -R25.reuse ;  /* 0x000000010b0bd824 */ /* 0x100fe400078e0a19 */
[----:B------:R-:W-:Y:S02]  /*1150*/  IMAD.MOV R16, RZ, RZ, -R16 ;  /* 0x000000ffff107224 */ /* 0x000fe400078e0a10 */
[----:B------:R-:W-:Y:S01]  /*1160*/  @!P6 IMAD.IADD R9, R9, 0x1, -R25 ;  /* 0x000000010909e824 */ /* 0x000fe200078e0a19 */
[C---:B------:R-:W-:Y:S01]  /*1170*/  ISETP.GT.U32.AND P6, PT, R25.reuse, R11, PT ;  /* 0x0000000b1900720c */ /* 0x040fe20003fc4070 */
[----:B------:R-:W-:Y:S02]  /*1180*/  IMAD.MOV R0, RZ, RZ, -R0 ;  /* 0x000000ffff007224 */ /* 0x000fe400078e0a00 */
[C---:B------:R-:W-:Y:S02]  /*1190*/  IMAD R14, R25.reuse, R16, R14 ;  /* 0x00000010190e7224 */ /* 0x040fe400078e020e */
[----:B------:R-:W-:Y:S01]  /*11a0*/  IMAD R10, R25, R0, R10 ;  /* 0x00000000190a7224 */ /* 0x000fe200078e020a */
[----:B------:R-:W-:Y:S01]  /*11b0*/  IADD3 R0, R29, 0xf7, RZ ;  /* 0x000000f71d007810 */ /* 0x000fe20007ffe0ff */
[----:B------:R-:W-:-:S02]  /*11c0*/  IMAD.MOV.U32 R17, RZ, RZ, R8 ;  /* 0x000000ffff117224 */ /* 0x000fc400078e0008 */
[--C-:B------:R-:W-:Y:S01]  /*11d0*/  @!P3 IMAD.IADD R4, R4, 0x1, -R25.reuse ;  /* 0x000000010404b824 */ /* 0x100fe200078e0a19 */
[----:B------:R-:W-:Y:S01]  /*11e0*/  ISETP.GT.U32.AND P5, PT, R25, R10, PT ;  /* 0x0000000a1900720c */ /* 0x000fe20003fa4070 */
[----:B------:R-:W-:Y:S01]  /*11f0*/  IMAD.HI.U32 R8, R3, R12, RZ ;  /* 0x0000000c03087227 */ /* 0x000fe200078e00ff */
[----:B------:R-:W-:Y:S02]  /*1200*/  ISETP.GE.AND P3, PT, R5, RZ, PT ;  /* 0x000000ff0500720c */ /* 0x000fe40003f66270 */
[----:B------:R-:W-:Y:S01]  /*1210*/  IABS R5, R0 ;  /* 0x0000000000057213 */ /* 0x000fe20000000000 */
[----:B------:R-:W-:Y:S01]  /*1220*/  @!P6 IMAD.IADD R11, R11, 0x1, -R25 ;  /* 0x000000010b0be824 */ /* 0x000fe200078e0a19 */
[C---:B------:R-:W-:Y:S01]  /*1230*/  ISETP.GT.U32.AND P6, PT, R25.reuse, R14, PT ;  /* 0x0000000e1900720c */ /* 0x040fe20003fc4070 */
[----:B------:R-:W-:Y:S01]  /*1240*/  @!P4 IMAD.MOV R17, RZ, RZ, -R17 ;  /* 0x000000ffff11c224 */ /* 0x000fe200078e0a11 */
[----:B------:R-:W-:Y:S01]  /*1250*/  ISETP.GT.U32.AND P4, PT, R25, R4, PT ;  /* 0x000000041900720c */ /* 0x000fe20003f84070 */
[----:B------:R-:W-:-:S02]  /*1260*/  IMAD.MOV R8, RZ, RZ, -R8 ;  /* 0x000000ffff087224 */ /* 0x000fc400078e0a08 */
[----:B------:R-:W-:Y:S01]  /*1270*/  IMAD.MOV R13, RZ, RZ, -R13 ;  /* 0x000000ffff0d7224 */ /* 0x000fe200078e0a0d */
[----:B------:R-:W-:Y:S01]  /*1280*/  STL [R1+0xa4], R17 ;  /* 0x0000a41101007387 */ /* 0x000fe20000100800 */
[C---:B------:R-:W-:Y:S02]  /*1290*/  IMAD R12, R25.reuse, R8, R12 ;  /* 0x00000008190c7224 */ /* 0x040fe400078e020c */
[C---:B------:R-:W-:Y:S02]  /*12a0*/  IMAD R15, R25.reuse, R13, R15 ;  /* 0x0000000d190f7224 */ /* 0x040fe400078e020f */
[----:B------:R-:W-:Y:S02]  /*12b0*/  IMAD.MOV.U32 R16, RZ, RZ, R9 ;  /* 0x000000ffff107224 */ /* 0x000fe400078e0009 */
[----:B------:R-:W-:Y:S01]  /*12c0*/  @!P6 IMAD.IADD R14, R14, 0x1, -R25 ;  /* 0x000000010e0ee824 */ /* 0x000fe200078e0a19 */
[----:B------:R-:W-:Y:S01]  /*12d0*/  ISETP.GT.U32.AND P6, PT, R25, R12, PT ;  /* 0x0000000c1900720c */ /* 0x000fe20003fc4070 */
[----:B------:R-:W-:-:S02]  /*12e0*/  IMAD.MOV.U32 R13, RZ, RZ, R11 ;  /* 0x000000ffff0d7224 */ /* 0x000fc400078e000b */
[----:B------:R-:W-:Y:S02]  /*12f0*/  @!P5 IMAD.IADD R10, R10, 0x1, -R25 ;  /* 0x000000010a0ad824 */ /* 0x000fe400078e0a19 */
[----:B------:R-:W-:Y:S01]  /*1300*/  @!P0 IMAD.MOV R16, RZ, RZ, -R16 ;  /* 0x000000ffff108224 */ /* 0x000fe200078e0a10 */
[----:B------:R-:W-:Y:S01]  /*1310*/  ISETP.GE.AND P0, PT, R6, RZ, PT ;  /* 0x000000ff0600720c */ /* 0x000fe20003f06270 */
[----:B------:R-:W-:Y:S01]  /*1320*/  @!P2 IMAD.MOV R13, RZ, RZ, -R13 ;  /* 0x000000ffff0da224 */ /* 0x000fe200078e0a0d */
[C---:B------:R-:W-:Y:S01]  /*1330*/  ISETP.GT.U32.AND P5, PT, R25.reuse, R10, PT ;  /* 0x0000000a1900720c */ /* 0x040fe20003fa4070 */
[----:B------:R-:W-:Y:S01]  /*1340*/  @!P4 IMAD.IADD R4, R4, 0x1, -R25 ;  /* 0x000000010404c824 */ /* 0x000fe200078e0a19 */
[----:B------:R-:W-:Y:S01]  /*1350*/  STL [R1+0x84], R16 ;  /* 0x0000841001007387 */ /* 0x000fe20000100800 */
[----:B------:R-:W-:Y:S01]  /*1360*/  ISETP.GT.U32.AND P2, PT, R25, R15, PT ;  /* 0x0000000f1900720c */ /* 0x000fe20003f44070 */
[----:B------:R-:W-:Y:S01]  /*1370*/  IMAD.HI.U32 R9, R3, R5, RZ ;  /* 0x0000000503097227 */ /* 0x000fe200078e00ff */
[----:B------:R-:W-:Y:S01]  /*1380*/  ISETP.GE.AND P4, PT, R7, RZ, PT ;  /* 0x000000ff0700720c */ /* 0x000fe20003f86270 */
[----:B------:R0:W-:Y:S01]  /*1390*/  STL [R1+0x54], R13 ;  /* 0x0000540d01007387 */ /* 0x0001e20000100800 */
[----:B------:R-:W-:Y:S01]  /*13a0*/  IADD3 R7, R29, 0xf5, RZ ;  /* 0x000000f51d077810 */ /* 0x000fe20007ffe0ff */
[----:B------:R-:W-:-:S02]  /*13b0*/  IMAD.MOV.U32 R6, RZ, RZ, R4 ;  /* 0x000000ffff067224 */ /* 0x000fc400078e0004 */
[----:B------:R-:W-:Y:S02]  /*13c0*/  @!P6 IMAD.IADD R12, R12, 0x1, -R25 ;  /* 0x000000010c0ce824 */ /* 0x000fe400078e0a19 */
[----:B------:R-:W-:Y:S01]  /*13d0*/  @!P1 IMAD.MOV R6, RZ, RZ, -R6 ;  /* 0x000000ffff069224 */ /* 0x000fe200078e0a06 */
[C---:B------:R-:W-:Y:S01]  /*13e0*/  ISETP.GT.U32.AND P1, PT, R25.reuse, R14, PT ;  /* 0x0000000e1900720c */ /* 0x040fe20003f24070 */
[----:B------:R-:W-:Y:S01]  /*13f0*/  IMAD.MOV R9, RZ, RZ, -R9 ;  /* 0x000000ffff097224 */ /* 0x000fe200078e0a09 */
[----:B------:R-:W-:Y:S01]  /*1400*/  ISETP.GT.U32.AND P6, PT, R25, R12, PT ;  /* 0x0000000c1900720c */ /* 0x000fe20003fc4070 */
[----:B------:R-:W-:Y:S01]  /*1410*/  @!P5 IMAD.IADD R10, R10, 0x1, -R25 ;  /* 0x000000010a0ad824 */ /* 0x000fe200078e0a19 */
[----:B0-----:R-:W-:Y:S01]  /*1420*/  IADD3 R13, R29, 0xf6, RZ ;  /* 0x000000f61d0d7810 */ /* 0x001fe20007ffe0ff */
[----:B------:R0:W-:Y:S01]  /*1430*/  STL [R1+0x4c], R6 ;  /* 0x00004c0601007387 */ /* 0x0001e20000100800 */
[----:B------:R-:W-:Y:S01]  /*1440*/  ISETP.GE.AND P5, PT, R2, RZ, PT ;  /* 0x000000ff0200720c */ /* 0x000fe20003fa6270 */
[----:B------:R-:W-:Y:S01]  /*1450*/  IMAD R2, R25, R9, R5 ;  /* 0x0000000919027224 */ /* 0x000fe200078e0205 */
[----:B------:R-:W-:Y:S01]  /*1460*/  IABS R4, R13 ;  /* 0x0000000d00047213 */ /* 0x000fe20000000000 */
[--C-:B------:R-:W-:Y:S01]  /*1470*/  @!P2 IMAD.IADD R15, R15, 0x1, -R25.reuse ;  /* 0x000000010f0fa824 */ /* 0x100fe200078e0a19 */
[----:B------:R-:W-:Y:S01]  /*1480*/  IADD3 R5, R29, 0xf4, RZ ;  /* 0x000000f41d057810 */ /* 0x000fe20007ffe0ff */
[----:B------:R-:W-:Y:S01]  /*1490*/  IMAD.MOV.U32 R20, RZ, RZ, R10 ;  /* 0x000000ffff147224 */ /* 0x000fe200078e000a */
[----:B------:R-:W-:Y:S01]  /*14a0*/  IABS R16, R7 ;  /* 0x0000000700107213 */ /* 0x000fe20000000000 */
[----:B------:R-:W-:Y:S01]  /*14b0*/  @!P1 IMAD.IADD R14, R14, 0x1, -R25 ;  /* 0x000000010e0e9824 */ /* 0x000fe200078e0a19 */
[----:B------:R-:W-:Y:S01]  /*14c0*/  ISETP.GT.U32.AND P2, PT, R25, R15, PT ;  /* 0x0000000f1900720c */ /* 0x000fe20003f44070 */
[----:B0-----:R-:W-:Y:S01]  /*14d0*/  IMAD.HI.U32 R6, R3, R4, RZ ;  /* 0x0000000403067227 */ /* 0x001fe200078e00ff */
[----:B------:R-:W-:-:S02]  /*14e0*/  ISETP.GT.U32.AND P1, PT, R25, R2, PT ;  /* 0x000000021900720c */ /* 0x000fc40003f24070 */
[----:B------:R-:W-:Y:S01]  /*14f0*/  IADD3 R9, R29, 0xf3, RZ ;  /* 0x000000f31d097810 */ /* 0x000fe20007ffe0ff */
[----:B------:R-:W-:Y:S01]  /*1500*/  IMAD.MOV R6, RZ, RZ, -R6 ;  /* 0x000000ffff067224 */ /* 0x000fe200078e0a06 */
[----:B------:R-:W-:Y:S01]  /*1510*/  IABS R11, R5 ;  /* 0x00000005000b7213 */ /* 0x000fe20000000000 */
[----:B------:R-:W-:Y:S01]  /*1520*/  @!P6 IMAD.IADD R12, R12, 0x1, -R25 ;  /* 0x000000010c0ce824 */ /* 0x000fe200078e0a19 */
[----:B------:R-:W-:Y:S01]  /*1530*/  IABS R8, R9 ;  /* 0x0000000900087213 */ /* 0x000fe20000000000 */
[----:B------:R-:W-:Y:S02]  /*1540*/  IMAD R4, R25, R6, R4 ;  /* 0x0000000619047224 */ /* 0x000fe400078e0204 */
[----:B------:R-:W-:-:S03]  /*1550*/  IMAD.HI.U32 R17, R3, R16, RZ ;  /* 0x0000001003117227 */ /* 0x000fc600078e00ff */
[----:B------:R-:W-:Y:S01]  /*1560*/  ISETP.GT.U32.AND P6, PT, R25, R4, PT ;  /* 0x000000041900720c */ /* 0x000fe20003fc4070 */
[--C-:B------:R-:W-:Y:S01]  /*1570*/  @!P2 IMAD.IADD R15, R15, 0x1, -R25.reuse ;  /* 0x000000010f0fa824 */ /* 0x100fe200078e0a19 */
[----:B------:R-:W-:Y:S01]  /*1580*/  ISETP.GE.AND P2, PT, R0, RZ, PT ;  /* 0x000000ff0000720c */ /* 0x000fe20003f46270 */
[----:B------:R-:W-:Y:S01]  /*1590*/  @!P1 IMAD.IADD R2, R2, 0x1, -R25 ;  /* 0x0000000102029824 */ /* 0x000fe200078e0a19 */
[----:B------:R-:W-:Y:S01]  /*15a0*/  ISETP.GE.AND P1, PT, R13, RZ, PT ;  /* 0x000000ff0d00720c */ /* 0x000fe20003f26270 */
[----:B------:R-:W-:-:S04]  /*15b0*/  IMAD.HI.U32 R0, R3, R11, RZ ;  /* 0x0000000b03007227 */ /* 0x000fc800078e00ff */
[----:B------:R-:W-:Y:S02]  /*15c0*/  IMAD.MOV R17, RZ, RZ, -R17 ;  /* 0x000000ffff117224 */ /* 0x000fe400078e0a11 */
[----:B------:R-:W-:-:S04]  /*15d0*/  IMAD.HI.U32 R6, R3, R8, RZ ;  /* 0x0000000803067227 */ /* 0x000fc800078e00ff */
[----:B------:R-:W-:Y:S01]  /*15e0*/  @!P6 IMAD.IADD R4, R4, 0x1, -R25 ;  /* 0x000000010404e824 */ /* 0x000fe200078e0a19 */
[C---:B------:R-:W-:Y:S01]  /*15f0*/  ISETP.GT.U32.AND P6, PT, R25.reuse, R2, PT ;  /* 0x000000021900720c */ /* 0x040fe20003fc4070 */
[----:B------:R-:W-:Y:S02]  /*1600*/  IMAD.MOV R0, RZ, RZ, -R0 ;  /* 0x000000ffff007224 */ /* 0x000fe400078e0a00 */
[C---:B------:R-:W-:Y:S02]  /*1610*/  IMAD R13, R25.reuse, R17, R16 ;  /* 0x00000011190d7224 */ /* 0x040fe400078e0210 */
[----:B------:R-:W-:Y:S02]  /*1620*/  IMAD.MOV.U32 R18, RZ, RZ, R14 ;  /* 0x000000ffff127224 */ /* 0x000fe400078e000e */
[----:B------:R-:W-:Y:S02]  /*1630*/  IMAD.MOV R6, RZ, RZ, -R6 ;  /* 0x000000ffff067224 */ /* 0x000fe400078e0a06 */
[----:B------:R-:W-:Y:S01]  /*1640*/  IMAD R11, R25, R0, R11 ;  /* 0x00000000190b7224 */ /* 0x000fe200078e020b */
[----:B------:R-:W-:Y:S01]  /*1650*/  IADD3 R0, R29, 0xf2, RZ ;  /* 0x000000f21d007810 */ /* 0x000fe20007ffe0ff */
[----:B------:R-:W-:Y:S01]  /*1660*/  @!P3 IMAD.MOV R20, RZ, RZ, -R20 ;  /* 0x000000ffff14b224 */ /* 0x000fe200078e0a14 */
[C---:B------:R-:W-:Y:S01]  /*1670*/  ISETP.GT.U32.AND P3, PT, R25.reuse, R13, PT ;  /* 0x0000000d1900720c */ /* 0x040fe20003f64070 */
[----:B------:R-:W-:Y:S01]  /*1680*/  @!P0 IMAD.MOV R18, RZ, RZ, -R18 ;  /* 0x000000ffff128224 */ /* 0x000fe200078e0a12 */
[C---:B------:R-:W-:Y:S01]  /*1690*/  ISETP.GT.U32.AND P0, PT, R25.reuse, R4, PT ;  /* 0x000000041900720c */ /* 0x040fe20003f04070 */
[C---:B------:R-:W-:Y:S01]  /*16a0*/  IMAD R8, R25.reuse, R6, R8 ;  /* 0x0000000619087224 */ /* 0x040fe200078e0208 */
[----:B------:R-:W-:Y:S01]  /*16b0*/  IABS R10, R0 ;  /* 0x00000000000a7213 */ /* 0x000fe20000000000 */
[----:B------:R-:W-:Y:S01]  /*16c0*/  @!P4 IMAD.MOV R15, RZ, RZ, -R15 ;  /* 0x000000ffff0fc224 */ /* 0x000fe200078e0a0f */
[C---:B------:R-:W-:Y:S01]  /*16d0*/  ISETP.GT.U32.AND P4, PT, R25.reuse, R11, PT ;  /* 0x0000000b1900720c */ /* 0x040fe20003f84070 */
[--C-:B------:R-:W-:Y:S01]  /*16e0*/  @!P6 IMAD.IADD R2, R2, 0x1, -R25.reuse ;  /* 0x000000010202e824 */ /* 0x100fe200078e0a19 */
[----:B------:R-:W-:Y:S01]  /*16f0*/  ISETP.GT.U32.AND P6, PT, R25, R8, PT ;  /* 0x000000081900720c */ /* 0x000fe20003fc4070 */
[----:B------:R-:W-:Y:S01]  /*1700*/  IMAD.MOV.U32 R16, RZ, RZ, R12 ;  /* 0x000000ffff107224 */ /* 0x000fe200078e000c */
[----:B------:R-:W-:Y:S01]  /*1710*/  IADD3 R6, R29, 0xf1, RZ ;  /* 0x000000f11d067810 */ /* 0x000fe20007ffe0ff */
[----:B------:R-:W-:Y:S01]  /*1720*/  IMAD.HI.U32 R12, R3, R10, RZ ;  /* 0x0000000a030c7227 */ /* 0x000fe200078e00ff */
[----:B------:R-:W-:Y:S02]  /*1730*/  STL [R1+0x4], R20 ;  /* 0x0000041401007387 */ /* 0x000fe40000100800 */
[----:B------:R-:W-:Y:S01]  /*1740*/  IABS R14, R6 ;  /* 0x00000006000e7213 */ /* 0x000fe20000000000 */
[----:B------:R-:W-:Y:S01]  /*1750*/  @!P5 IMAD.MOV R16, RZ, RZ, -R16 ;  /* 0x000000ffff10d224 */ /* 0x000fe200078e0a10 */
[----:B------:R-:W-:Y:S01]  /*1760*/  ISETP.GE.AND P5, PT, R7, RZ, PT ;  /* 0x000000ff0700720c */ /* 0x000fe20003fa6270 */
[----:B------:R-:W-:Y:S01]  /*1770*/  IMAD.MOV R12, RZ, RZ, -R12 ;  /* 0x000000ffff0c7224 */ /* 0x000fe200078e0a0c */
[----:B------:R-:W-:Y:S01]  /*1780*/  STL [R1], R18 ;  /* 0x0000001201007387 */ /* 0x000fe20000100800 */
[--C-:B------:R-:W-:Y:S01]  /*1790*/  @!P0 IMAD.IADD R4, R4, 0x1, -R25.reuse ;  /* 0x0000000104048824 */ /* 0x100fe200078e0a19 */
[----:B------:R-:W-:Y:S01]  /*17a0*/  ISETP.GE.AND P0, PT, R5, RZ, PT ;  /* 0x000000ff0500720c */ /* 0x000fe20003f06270 */
[--C-:B------:R-:W-:Y:S01]  /*17b0*/  @!P3 IMAD.IADD R13, R13, 0x1, -R25.reuse ;  /* 0x000000010d0db824 */ /* 0x100fe200078e0a19 */
[----:B------:R-:W-:Y:S01]  /*17c0*/  ISETP.GE.AND P3, PT, R9, RZ, PT ;  /* 0x000000ff0900720c */ /* 0x000fe20003f66270 */
[--C-:B------:R-:W-:Y:S01]  /*17d0*/  @!P4 IMAD.IADD R11, R11, 0x1, -R25.reuse ;  /* 0x000000010b0bc824 */ /* 0x100fe200078e0a19 */
[----:B------:R0:W-:Y:S01]  /*17e0*/  STL [R1+0x390], R15 ;  /* 0x0003900f01007387 */ /* 0x0001e20000100800 */
[----:B------:R-:W-:Y:S01]  /*17f0*/  IMAD.MOV.U32 R7, RZ, RZ, R14 ;  /* 0x000000ffff077224 */ /* 0x000fe200078e000e */
[C---:B------:R-:W-:Y:S01]  /*1800*/  ISETP.GT.U32.AND P4, PT, R25.reuse, R13, PT ;  /* 0x0000000d1900720c */ /* 0x040fe20003f84070 */
[----:B------:R-:W-:Y:S01]  /*1810*/  IMAD R10, R25, R12, R10 ;  /* 0x0000000c190a7224 */ /* 0x000fe200078e020a */
[----:B------:R1:W-:Y:S01]  /*1820*/  STL [R1+0x394], R16 ;  /* 0x0003941001007387 */ /* 0x0003e20000100800 */
[----:B------:R-:W-:Y:S01]  /*1830*/  IMAD.MOV.U32 R9, RZ, RZ, R4 ;  /* 0x000000ffff097224 */ /* 0x000fe200078e0004 */
[----:B------:R-:W-:Y:S01]  /*1840*/  IADD3 R4, R29, 0xef, RZ ;  /* 0x000000ef1d047810 */ /* 0x000fe20007ffe0ff */
[----:B------:R-:W-:Y:S01]  /*1850*/  @!P6 IMAD.IADD R8, R8, 0x1, -R25 ;  /* 0x000000010808e824 */ /* 0x000fe200078e0a19 */
[----:B------:R-:W-:Y:S01]  /*1860*/  ISETP.GT.U32.AND P6, PT, R25, R11, PT ;  /* 0x0000000b1900720c */ /* 0x000fe20003fc4070 */
[----:B------:R-:W-:-:S04]  /*1870*/  IMAD.HI.U32 R5, R3, R7, RZ ;  /* 0x0000000703057227 */ /* 0x000fc800078e00ff */
[----:B0-----:R-:W-:Y:S01]  /*1880*/  IMAD.MOV.U32 R15, RZ, RZ, R2 ;  /* 0x000000ffff0f7224 */ /* 0x001fe200078e0002 */
[----:B------:R-:W-:Y:S01]  /*1890*/  IADD3 R2, R29, 0xf0, RZ ;  /* 0x000000f01d027810 */ /* 0x000fe20007ffe0ff */
[----:B------:R-:W-:Y:S01]  /*18a0*/  @!P1 IMAD.MOV R9, RZ, RZ, -R9 ;  /* 0x000000ffff099224 */ /* 0x000fe200078e0a09 */
[----:B------:R-:W-:Y:S01]  /*18b0*/  ISETP.GT.U32.AND P1, PT, R25, R10, PT ;  /* 0x0000000a1900720c */ /* 0x000fe20003f24070 */
[----:B------:R-:W-:Y:S01]  /*18c0*/  IMAD.MOV R5, RZ, RZ, -R5 ;  /* 0x000000ffff057224 */ /* 0x000fe200078e0a05 */
[----:B-1----:R-:W-:Y:S01]  /*18d0*/  IADD3 R16, R29, 0xe3, RZ ;  /* 0x000000e31d107810 */ /* 0x002fe20007ffe0ff */
[----:B------:R-:W-:Y:S01]  /*18e0*/  @!P2 IMAD.MOV R15, RZ, RZ, -R15 ;  /* 0x000000ffff0fa224 */ /* 0x000fe200078e0a0f */
[C---:B------:R-:W-:Y:S01]  /*18f0*/  ISETP.GT.U32.AND P2, PT, R25.reuse, R8, PT ;  /* 0x000000081900720c */ /* 0x040fe20003f44070 */
[----:B------:R-:W-:Y:S01]  /*1900*/  IMAD R7, R25, R5, R7 ;  /* 0x0000000519077224 */ /* 0x000fe200078e0207 */
[----:B------:R-:W-:Y:S01]  /*1910*/  IABS R5, R2 ;  /* 0x0000000200057213 */ /* 0x000fe20000000000 */
[--C-:B------:R-:W-:Y:S01]  /*1920*/  @!P4 IMAD.IADD R13, R13, 0x1, -R25.reuse ;  /* 0x000000010d0dc824 */ /* 0x100fe200078e0a19 */
[----:B------:R-:W-:Y:S01]  /*1930*/  ISETP.GE.AND P4, PT, R0, RZ, PT ;  /* 0x000000ff0000720c */ /* 0x000fe20003f86270 */
[--C-:B------:R-:W-:Y:S01]  /*1940*/  @!P6 IMAD.IADD R11, R11, 0x1, -R25.reuse ;  /* 0x000000010b0be824 */ /* 0x100fe200078e0a19 */
[----:B------:R-:W-:Y:S01]  /*1950*/  ISETP.GT.U32.AND P6, PT, R25, R7, PT ;  /* 0x000000071900720c */ /* 0x000fe20003fc4070 */
[----:B------:R-:W-:Y:S01]  /*1960*/  IMAD.HI.U32 R12, R3, R5, RZ ;  /* 0x00000005030c7227 */ /* 0x000fe200078e00ff */
[----:B------:R-:W-:Y:S01]  /*1970*/  IABS R0, R4 ;  /* 0x0000000400007213 */ /* 0x000fe20000000000 */
[----:B------:R-:W-:Y:S02]  /*1980*/  STL [R1+0x398], R15 ;  /* 0x0003980f01007387 */ /* 0x000fe40000100800 */
[----:B------:R-:W-:Y:S01]  /*1990*/  @!P1 IMAD.IADD R10, R10, 0x1, -R25 ;  /* 0x000000010a0a9824 */ /* 0x000fe200078e0a19 */
[----:B------:R-:W-:Y:S01]  /*19a0*/  ISETP.GE.AND P1, PT, R2, RZ, PT ;  /* 0x000000ff0200720c */ /* 0x000fe20003f26270 */
[----:B------:R-:W-:Y:S01]  /*19b0*/  IMAD.MOV.U32 R14, RZ, RZ, R13 ;  /* 0x000000ffff0e7224 */ /* 0x000fe200078e000d */
[----:B------:R0:W-:Y:S01]  /*19c0*/  STL [R1+0x3a4], R9 ;  /* 0x0003a40901007387 */ /* 0x0001e20000100800 */
[----:B------:R-:W-:-:S02]  /*19d0*/  IMAD.MOV R12, RZ, RZ, -R12 ;  /* 0x000000ffff0c7224 */ /* 0x000fc400078e0a0c */
[----:B------:R-:W-:Y:S01]  /*19e0*/  @!P2 IMAD.IADD R8, R8, 0x1, -R25 ;  /* 0x000000010808a824 */ /* 0x000fe200078e0a19 */
[----:B------:R-:W-:Y:S01]  /*19f0*/  ISETP.GE.AND P2, PT, R6, RZ, PT ;  /* 0x000000ff0600720c */ /* 0x000fe20003f46270 */
[----:B------:R-:W-:Y:S01]  /*1a00*/  @!P5 IMAD.MOV R14, RZ, RZ, -R14 ;  /* 0x000000ffff0ed224 */ /* 0x000fe200078e0a0e */
[----:B------:R-:W-:Y:S01]  /*1a10*/  IADD3 R6, R29, 0xee, RZ ;  /* 0x000000ee1d067810 */ /* 0x000fe20007ffe0ff */
[C---:B------:R-:W-:Y:S01]  /*1a20*/  IMAD R5, R25.reuse, R12, R5 ;  /* 0x0000000c19057224 */ /* 0x040fe200078e0205 */
[----:B------:R-:W-:Y:S01]  /*1a30*/  ISETP.GT.U32.AND P5, PT, R25, R10, PT ;  /* 0x0000000a1900720c */ /* 0x000fe20003fa4070 */
[----:B------:R-:W-:Y:S01]  /*1a40*/  @!P0 IMAD.MOV R11, RZ, RZ, -R11 ;  /* 0x000000ffff0b8224 */ /* 0x000fe200078e0a0b */
[----:B------:R-:W-:Y:S01]  /*1a50*/  IABS R2, R6 ;  /* 0x0000000600027213 */ /* 0x000fe20000000000 */
[----:B------:R-:W-:Y:S01]  /*1a60*/  @!P6 IMAD.IADD R7, R7, 0x1, -R25 ;  /* 0x000000010707e824 */ /* 0x000fe200078e0a19 */
[----:B------:R-:W-:Y:S01]  /*1a70*/  ISETP.GT.U32.AND P0, PT, R25, R5, PT ;  /* 0x000000051900720c */ /* 0x000fe20003f04070 */
[----:B------:R-:W-:Y:S01]  /*1a80*/  IMAD.MOV.U32 R13, RZ, RZ, R8 ;  /* 0x000000ffff0d7224 */ /* 0x000fe200078e0008 */
[----:B------:R-:W-:Y:S01]  /*1a90*/  STL [R1+0x3a8], R14 ;  /* 0x0003a80e01007387 */ /* 0x000fe20000100800 */
[----:B------:R-:W-:Y:S01]  /*1aa0*/  IMAD.HI.U32 R8, R3, R2, RZ ;  /* 0x0000000203087227 */ /* 0x000fe200078e00ff */
[----:B------:R-:W-:-:S02]  /*1ab0*/  ISETP.GT.U32.AND P6, PT, R25, R7, PT ;  /* 0x000000071900720c */ /* 0x000fc40003fc4070 */
[----:B------:R1:W-:Y:S01]  /*1ac0*/  STL [R1+0x3ac], R11 ;  /* 0x0003ac0b01007387 */ /* 0x0003e20000100800 */
[----:B------:R-:W-:Y:S01]  /*1ad0*/  @!P3 IMAD.MOV R13, RZ, RZ, -R13 ;  /* 0x000000ffff0db224 */ /* 0x000fe200078e0a0d */
[----:B------:R-:W-:Y:S01]  /*1ae0*/  ISETP.GE.AND P3, PT, R4, RZ, PT ;  /* 0x000000ff0400720c */ /* 0x000fe20003f66270 */
[----:B------:R-:W-:Y:S01]  /*1af0*/  IMAD.MOV R4, RZ, RZ, -R8 ;  /* 0x000000ffff047224 */ /* 0x000fe200078e0a08 */
[----:B------:R-:W-:Y:S01]  /*1b00*/  IADD3 R8, R29, 0xeb, RZ ;  /* 0x000000eb1d087810 */ /* 0x000fe20007ffe0ff */
[----:B------:R-:W-:Y:S01]  /*1b10*/  @!P5 IMAD.IADD R10, R10, 0x1, -R25 ;  /* 0x000000010a0ad824 */ /* 0x000fe200078e0a19 */
[----:B------:R-:W-:Y:S01]  /*1b20*/  STL [R1+0x3b0], R13 ;  /* 0x0003b00d01007387 */ /* 0x000fe20000100800 */
[----:B0-----:R-:W-:-:S04]  /*1b30*/  IMAD.HI.U32 R9, R3, R0, RZ ;  /* 0x0000000003097227 */ /* 0x001fc800078e00ff */
[----:B------:R-:W-:Y:S01]  /*1b40*/  IMAD R2, R25, R4, R2 ;  /* 0x0000000419027224 */ /* 0x000fe200078e0202 */
[----:B------:R-:W-:Y:S01]  /*1b50*/  IABS R4, R8 ;  /* 0x0000000800047213 */ /* 0x000fe20000000000 */
[----:B------:R-:W-:Y:S02]  /*1b60*/  IMAD.MOV.U32 R12, RZ, RZ, R10 ;  /* 0x000000ffff0c7224 */ /* 0x000fe400078e000a */
[----:B------:R-:W-:Y:S02]  /*1b70*/  IMAD.MOV R9, RZ, RZ, -R9 ;  /* 0x000000ffff097224 */ /* 0x000fe400078e0a09 */
[--C-:B------:R-:W-:Y:S02]  /*1b80*/  @!P0 IMAD.IADD R5, R5, 0x1, -R25.reuse ;  /* 0x0000000105058824 */ /* 0x100fe400078e0a19 */
[----:B------:R-:W-:Y:S01]  /*1b90*/  @!P4 IMAD.MOV R12, RZ, RZ, -R12 ;  /* 0x000000ffff0cc224 */ /* 0x000fe200078e0a0c */
[C---:B------:R-:W-:Y:S01]  /*1ba0*/  ISETP.GT.U32.AND P4, PT, R25.reuse, R2, PT ;  /* 0x000000021900720c */ /* 0x040fe20003f84070 */
[C---:B------:R-:W-:Y:S01]  /*1bb0*/  IMAD R0, R25.reuse, R9, R0 ;  /* 0x0000000919007224 */ /* 0x040fe200078e0200 */
[----:B------:R-:W-:Y:S01]  /*1bc0*/  ISETP.GT.U32.AND P0, PT, R25, R5, PT ;  /* 0x000000051900720c */ /* 0x000fe20003f04070 */
[----:B------:R-:W-:Y:S01]  /*1bd0*/  @!P6 IMAD.IADD R7, R7, 0x1, -R25 ;  /* 0x000000010707e824 */ /* 0x000fe200078e0a19 */
[----:B------:R-:W-:Y:S01]  /*1be0*/  ISETP.GE.AND P6, PT, R6, RZ, PT ;  /* 0x000000ff0600720c */ /* 0x000fe20003fc6270 */
[----:B------:R0:W-:Y:S01]  /*1bf0*/  STL [R1+0x3c0], R12 ;  /* 0x0003c00c01007387 */ /* 0x0001e20000100800 */
[----:B------:R-:W-:Y:S01]  /*1c00*/  IADD3 R6, R29, 0xed, RZ ;  /* 0x000000ed1d067810 */ /* 0x000fe20007ffe0ff */
[----:B-1----:R-:W-:Y:S01]  /*1c10*/  IMAD.MOV.U32 R11, RZ, RZ, R7 ;  /* 0x000000ffff0b7224 */ /* 0x002fe200078e0007 */
[----:B------:R-:W-:-:S02]  /*1c20*/  ISETP.GT.U32.AND P5, PT, R25, R0, PT ;  /* 0x000000001900720c */ /* 0x000fc40003fa4070 */
[----:B------:R-:W-:Y:S01]  /*1c30*/  IABS R18, R6 ;  /* 0x0000000600127213 */ /* 0x000fe20000000000 */
[----:B------:R-:W-:Y:S01]  /*1c40*/  @!P2 IMAD.MOV R11, RZ, RZ, -R11 ;  /* 0x000000ffff0ba224 */ /* 0x000fe200078e0a0b */
[----:B------:R-:W-:Y:S01]  /*1c50*/  IADD3 R9, R29, 0xec, RZ ;  /* 0x000000ec1d097810 */ /* 0x000fe20007ffe0ff */
[--C-:B------:R-:W-:Y:S01]  /*1c60*/  @!P4 IMAD.IADD R2, R2, 0x1, -R25.reuse ;  /* 0x000000010202c824 */ /* 0x100fe200078e0a19 */
[----:B------:R-:W-:Y:S01]  /*1c70*/  ISETP.GE.AND P2, PT, R6, RZ, PT ;  /* 0x000000ff0600720c */ /* 0x000fe20003f46270 */
[----:B------:R-:W-:Y:S01]  /*1c80*/  IMAD.HI.U32 R10, R3, R18, RZ ;  /* 0x00000012030a7227 */ /* 0x000fe200078e00ff */
[----:B------:R-:W-:Y:S01]  /*1c90*/  IABS R17, R9 ;  /* 0x0000000900117213 */ /* 0x000fe20000000000 */
[----:B------:R1:W-:Y:S01]  /*1ca0*/  STL [R1+0x3c4], R11 ;  /* 0x0003c40b01007387 */ /* 0x0003e20000100800 */
[----:B------:R-:W-:Y:S01]  /*1cb0*/  ISETP.GT.U32.AND P4, PT, R25, R2, PT ;  /* 0x000000021900720c */ /* 0x000fe20003f84070 */
[--C-:B------:R-:W-:Y:S01]  /*1cc0*/  @!P0 IMAD.IADD R5, R5, 0x1, -R25.reuse ;  /* 0x0000000105058824 */ /* 0x100fe200078e0a19 */
[----:B------:R-:W-:Y:S01]  /*1cd0*/  ISETP.GE.AND P0, PT, R9, RZ, PT ;  /* 0x000000ff0900720c */ /* 0x000fe20003f06270 */
[----:B------:R-:W-:Y:S01]  /*1ce0*/  IMAD.MOV R9, RZ, RZ, -R10 ;  /* 0x000000ffff097224 */ /* 0x000fe200078e0a0a */
[----:B------:R-:W-:Y:S01]  /*1cf0*/  IADD3 R10, R29, 0xea, RZ ;  /* 0x000000ea1d0a7810 */ /* 0x000fe20007ffe0ff */
[----:B------:R-:W-:-:S02]  /*1d00*/  @!P5 IMAD.IADD R0, R0, 0x1, -R25 ;  /* 0x000000010000d824 */ /* 0x000fc400078e0a19 */
[----:B------:R-:W-:-:S03]  /*1d10*/  IMAD.HI.U32 R7, R3, R17, RZ ;  /* 0x0000001103077227 */ /* 0x000fc600078e00ff */
[C---:B------:R-:W-:Y:S01]  /*1d20*/  ISETP.GT.U32.AND P5, PT, R25.reuse, R0, PT ;  /* 0x000000001900720c */ /* 0x040fe20003fa4070 */
[----:B------:R-:W-:Y:S02]  /*1d30*/  IMAD R18, R25, R9, R18 ;  /* 0x0000000919127224 */ /* 0x000fe400078e0212 */
[----:B0-----:R-:W-:Y:S01]  /*1d40*/  IMAD.MOV.U32 R12, RZ, RZ, R5 ;  /* 0x000000ffff0c7224 */ /* 0x001fe200078e0005 */
[----:B------:R-:W-:Y:S01]  /*1d50*/  IADD3 R5, R29, 0xe9, RZ ;  /* 0x000000e91d057810 */ /* 0x000fe20007ffe0ff */
[----:B------:R-:W-:Y:S02]  /*1d60*/  IMAD.MOV R7, RZ, RZ, -R7 ;  /* 0x000000ffff077224 */ /* 0x000fe400078e0a07 */
[----:B------:R-:W-:Y:S01]  /*1d70*/  @!P1 IMAD.MOV R12, RZ, RZ, -R12 ;  /* 0x000000ffff0c9224 */ /* 0x000fe200078e0a0c */
[C---:B------:R-:W-:Y:S01]  /*1d80*/  ISETP.GT.U32.AND P1, PT, R25.reuse, R18, PT ;  /* 0x000000121900720c */ /* 0x040fe20003f24070 */
[----:B------:R-:W-:Y:S01]  /*1d90*/  IMAD R17, R25, R7, R17 ;  /* 0x0000000719117224 */ /* 0x000fe200078e0211 */
[----:B------:R-:W-:Y:S01]  /*1da0*/  IADD3 R7, R29, 0xe7, RZ ;  /* 0x000000e71d077810 */ /* 0x000fe20007ffe0ff */
[--C-:B------:R-:W-:Y:S01]  /*1db0*/  @!P4 IMAD.IADD R2, R2, 0x1, -R25.reuse ;  /* 0x000000010202c824 */ /* 0x100fe200078e0a19 */
[----:B------:R0:W-:Y:S01]  /*1dc0*/  STL [R1+0x3b8], R12 ;  /* 0x0003b80c01007387 */ /* 0x0001e20000100800 */
[----:B------:R-:W-:Y:S01]  /*1dd0*/  @!P5 IMAD.IADD R0, R0, 0x1, -R25 ;  /* 0x000000010000d824 */ /* 0x000fe200078e0a19 */
[----:B------:R-:W-:Y:S01]  /*1de0*/  ISETP.GT.U32.AND P4, PT, R25, R17, PT ;  /* 0x000000111900720c */ /* 0x000fe20003f84070 */
[----:B------:R-:W-:Y:S01]  /*1df0*/  IMAD.HI.U32 R6, R3, R4, RZ ;  /* 0x0000000403067227 */ /* 0x000fe200078e00ff */
[----:B------:R-:W-:-:S02]  /*1e00*/  ISETP.GE.AND P5, PT, R8, RZ, PT ;  /* 0x000000ff0800720c */ /* 0x000fc40003fa6270 */
[----:B------:R-:W-:Y:S01]  /*1e10*/  IADD3 R8, R29, 0xe8, RZ ;  /* 0x000000e81d087810 */ /* 0x000fe20007ffe0ff */
[----:B-1----:R-:W-:Y:S02]  /*1e20*/  IMAD.MOV.U32 R11, RZ, RZ, R0 ;  /* 0x000000ffff0b7224 */ /* 0x002fe400078e0000 */
[----:B------:R-:W-:Y:S01]  /*1e30*/  @!P1 IMAD.IADD R18, R18, 0x1, -R25 ;  /* 0x0000000112129824 */ /* 0x000fe200078e0a19 */
[----:B------:R-:W-:Y:S01]  /*1e40*/  IABS R13, R8 ;  /* 0x00000008000d7213 */ /* 0x000fe20000000000 */
[----:B------:R-:W-:Y:S01]  /*1e50*/  @!P3 IMAD.MOV R11, RZ, RZ, -R11 ;  /* 0x000000ffff0bb224 */ /* 0x000fe200078e0a0b */
[----:B------:R-:W-:Y:S01]  /*1e60*/  ISETP.GE.AND P3, PT, R10, RZ, PT ;  /* 0x000000ff0a00720c */ /* 0x000fe20003f66270 */
[----:B------:R-:W-:Y:S01]  /*1e70*/  IMAD.MOV R6, RZ, RZ, -R6 ;  /* 0x000000ffff067224 */ /* 0x000fe200078e0a06 */
[----:B------:R-:W-:Y:S01]  /*1e80*/  ISETP.GT.U32.AND P1, PT, R25, R18, PT ;  /* 0x000000121900720c */ /* 0x000fe20003f24070 */
[----:B------:R-:W-:Y:S01]  /*1e90*/  @!P4 IMAD.IADD R17, R17, 0x1, -R25 ;  /* 0x000000011111c824 */ /* 0x000fe200078e0a19 */
[----:B------:R-:W-:Y:S01]  /*1ea0*/  IABS R10, R10 ;  /* 0x0000000a000a7213 */ /* 0x000fe20000000000 */
[----:B------:R1:W-:Y:S01]  /*1eb0*/  STL [R1+0x3bc], R11 ;  /* 0x0003bc0b01007387 */ /* 0x0003e20000100800 */
[C---:B------:R-:W-:Y:S01]  /*1ec0*/  IMAD R4, R25.reuse, R6, R4 ;  /* 0x0000000619047224 */ /* 0x040fe200078e0204 */
[----:B------:R-:W-:Y:S01]  /*1ed0*/  IABS R6, R5 ;  /* 0x0000000500067213 */ /* 0x000fe20000000000 */
[----:B------:R-:W-:Y:S01]  /*1ee0*/  IMAD.MOV.U32 R15, RZ, RZ, R2 ;  /* 0x000000ffff0f7224 */ /* 0x000fe200078e0002 */
[----:B------:R-:W-:Y:S01]  /*1ef0*/  ISETP.GT.U32.AND P4, PT, R25, R17, PT ;  /* 0x000000111900720c */ /* 0x000fe20003f84070 */
[----:B------:R-:W-:Y:S01]  /*1f00*/  IMAD.HI.U32 R14, R3, R13, RZ ;  /* 0x0000000d030e7227 */ /* 0x000fe200078e00ff */
[----:B0-----:R-:W-:-:S03]  /*1f10*/  IABS R12, R7 ;  /* 0x00000007000c7213 */ /* 0x001fc60000000000 */
[----:B------:R-:W-:Y:S01]  /*1f20*/  @!P6 IMAD.MOV R15, RZ, RZ, -R15 ;  /* 0x000000ffff0fe224 */ /* 0x000fe200078e0a0f */
[----:B------:R-:W-:Y:S01]  /*1f30*/  ISETP.GT.U32.AND P6, PT, R25, R4, PT ;  /* 0x000000041900720c */ /* 0x000fe20003fc4070 */
[----:B-1----:R-:W-:-:S03]  /*1f40*/  IMAD.HI.U32 R11, R3, R10, RZ ;  /* 0x0000000a030b7227 */ /* 0x002fc600078e00ff */
[----:B------:R0:W-:Y:S01]  /*1f50*/  STL [R1+0x3b4], R15 ;  /* 0x0003b40f01007387 */ /* 0x0001e20000100800 */
[----:B------:R-:W-:Y:S02]  /*1f60*/  IMAD.MOV R11, RZ, RZ, -R11 ;  /* 0x000000ffff0b7224 */ /* 0x000fe400078e0a0b */
[--C-:B------:R-:W-:Y:S01]  /*1f70*/  @!P1 IMAD.IADD R18, R18, 0x1, -R25.reuse ;  /* 0x0000000112129824 */ /* 0x100fe200078e0a19 */
[----:B------:R-:W-:Y:S01]  /*1f80*/  ISETP.GE.AND P1, PT, R5, RZ, PT ;  /* 0x000000ff0500720c */ /* 0x000fe20003f26270 */
[----:B------:R-:W-:Y:S02]  /*1f90*/  IMAD R5, R25, R11, R10 ;  /* 0x0000000b19057224 */ /* 0x000fe400078e020a */
[--C-:B------:R-:W-:Y:S02]  /*1fa0*/  @!P4 IMAD.IADD R17, R17, 0x1, -R25.reuse ;  /* 0x000000011111c824 */ /* 0x100fe400078e0a19 */
[----:B------:R-:W-:Y:S01]  /*1fb0*/  @!P6 IMAD.IADD R4, R4, 0x1, -R25 ;  /* 0x000000010404e824 */ /* 0x000fe200078e0a19 */
[----:B------:R-:W-:Y:S01]  /*1fc0*/  ISETP.GT.U32.AND P4, PT, R25, R5, PT ;  /* 0x000000051900720c */ /* 0x000fe20003f84070 */
[----:B------:R-:W-:Y:S01]  /*1fd0*/  IMAD.MOV.U32 R21, RZ, RZ, R18 ;  /* 0x000000ffff157224 */ /* 0x000fe200078e0012 */
[----:B0-----:R-:W-:Y:S01]  /*1fe0*/  IADD3 R15, R29, 0xe4, RZ ;  /* 0x000000e41d0f7810 */ /* 0x001fe20007ffe0ff */
[----:B------:R-:W-:-:S02]  /*1ff0*/  @!P0 IMAD.MOV R17, RZ, RZ, -R17 ;  /* 0x000000ffff118224 */ /* 0x000fc400078e0a11 */
[----:B------:R-:W-:Y:S01]  /*2000*/  @!P2 IMAD.MOV R21, RZ, RZ, -R21 ;  /* 0x000000ffff15a224 */ /* 0x000fe200078e0a15 */
[----:B------:R-:W-:Y:S01]  /*2010*/  IABS R11, R15 ;  /* 0x0000000f000b7213 */ /* 0x000fe20000000000 */
[----:B------:R-:W-:-:S03]  /*2020*/  IMAD.HI.U32 R9, R3, R6, RZ ;  /* 0x0000000603097227 */ /* 0x000fc600078e00ff */
[----:B------:R-:W-:Y:S01]  /*2030*/  STL [R1+0x3a0], R21 ;  /* 0x0003a01501007387 */ /* 0x000fe20000100800 */
[----:B------:R-:W-:Y:S02]  /*2040*/  IMAD.MOV R9, RZ, RZ, -R9 ;  /* 0x000000ffff097224 */ /* 0x000fe400078e0a09 */
[----:B------:R-:W-:Y:S01]  /*2050*/  @!P4 IMAD.IADD R5, R5, 0x1, -R25 ;  /* 0x000000010505c824 */ /* 0x000fe200078e0a19 */
[C---:B------:R-:W-:Y:S01]  /*2060*/  ISETP.GT.U32.AND P4, PT, R25.reuse, R4, PT ;  /* 0x000000041900720c */ /* 0x040fe20003f84070 */
[----:B------:R-:W-:Y:S01]  /*2070*/  STL [R1+0x39c], R17 ;  /* 0x00039c1101007387 */ /* 0x000fe20000100800 */
[----:B------:R-:W-:Y:S02]  /*2080*/  IMAD R6, R25, R9, R6 ;  /* 0x0000000919067224 */ /* 0x000fe400078e0206 */
[----:B------:R-:W-:Y:S01]  /*2090*/  IMAD.MOV R2, RZ, RZ, -R14 ;  /* 0x000000ffff027224 */ /* 0x000fe200078e0a0e */
[----:B------:R-:W-:Y:S01]  /*20a0*/  IADD3 R14, R29, 0xe5, RZ ;  /* 0x000000e51d0e7810 */ /* 0x000fe20007ffe0ff */
[----:B------:R-:W-:Y:S01]  /*20b0*/  IMAD.HI.U32 R0, R3, R12, RZ ;  /* 0x0000000c03007227 */ /* 0x000fe200078e00ff */
[----:B------:R-:W-:-:S02]  /*20c0*/  ISETP.GT.U32.AND P6, PT, R25, R6, PT ;  /* 0x000000061900720c */ /* 0x000fc40003fc4070 */
[----:B------:R-:W-:Y:S01]  /*20d0*/  IABS R9, R14 ;  /* 0x0000000e00097213 */ /* 0x000fe20000000000 */
[----:B------:R-:W-:Y:S01]  /*20e0*/  IMAD R13, R25, R2, R13 ;  /* 0x00000002190d7224 */ /* 0x000fe200078e020d */
[----:B------:R-:W-:Y:S01]  /*20f0*/  IADD3 R2, R29, 0xe6, RZ ;  /* 0x000000e61d027810 */ /* 0x000fe20007ffe0ff */
[----:B------:R-:W-:Y:S01]  /*2100*/  IMAD.MOV R0, RZ, RZ, -R0 ;  /* 0x000000ffff007224 */ /* 0x000fe200078e0a00 */
[----:B------:R-:W-:Y:S01]  /*2110*/  ISETP.GT.U32.AND P2, PT, R25, R5, PT ;  /* 0x000000051900720c */ /* 0x000fe20003f44070 */
[----:B------:R-:W-:Y:S01]  /*2120*/  @!P4 IMAD.IADD R4, R4, 0x1, -R25 ;  /* 0x000000010404c824 */ /* 0x000fe200078e0a19 */
[----:B------:R-:W-:Y:S01]  /*2130*/  IABS R10, R2 ;  /* 0x00000002000a7213 */ /* 0x000fe20000000000 */
[----:B------:R-:W-:Y:S01]  /*2140*/  IMAD.HI.U32 R20, R3, R9, RZ ;  /* 0x0000000903147227 */ /* 0x000fe200078e00ff */
[----:B------:R-:W-:-:S03]  /*2150*/  ISETP.GT.U32.AND P0, PT, R25, R13, PT ;  /* 0x0000000d1900720c */ /* 0x000fc60003f04070 */
[----:B------:R-:W-:Y:S02]  /*2160*/  @!P5 IMAD.MOV R4, RZ, RZ, -R4 ;  /* 0x000000ffff04d224 */ /* 0x000fe400078e0a04 */
[----:B------:R-:W-:Y:S02]  /*2170*/  @!P6 IMAD.IADD R6, R6, 0x1, -R25 ;  /* 0x000000010606e824 */ /* 0x000fe400078e0a19 */
[----:B------:R-:W-:Y:S01]  /*2180*/  IMAD.HI.U32 R18, R3, R10, RZ ;  /* 0x0000000a03127227 */ /* 0x000fe200078e00ff */
[----:B------:R0:W-:Y:S02]  /*2190*/  STL [R1+0x108c], R4 ;  /* 0x00108c0401007387 */ /* 0x0001e40000100800 */
[C---:B------:R-:W-:Y:S01]  /*21a0*/  ISETP.GT.U32.AND P6, PT, R25.reuse, R6, PT ;  /* 0x000000061900720c */ /* 0x040fe20003fc4070 */
[----:B------:R-:W-:Y:S01]  /*21b0*/  IMAD R12, R25, R0, R12 ;  /* 0x00000000190c7224 */ /* 0x000fe200078e020c */
[----:B------:R-:W-:Y:S01]  /*21c0*/  IABS R0, R16 ;  /* 0x0000001000007213 */ /* 0x000fe20000000000 */
[----:B------:R-:W-:-:S02]  /*21d0*/  IMAD.MOV R20, RZ, RZ, -R20 ;  /* 0x000000ffff147224 */ /* 0x000fc400078e0a14 */
[----:B------:R-:W-:Y:S01]  /*21e0*/  IMAD.MOV R18, RZ, RZ, -R18 ;  /* 0x000000ffff127224 */ /* 0x000fe200078e0a12 */
[C---:B------:R-:W-:Y:S01]  /*21f0*/  ISETP.GT.U32.AND P4, PT, R25.reuse, R12, PT ;  /* 0x0000000c1900720c */ /* 0x040fe20003f84070 */
[C---:B------:R-:W-:Y:S01]  /*2200*/  IMAD R9, R25.reuse, R20, R9 ;  /* 0x0000001419097224 */ /* 0x040fe200078e0209 */
[----:B0-----:R-:W2:Y:S01]  /*2210*/  LDL R4, [R1+0x378] ;  /* 0x0003780001047983 */ /* 0x001ea20000100800 */
[----:B------:R-:W-:Y:S02]  /*2220*/  IMAD R10, R25, R18, R10 ;  /* 0x00000012190a7224 */ /* 0x000fe400078e020a */
[--C-:B------:R-:W-:Y:S02]  /*2230*/  @!P2 IMAD.IADD R5, R5, 0x1, -R25.reuse ;  /* 0x000000010505a824 */ /* 0x100fe400078e0a19 */
[----:B------:R-:W-:Y:S01]  /*2240*/  @!P6 IMAD.IADD R6, R6, 0x1, -R25 ;  /* 0x000000010606e824 */ /* 0x000fe200078e0a19 */
[----:B------:R-:W-:Y:S01]  /*2250*/  ISETP.GT.U32.AND P6, PT, R25, R9, PT ;  /* 0x000000091900720c */ /* 0x000fe20003fc4070 */
[----:B------:R-:W-:Y:S01]  /*2260*/  IMAD.HI.U32 R17, R3, R11, RZ ;  /* 0x0000000b03117227 */ /* 0x000fe200078e00ff */
[----:B------:R-:W-:-:S03]  /*2270*/  ISETP.GT.U32.AND P2, PT, R25, R10, PT ;  /* 0x0000000a1900720c */ /* 0x000fc60003f44070 */
[----:B------:R-:W-:Y:S01]  /*2280*/  @!P4 IMAD.IADD R12, R12, 0x1, -R25 ;  /* 0x000000010c0cc824 */ /* 0x000fe200078e0a19 */
[----:B------:R-:W-:Y:S01]  /*2290*/  ISETP.GE.AND P4, PT, R7, RZ, PT ;  /* 0x000000ff0700720c */ /* 0x000fe20003f86270 */
[----:B------:R-:W-:-:S04]  /*22a0*/  IMAD.HI.U32 R18, R3, R0, RZ ;  /* 0x0000000003127227 */ /* 0x000fc800078e00ff */
[--C-:B------:R-:W-:Y:S01]  /*22b0*/  @!P0 IMAD.IADD R13, R13, 0x1, -R25.reuse ;  /* 0x000000010d0d8824 */ /* 0x100fe200078e0a19 */
[----:B------:R-:W-:Y:S01]  /*22c0*/  ISETP.GE.AND P0, PT, R8, RZ, PT ;  /* 0x000000ff0800720c */ /* 0x000fe20003f06270 */
[--C-:B------:R-:W-:Y:S01]  /*22d0*/  @!P6 IMAD.IADD R9, R9, 0x1, -R25.reuse ;  /* 0x000000010909e824 */ /* 0x100fe200078e0a19 */
[C---:B------:R-:W-:Y:S01]  /*22e0*/  ISETP.GT.U32.AND P6, PT, R25.reuse, R12, PT ;  /* 0x0000000c1900720c */ /* 0x040fe20003fc4070 */
[----:B------:R-:W-:Y:S01]  /*22f0*/  @!P2 IMAD.IADD R10, R10, 0x1, -R25 ;  /* 0x000000010a0aa824 */ /* 0x000fe200078e0a19 */
[----:B------:R-:W-:Y:S01]  /*2300*/  ISETP.GT.U32.AND P2, PT, R25, R13, PT ;  /* 0x0000000d1900720c */ /* 0x000fe20003f44070 */
[----:B------:R-:W-:Y:S01]  /*2310*/  IMAD.MOV R17, RZ, RZ, -R17 ;  /* 0x000000ffff117224 */ /* 0x000fe200078e0a11 */
[----:B------:R-:W-:Y:S01]  /*2320*/  IADD3 R8, R29, 0xe1, RZ ;  /* 0x000000e11d087810 */ /* 0x000fe20007ffe0ff */
[----:B------:R-:W-:Y:S01]  /*2330*/  IMAD.MOV R18, RZ, RZ, -R18 ;  /* 0x000000ffff127224 */ /* 0x000fe200078e0a12 */
[C---:B------:R-:W-:Y:S01]  /*2340*/  ISETP.GT.U32.AND P5, PT, R25.reuse, R10, PT ;  /* 0x0000000a1900720c */ /* 0x040fe20003fa4070 */
[----:B------:R-:W-:Y:S01]  /*2350*/  IMAD R7, R25, R17, R11 ;  /* 0x0000001119077224 */ /* 0x000fe200078e020b */
[----:B------:R-:W-:Y:S01]  /*2360*/  IADD3 R11, R29, 0xe2, RZ ;  /* 0x000000e21d0b7810 */ /* 0x000fe20007ffe0ff */
[----:B------:R-:W-:-:S02]  /*2370*/  IMAD R0, R25, R18, R0 ;  /* 0x0000001219007224 */ /* 0x000fc400078e0200 */
[----:B------:R-:W-:Y:S01]  /*2380*/  @!P3 IMAD.MOV R5, RZ, RZ, -R5 ;  /* 0x000000ffff05b224 */ /* 0x000fe200078e0a05 */
[C---:B------:R-:W-:Y:S01]  /*2390*/  ISETP.GT.U32.AND P3, PT, R25.reuse, R9, PT ;  /* 0x000000091900720c */ /* 0x040fe20003f64070 */
[----:B------:R-:W-:Y:S01]  /*23a0*/  @!P1 IMAD.MOV R6, RZ, RZ, -R6 ;  /* 0x000000ffff069224 */ /* 0x000fe200078e0a06 */
[C---:B------:R-:W-:Y:S01]  /*23b0*/  ISETP.GT.U32.AND P1, PT, R25.reuse, R7, PT ;  /* 0x000000071900720c */ /* 0x040fe20003f24070 */
[--C-:B------:R-:W-:Y:S01]  /*23c0*/  @!P6 IMAD.IADD R12, R12, 0x1, -R25.reuse ;  /* 0x000000010c0ce824 */ /* 0x100fe200078e0a19 */
[----:B------:R-:W-:Y:S02]  /*23d0*/  ISETP.GT.U32.AND P6, PT, R25, R0, PT ;  /* 0x000000001900720c */ /* 0x000fe40003fc4070 */
[----:B------:R-:W-:Y:S02]  /*23e0*/  IABS R17, R11 ;  /* 0x0000000b00117213 */ /* 0x000fe40000000000 */
[----:B------:R-:W-:Y:S01]  /*23f0*/  IABS R18, R8 ;  /* 0x0000000800127213 */ /* 0x000fe20000000000 */
[--C-:B------:R-:W-:Y:S01]  /*2400*/  @!P2 IMAD.IADD R13, R13, 0x1, -R25.reuse ;  /* 0x000000010d0da824 */ /* 0x100fe200078e0a19 */
[----:B------:R-:W-:Y:S01]  /*2410*/  ISETP.GE.AND P2, PT, R2, RZ, PT ;  /* 0x000000ff0200720c */ /* 0x000fe20003f46270 */
[----:B------:R-:W-:Y:S01]  /*2420*/  @!P5 IMAD.IADD R10, R10, 0x1, -R25 ;  /* 0x000000010a0ad824 */ /* 0x000fe200078e0a19 */
[----:B------:R-:W-:Y:S01]  /*2430*/  ISETP.GE.AND P5, PT, R14, RZ, PT ;  /* 0x000000ff0e00720c */ /* 0x000fe20003fa6270 */
[----:B------:R-:W-:-:S02]  /*2440*/  IMAD.MOV.U32 R2, RZ, RZ, R18 ;  /* 0x000000ffff027224 */ /* 0x000fc400078e0012 */
[----:B------:R-:W-:-:S04]  /*2450*/  IMAD.HI.U32 R14, R3, R17, RZ ;  /* 0x00000011030e7227 */ /* 0x000fc800078e00ff */
[--C-:B------:R-:W-:Y:S01]  /*2460*/  @!P3 IMAD.IADD R9, R9, 0x1, -R25.reuse ;  /* 0x000000010909b824 */ /* 0x100fe200078e0a19 */
[----:B------:R-:W-:Y:S01]  /*2470*/  ISETP.GE.AND P3, PT, R15, RZ, PT ;  /* 0x000000ff0f00720c */ /* 0x000fe20003f66270 */
[----:B------:R-:W-:Y:S02]  /*2480*/  @!P1 IMAD.IADD R7, R7, 0x1, -R25 ;  /* 0x0000000107079824 */ /* 0x000fe400078e0a19 */
[----:B------:R-:W-:Y:S02]  /*2490*/  IMAD.MOV.U32 R21, RZ, RZ, R13 ;  /* 0x000000ffff157224 */ /* 0x000fe400078e000d */
[----:B------:R-:W-:Y:S01]  /*24a0*/  IMAD.HI.U32 R15, R3, R2, RZ ;  /* 0x00000002030f7227 */ /* 0x000fe200078e00ff */
[----:B------:R-:W-:Y:S03]  /*24b0*/  STL [R1+0x1090], R5 ;  /* 0x0010900501007387 */ /* 0x000fe60000100800 */
[----:B------:R-:W-:Y:S01]  /*24c0*/  IMAD.MOV R14, RZ, RZ, -R14 ;  /* 0x000000ffff0e7224 */ /* 0x000fe200078e0a0e */
[----:B------:R0:W-:Y:S01]  /*24d0*/  STL [R1+0x1094], R6 ;  /* 0x0010940601007387 */ /* 0x0001e20000100800 */
[----:B------:R-:W-:Y:S01]  /*24e0*/  @!P6 IMAD.IADD R0, R0, 0x1, -R25 ;  /* 0x000000010000e824 */ /* 0x000fe200078e0a19 */
[----:B------:R-:W-:Y:S01]  /*24f0*/  ISETP.GE.AND P6, PT, R11, RZ, PT ;  /* 0x000000ff0b00720c */ /* 0x000fe20003fc6270 */
[----:B------:R-:W-:Y:S01]  /*2500*/  @!P0 IMAD.MOV R21, RZ, RZ, -R21 ;  /* 0x000000ffff158224 */ /* 0x000fe200078e0a15 */
[----:B------:R-:W-:Y:S01]  /*2510*/  ISETP.GT.U32.AND P0, PT, R25, R7, PT ;  /* 0x000000071900720c */ /* 0x000fe20003f04070 */
[----:B------:R-:W-:-:S02]  /*2520*/  IMAD.MOV R13, RZ, RZ, -R15 ;  /* 0x000000ffff0d7224 */ /* 0x000fc400078e0a0f */
[C---:B------:R-:W-:Y:S02]  /*2530*/  IMAD R11, R25.reuse, R14, R17 ;  /* 0x0000000e190b7224 */ /* 0x040fe400078e0211 */
[----:B0-----:R-:W-:Y:S02]  /*2540*/  IMAD.MOV.U32 R6, RZ, RZ, R10 ;  /* 0x000000ffff067224 */ /* 0x001fe400078e000a */
[C---:B------:R-:W-:Y:S02]  /*2550*/  IMAD R2, R25.reuse, R13, R2 ;  /* 0x0000000d19027224 */ /* 0x040fe400078e0202 */
[----:B------:R-:W-:Y:S02]  /*2560*/  IMAD.MOV.U32 R5, RZ, RZ, R9 ;  /* 0x000000ffff057224 */ /* 0x000fe400078e0009 */
[----:B------:R-:W-:Y:S01]  /*2570*/  @!P2 IMAD.MOV R6, RZ, RZ, -R6 ;  /* 0x000000ffff06a224 */ /* 0x000fe200078e0a06 */
[----:B------:R-:W-:Y:S01]  /*2580*/  ISETP.GT.U32.AND P2, PT, R25, R11, PT ;  /* 0x0000000b1900720c */ /* 0x000fe20003f44070 */
[----:B------:R-:W-:-:S02]  /*2590*/  IMAD.MOV.U32 R20, RZ, RZ, R12 ;  /* 0x000000ffff147224 */ /* 0x000fc400078e000c */
[----:B------:R-:W-:Y:S01]  /*25a0*/  @!P5 IMAD.MOV R5, RZ, RZ, -R5 ;  /* 0x000000ffff05d224 */ /* 0x000fe200078e0a05 */
[C---:B------:R-:W-:Y:S01]  /*25b0*/  ISETP.GT.U32.AND P5, PT, R25.reuse, R2, PT ;  /* 0x000000021900720c */ /* 0x040fe20003fa4070 */
[----:B------:R-:W-:Y:S01]  /*25c0*/  @!P4 IMAD.MOV R20, RZ, RZ, -R20 ;  /* 0x000000ffff14c224 */ /* 0x000fe200078e0a14 */
[----:B------:R-:W-:Y:S01]  /*25d0*/  ISETP.GT.U32.AND P4, PT, R25, R0, PT ;  /* 0x000000001900720c */ /* 0x000fe20003f84070 */
[----:B------:R-:W-:Y:S01]  /*25e0*/  STL [R1+0x35c], R21 ;  /* 0x00035c1501007387 */ /* 0x000fe20000100800 */
[----:B------:R-:W-:-:S03]  /*25f0*/  @!P0 IMAD.IADD R7, R7, 0x1, -R25 ;  /* 0x0000000107078824 */ /* 0x000fc600078e0a19 */
[----:B------:R-:W-:Y:S01]  /*2600*/  STL [R1+0x360], R20 ;  /* 0x0003601401007387 */ /* 0x000fe20000100800 */
[----:B------:R-:W-:-:S03]  /*2610*/  ISETP.GE.AND P0, PT, R8, RZ, PT ;  /* 0x000000ff0800720c */ /* 0x000fc60003f06270 */
[----:B------:R-:W-:Y:S01]  /*2620*/  STL [R1+0x364], R6 ;  /* 0x0003640601007387 */ /* 0x000fe20000100800 */
[----:B------:R-:W-:-:S03]  /*2630*/  @!P2 IMAD.IADD R11, R11, 0x1, -R25 ;  /* 0x000000010b0ba824 */ /* 0x000fc600078e0a19 */
[----:B------:R0:W-:Y:S01]  /*2640*/  STL [R1+0x368], R5 ;  /* 0x0003680501007387 */ /* 0x0001e20000100800 */
[--C-:B------:R-:W-:Y:S01]  /*2650*/  @!P5 IMAD.IADD R2, R2, 0x1, -R25.reuse ;  /* 0x000000010202d824 */ /* 0x100fe200078e0a19 */
[----:B------:R-:W-:Y:S01]  /*2660*/  ISETP.GT.U32.AND P5, PT, R25, R11, PT ;  /* 0x0000000b1900720c */ /* 0x000fe20003fa4070 */
[----:B------:R-:W-:Y:S02]  /*2670*/  @!P4 IMAD.IADD R0, R0, 0x1, -R25 ;  /* 0x000000010000c824 */ /* 0x000fe400078e0a19 */
[----:B0-----:R-:W-:-:S04]  /*2680*/  IMAD.MOV.U32 R5, RZ, RZ, R7 ;  /* 0x000000ffff057224 */ /* 0x001fc800078e0007 */
[----:B------:R-:W-:-:S05]  /*2690*/  @!P3 IMAD.MOV R5, RZ, RZ, -R5 ;  /* 0x000000ffff05b224 */ /* 0x000fca00078e0a05 */
[----:B------:R0:W-:Y:S01]  /*26a0*/  STL [R1+0x370], R5 ;  /* 0x0003700501007387 */ /* 0x0001e20000100800 */
[----:B------:R-:W-:Y:S01]  /*26b0*/  ISETP.GE.AND P1, PT, R16, RZ, PT ;  /* 0x000000ff1000720c */ /* 0x000fe20003f26270 */
[----:B0-----:R-:W-:Y:S02]  /*26c0*/  IMAD.MOV.U32 R5, RZ, RZ, R0 ;  /* 0x000000ffff057224 */ /* 0x001fe400078e0000 */
[----:B------:R-:W-:Y:S01]  /*26d0*/  @!P5 IMAD.IADD R11, R11, 0x1, -R25 ;  /* 0x000000010b0bd824 */ /* 0x000fe200078e0a19 */
[----:B------:R-:W-:-:S03]  /*26e0*/  ISETP.GT.U32.AND P3, PT, R25, R2, PT ;  /* 0x000000021900720c */ /* 0x000fc60003f64070 */
[----:B------:R-:W-:-:S04]  /*26f0*/  IMAD.MOV.U32 R6, RZ, RZ, R11 ;  /* 0x000000ffff067224 */ /* 0x000fc800078e000b */
[----:B------:R-:W-:Y:S02]  /*2700*/  @!P6 IMAD.MOV R6, RZ, RZ, -R6 ;  /* 0x000000ffff06e224 */ /* 0x000fe400078e0a06 */
[----:B------:R-:W-:-:S04]  /*2710*/  @!P1 IMAD.MOV R5, RZ, RZ, -R5 ;  /* 0x000000ffff059224 */ /* 0x000fc800078e0a05 */
[----:B------:R-:W-:Y:S01]  /*2720*/  @!P3 IMAD.IADD R2, R2, 0x1, -R25 ;  /* 0x000000010202b824 */ /* 0x000fe200078e0a19 */
[----:B------:R0:W-:Y:S03]  /*2730*/  STL [R1+0x380], R5 ;  /* 0x0003800501007387 */ /* 0x0001e60000100800 */
[----:B0-----:R-:W-:-:S04]  /*2740*/  IMAD.MOV.U32 R5, RZ, RZ, R2 ;  /* 0x000000ffff057224 */ /* 0x001fc800078e0002 */
[----:B------:R-:W-:Y:S01]  /*2750*/  @!P0 IMAD.MOV R5, RZ, RZ, -R5 ;  /* 0x000000ffff058224 */ /* 0x000fe200078e0a05 */
[----:B------:R-:W-:Y:S04]  /*2760*/  STL [R1+0x388], R6 ;  /* 0x0003880601007387 */ /* 0x000fe80000100800 */
[----:B------:R0:W-:Y:S01]  /*2770*/  STL [R1+0x38c], R5 ;  /* 0x00038c0501007387 */ /* 0x0001e20000100800 */
[C---:B--2---:R-:W-:Y:S02]  /*2780*/  IADD3 R9, R4.reuse, 0xe0, RZ ;  /* 0x000000e004097810 */ /* 0x044fe40007ffe0ff */
[----:B------:R-:W-:Y:S02]  /*2790*/  IADD3 R10, R4, 0xdf, RZ ;  /* 0x000000df040a7810 */ /* 0x000fe40007ffe0ff */
[----:B------:R-:W-:-:S02]  /*27a0*/  IABS R8, R9 ;  /* 0x0000000900087213 */ /* 0x000fc40000000000 */
[----:B------:R-:W-:Y:S02]  /*27b0*/  IABS R12, R10 ;  /* 0x0000000a000c7213 */ /* 0x000fe40000000000 */
[----:B------:R-:W-:Y:S01]  /*27c0*/  ISETP.GE.AND P2, PT, R10, RZ, PT ;  /* 0x000000ff0a00720c */ /* 0x000fe20003f46270 */
[----:B------:R-:W-:Y:S01]  /*27d0*/  IMAD.HI.U32 R10, R3, R8, RZ ;  /* 0x00000008030a7227 */ /* 0x000fe200078e00ff */
[----:B------:R-:W-:-:S03]  /*27e0*/  ISETP.GE.AND P4, PT, R9, RZ, PT ;  /* 0x000000ff0900720c */ /* 0x000fc60003f86270 */
[----:B------:R-:W-:Y:S02]  /*27f0*/  IMAD.MOV R0, RZ, RZ, -R10 ;  /* 0x000000ffff007224 */ /* 0x000fe400078e0a0a */
[----:B------:R-:W-:Y:S02]  /*2800*/  IMAD.MOV.U32 R9, RZ, RZ, R12 ;  /* 0x000000ffff097224 */ /* 0x000fe400078e000c */
[----:B------:R-:W-:Y:S02]  /*2810*/  IMAD R8, R25, R0, R8 ;  /* 0x0000000019087224 */ /* 0x000fe400078e0208 */
[----:B------:R-:W-:-:S03]  /*2820*/  IMAD.HI.U32 R7, R3, R9, RZ ;  /* 0x0000000903077227 */ /* 0x000fc600078e00ff */
[----:B------:R-:W-:Y:S01]  /*2830*/  ISETP.GT.U32.AND P5, PT, R25, R8, PT ;  /* 0x000000081900720c */ /* 0x000fe20003fa4070 */
[----:B------:R-:W-:-:S04]  /*2840*/  IMAD.MOV R7, RZ, RZ, -R7 ;  /* 0x000000ffff077224 */ /* 0x000fc800078e0a07 */
[----:B------:R-:W-:Y:S01]  /*2850*/  IMAD R7, R25, R7, R9 ;  /* 0x0000000719077224 */ /* 0x000fe200078e0209 */
[----:B------:R-:W-:-:S04]  /*2860*/  IADD3 R13, R4, 0xde, RZ ;  /* 0x000000de040d7810 */ /* 0x000fc80007ffe0ff */
[----:B------:R-:W-:Y:S02]  /*2870*/  ISETP.GT.U32.AND P6, PT, R25, R7, PT ;  /* 0x000000071900720c */ /* 0x000fe40003fc4070 */
[----:B------:R-:W-:Y:S01]  /*2880*/  ISETP.GE.AND P1, PT, R13, RZ, PT ;  /* 0x000000ff0d00720c */ /* 0x000fe20003f26270 */
[----:B------:R-:W-:Y:S01]  /*2890*/  @!P5 IMAD.IADD R8, R8, 0x1, -R25 ;  /* 0x000000010808d824 */ /* 0x000fe200078e0a19 */
[----:B------:R-:W-:Y:S02]  /*28a0*/  IABS R13, R13 ;  /* 0x0000000d000d7213 */ /* 0x000fe40000000000 */
[C---:B------:R-:W-:Y:S02]  /*28b0*/  IADD3 R12, R4.reuse, 0xdc, RZ ;  /* 0x000000dc040c7810 */ /* 0x040fe40007ffe0ff */
[----:B------:R-:W-:Y:S01]  /*28c0*/  ISETP.GT.U32.AND P5, PT, R25, R8, PT ;  /* 0x000000081900720c */ /* 0x000fe20003fa4070 */
[----:B------:R-:W-:Y:S01]  /*28d0*/  IMAD.HI.U32 R9, R3, R13, RZ ;  /* 0x0000000d03097227 */ /* 0x000fe200078e00ff */
[----:B------:R-:W-:-:S02]  /*28e0*/  IADD3 R10, R4, 0xdd, RZ ;  /* 0x000000dd040a7810 */ /* 0x000fc40007ffe0ff */
[----:B------:R-:W-:Y:S01]  /*28f0*/  ISETP.GE.AND P0, PT, R12, RZ, PT ;  /* 0x000000ff0c00720c */ /* 0x000fe20003f06270 */
[----:B------:R-:W-:Y:S01]  /*2900*/  IMAD.MOV R9, RZ, RZ, -R9 ;  /* 0x000000ffff097224 */ /* 0x000fe200078e0a09 */
[----:B------:R-:W-:Y:S01]  /*2910*/  IADD3 R0, R4, 0xdb, RZ ;  /* 0x000000db04007810 */ /* 0x000fe20007ffe0ff */
[----:B------:R-:W-:Y:S01]  /*2920*/  @!P6 IMAD.IADD R7, R7, 0x1, -R25 ;  /* 0x000000010707e824 */ /* 0x000fe200078e0a19 */
[----:B------:R-:W-:Y:S01]  /*2930*/  IABS R12, R12 ;  /* 0x0000000c000c7213 */ /* 0x000fe20000000000 */
[----:B------:R-:W-:Y:S01]  /*2940*/  IMAD R13, R25, R9, R13 ;  /* 0x00000009190d7224 */ /* 0x000fe200078e020d */
[----:B------:R-:W-:Y:S02]  /*2950*/  ISETP.GE.AND P3, PT, R10, RZ, PT ;  /* 0x000000ff0a00720c */ /* 0x000fe40003f66270 */
[----:B------:R-:W-:Y:S01]  /*2960*/  IABS R10, R10 ;  /* 0x0000000a000a7213 */ /* 0x000fe20000000000 */
[----:B------:R-:W-:Y:S01]  /*2970*/  IMAD.HI.U32 R14, R3, R12, RZ ;  /* 0x0000000c030e7227 */ /* 0x000fe200078e00ff */
[----:B------:R-:W-:-:S02]  /*2980*/  IABS R11, R0 ;  /* 0x00000000000b7213 */ /* 0x000fc40000000000 */
[C---:B------:R-:W-:Y:S01]  /*2990*/  ISETP.GT.U32.AND P6, PT, R25.reuse, R7, PT ;  /* 0x000000071900720c */ /* 0x040fe20003fc4070 */
[----:B------:R-:W-:Y:S01]  /*29a0*/  @!P5 IMAD.IADD R8, R8, 0x1, -R25 ;  /* 0x000000010808d824 */ /* 0x000fe200078e0a19 */
[----:B------:R-:W-:Y:S01]  /*29b0*/  ISETP.GT.U32.AND P5, PT, R25, R13, PT ;  /* 0x0000000d1900720c */ /* 0x000fe20003fa4070 */
[----:B------:R-:W-:-:S04]  /*29c0*/  IMAD.HI.U32 R2, R3, R10, RZ ;  /* 0x0000000a03027227 */ /* 0x000fc800078e00ff */
[----:B------:R-:W-:-:S04]  /*29d0*/  IMAD.HI.U32 R9, R3, R11, RZ ;  /* 0x0000000b03097227 */ /* 0x000fc800078e00ff */
[----:B------:R-:W-:Y:S02]  /*29e0*/  IMAD.MOV R14, RZ, RZ, -R14 ;  /* 0x000000ffff0e7224 */ /* 0x000fe400078e0a0e */
[----:B------:R-:W-:Y:S02]  /*29f0*/  IMAD.MOV R2, RZ, RZ, -R2 ;  /* 0x000000ffff027224 */ /* 0x000fe400078e0a02 */
[----:B------:R-:W-:Y:S02]  /*2a00*/  IMAD.MOV R9, RZ, RZ, -R9 ;  /* 0x000000ffff097224 */ /* 0x000fe400078e0a09 */
[C---:B------:R-:W-:Y:S02]  /*2a10*/  IMAD R12, R25.reuse, R14, R12 ;  /* 0x0000000e190c7224 */ /* 0x040fe400078e020c */
[----:B------:R-:W-:Y:S02]  /*2a20*/  IMAD R10, R25, R2, R10 ;  /* 0x00000002190a7224 */ /* 0x000fe400078e020a */
[----:B0-----:R-:W-:-:S02]  /*2a30*/  IMAD.MOV.U32 R5, RZ, RZ, R8 ;  /* 0x000000ffff057224 */ /* 0x001fc400078e0008 */
[----:B------:R-:W-:Y:S02]  /*2a40*/  IMAD R11, R25, R9, R11 ;  /* 0x00000009190b7224 */ /* 0x000fe400078e020b */
[----:B------:R-:W-:Y:S01]  /*2a50*/  @!P6 IMAD.IADD R7, R7, 0x1, -R25 ;  /* 0x000000010707e824 */ /* 0x000fe200078e0a19 */
[C---:B------:R-:W-:Y:S01]  /*2a60*/  ISETP.GT.U32.AND P6, PT, R25.reuse, R12, PT ;  /* 0x0000000c1900720c */ /* 0x040fe20003fc4070 */
[----:B------:R-:W-:Y:S01]  /*2a70*/  @!P4 IMAD.MOV R5, RZ, RZ, -R5 ;  /* 0x000000ffff05c224 */ /* 0x000fe200078e0a05 */
[----:B------:R-:W-:Y:S01]  /*2a80*/  ISETP.GT.U32.AND P4, PT, R25, R10, PT ;  /* 0x0000000a1900720c */ /* 0x000fe20003f84070 */
[----:B------:R-:W-:Y:S01]  /*2a90*/  @!P5 IMAD.IADD R13, R13, 0x1, -R25 ;  /* 0x000000010d0dd824 */ /* 0x000fe200078e0a19 */
[----:B------:R-:W-:Y:S02]  /*2aa0*/  ISETP.GT.U32.AND P5, PT, R25, R11, PT ;  /* 0x0000000b1900720c */ /* 0x000fe40003fa4070 */
[C---:B------:R-:W-:Y:S02]  /*2ab0*/  IADD3 R20, R4.reuse, 0xda, RZ ;  /* 0x000000da04147810 */ /* 0x040fe40007ffe0ff */
[----:B------:R-:W-:-:S02]  /*2ac0*/  IADD3 R16, R4, 0xd9, RZ ;  /* 0x000000d904107810 */ /* 0x000fc40007ffe0ff */
[----:B------:R-:W-:Y:S02]  /*2ad0*/  IABS R2, R20 ;  /* 0x0000001400027213 */ /* 0x000fe40000000000 */
[----:B------:R-:W-:Y:S01]  /*2ae0*/  IABS R15, R16 ;  /* 0x00000010000f7213 */ /* 0x000fe20000000000 */
[--C-:B------:R-:W-:Y:S01]  /*2af0*/  @!P6 IMAD.IADD R12, R12, 0x1, -R25.reuse ;  /* 0x000000010c0ce824 */ /* 0x100fe200078e0a19 */
[----:B------:R0:W-:Y:S01]  /*2b00*/  STL [R1+0x37c], R5 ;  /* 0x00037c0501007387 */ /* 0x0001e20000100800 */
[--C-:B------:R-:W-:Y:S01]  /*2b10*/  @!P4 IMAD.IADD R10, R10, 0x1, -R25.reuse ;  /* 0x000000010a0ac824 */ /* 0x100fe200078e0a19 */
[----:B------:R-:W-:Y:S01]  /*2b20*/  ISETP.GT.U32.AND P4, PT, R25, R13, PT ;  /* 0x0000000d1900720c */ /* 0x000fe20003f84070 */
[----:B------:R-:W-:Y:S01]  /*2b30*/  @!P5 IMAD.IADD R11, R11, 0x1, -R25 ;  /* 0x000000010b0bd824 */ /* 0x000fe200078e0a19 */
[----:B------:R-:W-:Y:S01]  /*2b40*/  ISETP.GT.U32.AND P5, PT, R25, R12, PT ;  /* 0x0000000c1900720c */ /* 0x000fe20003fa4070 */
[----:B------:R-:W-:-:S04]  /*2b50*/  IMAD.HI.U32 R8, R3, R2, RZ ;  /* 0x0000000203087227 */ /* 0x000fc800078e00ff */
[----:B0-----:R-:W-:Y:S02]  /*2b60*/  IMAD.MOV.U32 R5, RZ, RZ, R7 ;  /* 0x000000ffff057224 */ /* 0x001fe400078e0007 */
[----:B------:R-:W-:-:S04]  /*2b70*/  IMAD.HI.U32 R7, R3, R15, RZ ;  /* 0x0000000f03077227 */ /* 0x000fc800078e00ff */
[----:B------:R-:W-:Y:S02]  /*2b80*/  IMAD.MOV R8, RZ, RZ, -R8 ;  /* 0x000000ffff087224 */ /* 0x000fe400078e0a08 */
[----:B------:R-:W-:Y:S02]  /*2b90*/  IMAD.MOV R7, RZ, RZ, -R7 ;  /* 0x000000ffff077224 */ /* 0x000fe400078e0a07 */
[----:B------:R-:W-:Y:S01]  /*2ba0*/  @!P2 IMAD.MOV R5, RZ, RZ, -R5 ;  /* 0x000000ffff05a224 */ /* 0x000fe200078e0a05 */
[C---:B------:R-:W-:Y:S01]  /*2bb0*/  ISETP.GT.U32.AND P2, PT, R25.reuse, R11, PT ;  /* 0x0000000b1900720c */ /* 0x040fe20003f44070 */
[C---:B------:R-:W-:Y:S02]  /*2bc0*/  IMAD R2, R25.reuse, R8, R2 ;  /* 0x0000000819027224 */ /* 0x040fe400078e0202 */
[----:B------:R-:W-:Y:S02]  /*2bd0*/  IMAD R15, R25, R7, R15 ;  /* 0x00000007190f7224 */ /* 0x000fe400078e020f */
[--C-:B------:R-:W-:Y:S01]  /*2be0*/  @!P4 IMAD.IADD R13, R13, 0x1, -R25.reuse ;  /* 0x000000010d0dc824 */ /* 0x100fe200078e0a19 */
[C---:B------:R-:W-:Y:S01]  /*2bf0*/  ISETP.GT.U32.AND P4, PT, R25.reuse, R2, PT ;  /* 0x000000021900720c */ /* 0x040fe20003f84070 */
[----:B------:R-:W-:Y:S01]  /*2c00*/  @!P5 IMAD.IADD R12, R12, 0x1, -R25 ;  /* 0x000000010c0cd824 */ /* 0x000fe200078e0a19 */
[----:B------:R-:W-:-:S02]  /*2c10*/  ISETP.GT.U32.AND P5, PT, R25, R15, PT ;  /* 0x0000000f1900720c */ /* 0x000fc40003fa4070 */
[----:B------:R-:W-:Y:S02]  /*2c20*/  ISETP.GT.U32.AND P6, PT, R25, R10, PT ;  /* 0x0000000a1900720c */ /* 0x000fe40003fc4070 */
[C---:B------:R-:W-:Y:S01]  /*2c30*/  IADD3 R7, R4.reuse, 0xd6, RZ ;  /* 0x000000d604077810 */ /* 0x040fe20007ffe0ff */
[--C-:B------:R-:W-:Y:S01]  /*2c40*/  @!P2 IMAD.IADD R11, R11, 0x1, -R25.reuse ;  /* 0x000000010b0ba824 */ /* 0x100fe200078e0a19 */
[----:B------:R-:W-:Y:S02]  /*2c50*/  IADD3 R9, R4, 0xd8, RZ ;  /* 0x000000d804097810 */ /* 0x000fe40007ffe0ff */
[----:B------:R-:W-:Y:S02]  /*2c60*/  ISETP.GE.AND P2, PT, R20, RZ, PT ;  /* 0x000000ff1400720c */ /* 0x000fe40003f46270 */
[----:B------:R-:W-:Y:S01]  /*2c70*/  IABS R20, R7 ;  /* 0x0000000700147213 */ /* 0x000fe20000000000 */
[--C-:B------:R-:W-:Y:S01]  /*2c80*/  @!P4 IMAD.IADD R2, R2, 0x1, -R25.reuse ;  /* 0x000000010202c824 */ /* 0x100fe200078e0a19 */
[----:B------:R-:W-:Y:S01]  /*2c90*/  IABS R18, R9 ;  /* 0x0000000900127213 */ /* 0x000fe20000000000 */
[--C-:B------:R-:W-:Y:S01]  /*2ca0*/  @!P5 IMAD.IADD R15, R15, 0x1, -R25.reuse ;  /* 0x000000010f0fd824 */ /* 0x100fe200078e0a19 */
[----:B------:R-:W-:Y:S01]  /*2cb0*/  ISETP.GE.AND P4, PT, R16, RZ, PT ;  /* 0x000000ff1000720c */ /* 0x000fe20003f86270 */
[----:B------:R-:W-:Y:S01]  /*2cc0*/  IMAD.MOV.U32 R16, RZ, RZ, R20 ;  /* 0x000000ffff107224 */ /* 0x000fe200078e0014 */
[----:B------:R-:W-:Y:S01]  /*2cd0*/  IADD3 R8, R4, 0xd7, RZ ;  /* 0x000000d704087810 */ /* 0x000fe20007ffe0ff */
[----:B------:R-:W-:Y:S01]  /*2ce0*/  @!P6 IMAD.IADD R10, R10, 0x1, -R25 ;  /* 0x000000010a0ae824 */ /* 0x000fe200078e0a19 */
[----:B------:R-:W-:Y:S01]  /*2cf0*/  ISETP.GT.U32.AND P5, PT, R25, R15, PT ;  /* 0x0000000f1900720c */ /* 0x000fe20003fa4070 */
[----:B------:R-:W-:Y:S01]  /*2d00*/  IMAD.HI.U32 R14, R3, R18, RZ ;  /* 0x00000012030e7227 */ /* 0x000fe200078e00ff */
[----:B------:R0:W-:Y:S03]  /*2d10*/  STL [R1+0x36c], R5 ;  /* 0x00036c0501007387 */ /* 0x0001e60000100800 */
[----:B------:R-:W-:-:S02]  /*2d20*/  IMAD.MOV.U32 R6, RZ, RZ, R13 ;  /* 0x000000ffff067224 */ /* 0x000fc400078e000d */
[----:B------:R-:W-:Y:S01]  /*2d30*/  IMAD.HI.U32 R13, R3, R16, RZ ;  /* 0x00000010030d7227 */ /* 0x000fe200078e00ff */
[----:B------:R-:W-:-:S03]  /*2d40*/  IABS R17, R8 ;  /* 0x0000000800117213 */ /* 0x000fc60000000000 */
[----:B------:R-:W-:Y:S02]  /*2d50*/  IMAD.MOV R14, RZ, RZ, -R14 ;  /* 0x000000ffff0e7224 */ /* 0x000fe400078e0a0e */
[----:B0-----:R-:W-:Y:S02]  /*2d60*/  IMAD.MOV.U32 R5, RZ, RZ, R10 ;  /* 0x000000ffff057224 */ /* 0x001fe400078e000a */
[----:B------:R-:W-:Y:S01]  /*2d70*/  IMAD.MOV R10, RZ, RZ, -R13 ;  /* 0x000000ffff0a7224 */ /* 0x000fe200078e0a0d */
[----:B------:R-:W-:Y:S01]  /*2d80*/  ISETP.GE.AND P6, PT, R0, RZ, PT ;  /* 0x000000ff0000720c */ /* 0x000fe20003fc6270 */
[C---:B------:R-:W-:Y:S02]  /*2d90*/  IMAD R18, R25.reuse, R14, R18 ;  /* 0x0000000e19127224 */ /* 0x040fe400078e0212 */
[----:B------:R-:W-:Y:S01]  /*2da0*/  @!P1 IMAD.MOV R6, RZ, RZ, -R6 ;  /* 0x000000ffff069224 */ /* 0x000fe200078e0a06 */
[C---:B------:R-:W-:Y:S01]  /*2db0*/  ISETP.GT.U32.AND P1, PT, R25.reuse, R2, PT ;  /* 0x000000021900720c */ /* 0x040fe20003f24070 */
[----:B------:R-:W-:-:S02]  /*2dc0*/  IMAD R16, R25, R10, R16 ;  /* 0x0000000a19107224 */ /* 0x000fc400078e0210 */
[----:B------:R-:W-:-:S04]  /*2dd0*/  IMAD.HI.U32 R0, R3, R17, RZ ;  /* 0x0000001103007227 */ /* 0x000fc800078e00ff */
[----:B------:R-:W-:Y:S01]  /*2de0*/  @!P3 IMAD.MOV R5, RZ, RZ, -R5 ;  /* 0x000000ffff05b224 */ /* 0x000fe200078e0a05 */
[----:B------:R-:W-:Y:S01]  /*2df0*/  ISETP.GT.U32.AND P3, PT, R25, R18, PT ;  /* 0x000000121900720c */ /* 0x000fe20003f64070 */
[----:B------:R-:W-:Y:S01]  /*2e00*/  @!P5 IMAD.IADD R15, R15, 0x1, -R25 ;  /* 0x000000010f0fd824 */ /* 0x000fe200078e0a19 */
[C---:B------:R-:W-:Y:S01]  /*2e10*/  ISETP.GT.U32.AND P5, PT, R25.reuse, R16, PT ;  /* 0x000000101900720c */ /* 0x040fe20003fa4070 */
[----:B------:R-:W-:Y:S01]  /*2e20*/  IMAD.MOV R0, RZ, RZ, -R0 ;  /* 0x000000ffff007224 */ /* 0x000fe200078e0a00 */
[----:B------:R-:W-:Y:S03]  /*2e30*/  STL [R1+0x348], R6 ;  /* 0x0003480601007387 */ /* 0x000fe60000100800 */
[----:B------:R-:W-:Y:S01]  /*2e40*/  IMAD R17, R25, R0, R17 ;  /* 0x0000000019117224 */ /* 0x000fe200078e0211 */
[----:B------:R0:W-:Y:S01]  /*2e50*/  STL [R1+0x34c], R5 ;  /* 0x00034c0501007387 */ /* 0x0001e20000100800 */
[----:B------:R-:W-:Y:S01]  /*2e60*/  @!P1 IMAD.IADD R2, R2, 0x1, -R25 ;  /* 0x0000000102029824 */ /* 0x000fe200078e0a19 */
[----:B------:R-:W-:-:S02]  /*2e70*/  ISETP.GE.AND P1, PT, R8, RZ, PT ;  /* 0x000000ff0800720c */ /* 0x000fc40003f26270 */
[----:B------:R-:W-:Y:S01]  /*2e80*/  IADD3 R8, R4, 0xd4, RZ ;  /* 0x000000d404087810 */ /* 0x000fe20007ffe0ff */
[----:B0-----:R-:W-:-:S04]  /*2e90*/  IMAD.MOV.U32 R5, RZ, RZ, R11 ;  /* 0x000000ffff057224 */ /* 0x001fc800078e000b */
[----:B------:R-:W-:Y:S01]  /*2ea0*/  @!P6 IMAD.MOV R5, RZ, RZ, -R5 ;  /* 0x000000ffff05e224 */ /* 0x000fe200078e0a05 */
[----:B------:R-:W-:Y:S01]  /*2eb0*/  ISETP.GT.U32.AND P6, PT, R25, R17, PT ;  /* 0x000000111900720c */ /* 0x000fe20003fc4070 */
[--C-:B------:R-:W-:Y:S01]  /*2ec0*/  @!P3 IMAD.IADD R18, R18, 0x1, -R25.reuse ;  /* 0x000000011212b824 */ /* 0x100fe200078e0a19 */
[----:B------:R-:W-:Y:S01]  /*2ed0*/  ISETP.GE.AND P3, PT, R7, RZ, PT ;  /* 0x000000ff0700720c */ /* 0x000fe20003f66270 */
[----:B------:R-:W-:Y:S01]  /*2ee0*/  IMAD.MOV.U32 R6, RZ, RZ, R12 ;  /* 0x000000ffff067224 */ /* 0x000fe200078e000c */
[----:B------:R-:W-:Y:S01]  /*2ef0*/  IABS R7, R8 ;  /* 0x0000000800077213 */ /* 0x000fe20000000000 */
[----:B------:R-:W-:Y:S01]  /*2f00*/  @!P5 IMAD.IADD R16, R16, 0x1, -R25 ;  /* 0x000000011010d824 */ /* 0x000fe200078e0a19 */
[----:B------:R-:W-:Y:S01]  /*2f10*/  IADD3 R0, R4, 0xd5, RZ ;  /* 0x000000d504007810 */ /* 0x000fe20007ffe0ff */
[----:B------:R-:W-:Y:S01]  /*2f20*/  @!P0 IMAD.MOV R6, RZ, RZ, -R6 ;  /* 0x000000ffff068224 */ /* 0x000fe200078e0a06 */
[----:B------:R-:W-:Y:S01]  /*2f30*/  ISETP.GE.AND P0, PT, R9, RZ, PT ;  /* 0x000000ff0900720c */ /* 0x000fe20003f06270 */
[----:B------:R-:W-:Y:S01]  /*2f40*/  IMAD.HI.U32 R9, R3, R7, RZ ;  /* 0x0000000703097227 */ /* 0x000fe200078e00ff */
[----:B------:R-:W-:-:S02]  /*2f50*/  ISETP.GT.U32.AND P5, PT, R25, R16, PT ;  /* 0x000000101900720c */ /* 0x000fc40003fa4070 */
[----:B------:R-:W-:Y:S01]  /*2f60*/  IABS R13, R0 ;  /* 0x00000000000d7213 */ /* 0x000fe20000000000 */
[----:B------:R-:W-:Y:S01]  /*2f70*/  @!P6 IMAD.IADD R17, R17, 0x1, -R25 ;  /* 0x000000011111e824 */ /* 0x000fe200078e0a19 */
[----:B------:R-:W-:Y:S01]  /*2f80*/  ISETP.GT.U32.AND P6, PT, R25, R18, PT ;  /* 0x000000121900720c */ /* 0x000fe20003fc4070 */
[----:B------:R-:W-:Y:S02]  /*2f90*/  IMAD.MOV R9, RZ, RZ, -R9 ;  /* 0x000000ffff097224 */ /* 0x000fe400078e0a09 */
[----:B------:R-:W-:Y:S01]  /*2fa0*/  IMAD.HI.U32 R10, R3, R13, RZ ;  /* 0x0000000d030a7227 */ /* 0x000fe200078e00ff */
[----:B------:R-:W-:Y:S03]  /*2fb0*/  STL [R1+0x350], R6 ;  /* 0x0003500601007387 */ /* 0x000fe60000100800 */
[C---:B------:R-:W-:Y:S02]  /*2fc0*/  IMAD R7, R25.reuse, R9, R7 ;  /* 0x0000000919077224 */ /* 0x040fe400078e0207 */
[----:B------:R-:W-:Y:S01]  /*2fd0*/  IMAD.MOV R10, RZ, RZ, -R10 ;  /* 0x000000ffff0a7224 */ /* 0x000fe200078e0a0a */
[----:B------:R0:W-:Y:S01]  /*2fe0*/  STL [R1+0x354], R5 ;  /* 0x0003540501007387 */ /* 0x0001e20000100800 */
[----:B------:R-:W-:Y:S01]  /*2ff0*/  @!P5 IMAD.IADD R16, R16, 0x1, -R25 ;  /* 0x000000011010d824 */ /* 0x000fe200078e0a19 */
[C---:B------:R-:W-:Y:S01]  /*3000*/  ISETP.GT.U32.AND P5, PT, R25.reuse, R7, PT ;  /* 0x000000071900720c */ /* 0x040fe20003fa4070 */
[----:B------:R-:W-:-:S02]  /*3010*/  IMAD R13, R25, R10, R13 ;  /* 0x0000000a190d7224 */ /* 0x000fc400078e020d */
[----:B------:R-:W-:Y:S02]  /*3020*/  @!P6 IMAD.IADD R18, R18, 0x1, -R25 ;  /* 0x000000011212e824 */ /* 0x000fe400078e0a19 */
[----:B0-----:R-:W-:Y:S01]  /*3030*/  IMAD.MOV.U32 R5, RZ, RZ, R2 ;  /* 0x000000ffff057224 */ /* 0x001fe200078e0002 */
[----:B------:R-:W-:-:S03]  /*3040*/  ISETP.GT.U32.AND P6, PT, R25, R13, PT ;  /* 0x0000000d1900720c */ /* 0x000fc60003fc4070 */
[----:B------:R-:W-:Y:S01]  /*3050*/  @!P2 IMAD.MOV R5, RZ, RZ, -R5 ;  /* 0x000000ffff05a224 */ /* 0x000fe200078e0a05 */
[----:B------:R-:W-:Y:S01]  /*3060*/  ISETP.GT.U32.AND P2, PT, R25, R17, PT ;  /* 0x000000111900720c */ /* 0x000fe20003f44070 */
[----:B------:R-:W-:Y:S01]  /*3070*/  IMAD.MOV.U32 R6, RZ, RZ, R15 ;  /* 0x000000ffff067224 */ /* 0x000fe200078e000f */
[C---:B------:R-:W-:Y:S01]  /*3080*/  IADD3 R9, R4.reuse, 0xd1, RZ ;  /* 0x000000d104097810 */ /* 0x040fe20007ffe0ff */
[--C-:B------:R-:W-:Y:S01]  /*3090*/  @!P5 IMAD.IADD R7, R7, 0x1, -R25.reuse ;  /* 0x000000010707d824 */ /* 0x100fe200078e0a19 */
[C---:B------:R-:W-:Y:S01]  /*30a0*/  IADD3 R11, R4.reuse, 0xd3, RZ ;  /* 0x000000d3040b7810 */ /* 0x040fe20007ffe0ff */
[----:B------:R-:W-:Y:S01]  /*30b0*/  @!P4 IMAD.MOV R6, RZ, RZ, -R6 ;  /* 0x000000ffff06c224 */ /* 0x000fe200078e0a06 */
[----:B------:R-:W-:Y:S02]  /*30c0*/  IABS R12, R9 ;  /* 0x00000009000c7213 */ /* 0x000fe40000000000 */
[----:B------:R-:W-:Y:S01]  /*30d0*/  IABS R14, R11 ;  /* 0x0000000b000e7213 */ /* 0x000fe20000000000 */
[--C-:B------:R-:W-:Y:S01]  /*30e0*/  @!P6 IMAD.IADD R13, R13, 0x1, -R25.reuse ;  /* 0x000000010d0de824 */ /* 0x100fe200078e0a19 */
[----:B------:R-:W-:Y:S01]  /*30f0*/  ISETP.GT.U32.AND P5, PT, R25, R7, PT ;  /* 0x000000071900720c */ /* 0x000fe20003fa4070 */
[----:B------:R0:W-:Y:S02]  /*3100*/  STL [R1+0x358], R5 ;  /* 0x0003580501007387 */ /* 0x0001e40000100800 */
[----:B------:R-:W-:Y:S01]  /*3110*/  @!P2 IMAD.IADD R17, R17, 0x1, -R25 ;  /* 0x000000011111a824 */ /* 0x000fe200078e0a19 */
[----:B------:R-:W-:Y:S01]  /*3120*/  IADD3 R2, R4, 0xd2, RZ ;  /* 0x000000d204027810 */ /* 0x000fe20007ffe0ff */
[----:B------:R-:W-:Y:S01]  /*3130*/  IMAD.HI.U32 R15, R3, R12, RZ ;  /* 0x0000000c030f7227 */ /* 0x000fe200078e00ff */
[----:B------:R1:W-:Y:S01]  /*3140*/  STL [R1+0x2e0], R6 ;  /* 0x0002e00601007387 */ /* 0x0003e20000100800 */
[----:B------:R-:W-:-:S02]  /*3150*/  ISETP.GT.U32.AND P4, PT, R25, R13, PT ;  /* 0x0000000d1900720c */ /* 0x000fc40003f84070 */
[----:B------:R-:W-:Y:S01]  /*3160*/  IMAD.HI.U32 R20, R3, R14, RZ ;  /* 0x0000000e03147227 */ /* 0x000fe200078e00ff */
[----:B------:R-:W-:-:S03]  /*3170*/  IABS R10, R2 ;  /* 0x00000002000a7213 */ /* 0x000fc60000000000 */
[----:B0-----:R-:W-:Y:S02]  /*3180*/  IMAD.MOV.U32 R5, RZ, RZ, R18 ;  /* 0x000000ffff057224 */ /* 0x001fe400078e0012 */
[----:B-1----:R-:W-:Y:S02]  /*3190*/  IMAD.MOV.U32 R6, RZ, RZ, R17 ;  /* 0x000000ffff067224 */ /* 0x002fe400078e0011 */
[----:B------:R-:W-:Y:S02]  /*31a0*/  IMAD.MOV R15, RZ, RZ, -R15 ;  /* 0x000000ffff0f7224 */ /* 0x000fe400078e0a0f */
[----:B------:R-:W-:Y:S02]  /*31b0*/  @!P0 IMAD.MOV R5, RZ, RZ, -R5 ;  /* 0x000000ffff058224 */ /* 0x000fe400078e0a05 */
[----:B------:R-:W-:Y:S02]  /*31c0*/  IMAD.MOV R20, RZ, RZ, -R20 ;  /* 0x000000ffff147224 */ /* 0x000fe400078e0a14 */
[----:B------:R-:W-:Y:S01]  /*31d0*/  @!P1 IMAD.MOV R6, RZ, RZ, -R6 ;  /* 0x000000ffff069224 */ /* 0x000fe200078e0a06 */
[----:B------:R-:W-:Y:S01]  /*31e0*/  ISETP.GE.AND P1, PT, R11, RZ, PT ;  /* 0x000000ff0b00720c */ /* 0x000fe20003f26270 */
[----:B------:R-:W-:Y:S01]  /*31f0*/  IMAD R11, R25, R15, R12 ;  /* 0x0000000f190b7224 */ /* 0x000fe200078e020c */
[----:B------:R-:W-:Y:S01]  /*3200*/  ISETP.GE.AND P2, PT, R0, RZ, PT ;  /* 0x000000ff0000720c */ /* 0x000fe20003f46270 */
[----:B------:R-:W-:Y:S01]  /*3210*/  IMAD.HI.U32 R0, R3, R10, RZ ;  /* 0x0000000a03007227 */ /* 0x000fe200078e00ff */
[----:B------:R0:W-:Y:S03]  /*3220*/  STL [R1+0x2e4], R5 ;  /* 0x0002e40501007387 */ /* 0x0001e60000100800 */
[----:B------:R-:W-:-:S02]  /*3230*/  IMAD R14, R25, R20, R14 ;  /* 0x00000014190e7224 */ /* 0x000fc400078e020e */
[----:B------:R-:W-:Y:S01]  /*3240*/  @!P5 IMAD.IADD R7, R7, 0x1, -R25 ;  /* 0x000000010707d824 */ /* 0x000fe200078e0a19 */
[C---:B------:R-:W-:Y:S01]  /*3250*/  ISETP.GT.U32.AND P5, PT, R25.reuse, R11, PT ;  /* 0x0000000b1900720c */ /* 0x040fe20003fa4070 */
[----:B------:R-:W-:Y:S02]  /*3260*/  IMAD.MOV R0, RZ, RZ, -R0 ;  /* 0x000000ffff007224 */ /* 0x000fe400078e0a00 */
[----:B0-----:R-:W-:Y:S01]  /*3270*/  IMAD.MOV.U32 R5, RZ, RZ, R16 ;  /* 0x000000ffff057224 */ /* 0x001fe200078e0010 */
[C---:B------:R-:W-:Y:S01]  /*3280*/  ISETP.GT.U32.AND P0, PT, R25.reuse, R14, PT ;  /* 0x0000000e1900720c */ /* 0x040fe20003f04070 */
[----:B------:R-:W-:Y:S02]  /*3290*/  IMAD R10, R25, R0, R10 ;  /* 0x00000000190a7224 */ /* 0x000fe400078e020a */
[----:B------:R-:W-:Y:S02]  /*32a0*/  @!P3 IMAD.MOV R5, RZ, RZ, -R5 ;  /* 0x000000ffff05b224 */ /* 0x000fe400078e0a05 */
[----:B------:R-:W-:Y:S01]  /*32b0*/  @!P4 IMAD.IADD R13, R13, 0x1, -R25 ;  /* 0x000000010d0dc824 */ /* 0x000fe200078e0a19 */
[----:B------:R-:W-:Y:S01]  /*32c0*/  STL [R1+0x2f4], R6 ;  /* 0x0002f40601007387 */ /* 0x000fe20000100800 */
[----:B------:R-:W-:-:S03]  /*32d0*/  ISETP.GT.U32.AND P3, PT, R25, R10, PT ;  /* 0x0000000a1900720c */ /* 0x000fc60003f64070 */
[----:B------:R0:W-:Y:S01]  /*32e0*/  STL [R1+0x338], R5 ;  /* 0x0003380501007387 */ /* 0x0001e20000100800 */
[----:B------:R-:W-:Y:S02]  /*32f0*/  ISETP.GE.AND P4, PT, R2, RZ, PT ;  /* 0x000000ff0200720c */ /* 0x000fe40003f86270 */
[----:B------:R-:W-:Y:S02]  /*3300*/  IADD3 R2, R4, 0xcf, RZ ;  /* 0x000000cf04027810 */ /* 0x000fe40007ffe0ff */
[----:B------:R-:W-:Y:S01]  /*3310*/  ISETP.GE.AND P6, PT, R8, RZ, PT ;  /* 0x000000ff0800720c */ /* 0x000fe20003fc6270 */
[----:B0-----:R-:W-:Y:S01]  /*3320*/  IMAD.MOV.U32 R5, RZ, RZ, R13 ;  /* 0x000000ffff057224 */ /* 0x001fe200078e000d */
[----:B------:R-:W-:Y:S01]  /*3330*/  IADD3 R8, R4, 0xd0, RZ ;  /* 0x000000d004087810 */ /* 0x000fe20007ffe0ff */
[----:B------:R-:W-:Y:S02]  /*3340*/  @!P5 IMAD.IADD R11, R11, 0x1, -R25 ;  /* 0x000000010b0bd824 */ /* 0x000fe400078e0a19 */
[----:B------:R-:W-:Y:S01]  /*3350*/  @!P2 IMAD.MOV R5, RZ, RZ, -R5 ;  /* 0x000000ffff05a224 */ /* 0x000fe200078e0a05 */
[----:B------:R-:W-:Y:S01]  /*3360*/  IABS R13, R2 ;  /* 0x00000002000d7213 */ /* 0x000fe20000000000 */
[----:B------:R-:W-:Y:S01]  /*3370*/  @!P0 IMAD.IADD R14, R14, 0x1, -R25 ;  /* 0x000000010e0e8824 */ /* 0x000fe200078e0a19 */
[----:B------:R-:W-:-:S02]  /*3380*/  IABS R0, R8 ;  /* 0x0000000800007213 */ /* 0x000fc40000000000 */
[----:B------:R0:W-:Y:S01]  /*3390*/  STL [R1+0x33c], R5 ;  /* 0x00033c0501007387 */ /* 0x0001e20000100800 */
[C---:B------:R-:W-:Y:S02]  /*33a0*/  ISETP.GT.U32.AND P5, PT, R25.reuse, R11, PT ;  /* 0x0000000b1900720c */ /* 0x040fe40003fa4070 */
[----:B------:R-:W-:Y:S01]  /*33b0*/  ISETP.GT.U32.AND P2, PT, R25, R14, PT ;  /* 0x0000000e1900720c */ /* 0x000fe20003f44070 */
[----:B------:R-:W-:-:S04]  /*33c0*/  IMAD.HI.U32 R12, R3, R0, RZ ;  /* 0x00000000030c7227 */ /* 0x000fc800078e00ff */
[----:B0-----:R-:W-:Y:S02]  /*33d0*/  IMAD.MOV.U32 R5, RZ, RZ, R7 ;  /* 0x000000ffff057224 */ /* 0x001fe400078e0007 */
[----:B------:R-:W-:-:S04]  /*33e0*/  IMAD.HI.U32 R7, R3, R13, RZ ;  /* 0x0000000d03077227 */ /* 0x000fc800078e00ff */
[----:B------:R-:W-:Y:S02]  /*33f0*/  @!P3 IMAD.IADD R10, R10, 0x1, -R25 ;  /* 0x000000010a0ab824 */ /* 0x000fe400078e0a19 */
[----:B------:R-:W-:Y:S02]  /*3400*/  IMAD.MOV R7, RZ, RZ, -R7 ;  /* 0x000000ffff077224 */ /* 0x000fe400078e0a07 */
[----:B------:R-:W-:Y:S01]  /*3410*/  IMAD.MOV R12, RZ, RZ, -R12 ;  /* 0x000000ffff0c7224 */ /* 0x000fe200078e0a0c */
[C---:B------:R-:W-:Y:S01]  /*3420*/  ISETP.GT.U32.AND P3, PT, R25.reuse, R10, PT ;  /* 0x0000000a1900720c */ /* 0x040fe20003f64070 */
[C---:B------:R-:W-:Y:S02]  /*3430*/  IMAD R13, R25.reuse, R7, R13 ;  /* 0x00000007190d7224 */ /* 0x040fe400078e020d */
[----:B------:R-:W-:Y:S01]  /*3440*/  IMAD R0, R25, R12, R0 ;  /* 0x0000000c19007224 */ /* 0x000fe200078e0200 */
[----:B------:R-:W-:Y:S01]  /*3450*/  ISETP.GE.AND P0, PT, R9, RZ, PT ;  /* 0x000000ff0900720c */ /* 0x000fe20003f06270 */
[--C-:B------:R-:W-:Y:S01]  /*3460*/  @!P5 IMAD.IADD R11, R11, 0x1, -R25.reuse ;  /* 0x000000010b0bd824 */ /* 0x100fe200078e0a19 */
[----:B------:R-:W-:Y:S01]  /*3470*/  IADD3 R9, R4, 0xce, RZ ;  /* 0x000000ce04097810 */ /* 0x000fe20007ffe0ff */
[----:B------:R-:W-:Y:S01]  /*3480*/  @!P2 IMAD.IADD R14, R14, 0x1, -R25 ;  /* 0x000000010e0ea824 */ /* 0x000fe200078e0a19 */
[----:B------:R-:W-:-:S02]  /*3490*/  ISETP.GT.U32.AND P5, PT, R25, R13, PT ;  /* 0x0000000d1900720c */ /* 0x000fc40003fa4070 */
[----:B------:R-:W-:Y:S02]  /*34a0*/  ISETP.GT.U32.AND P2, PT, R25, R0, PT ;  /* 0x000000001900720c */ /* 0x000fe40003f44070 */
[----:B------:R-:W-:Y:S01]  /*34b0*/  IABS R12, R9 ;  /* 0x00000009000c7213 */ /* 0x000fe20000000000 */
[----:B------:R-:W-:Y:S01]  /*34c0*/  @!P3 IMAD.IADD R10, R10, 0x1, -R25 ;  /* 0x000000010a0ab824 */ /* 0x000fe200078e0a19 */
[----:B------:R-:W-:Y:S01]  /*34d0*/  ISETP.GE.AND P3, PT, R2, RZ, PT ;  /* 0x000000ff0200720c */ /* 0x000fe20003f66270 */
[----:B------:R-:W-:Y:S01]  /*34e0*/  @!P6 IMAD.MOV R5, RZ, RZ, -R5 ;  /* 0x000000ffff05e224 */ /* 0x000fe200078e0a05 */
[----:B------:R-:W-:Y:S01]  /*34f0*/  IADD3 R2, R4, 0xcd, RZ ;  /* 0x000000cd04027810 */ /* 0x000fe20007ffe0ff */
[----:B------:R-:W-:Y:S01]  /*3500*/  IMAD.HI.U32 R16, R3, R12, RZ ;  /* 0x0000000c03107227 */ /* 0x000fe200078e00ff */
[----:B------:R-:W-:Y:S02]  /*3510*/  ISETP.GE.AND P6, PT, R8, RZ, PT ;  /* 0x000000ff0800720c */ /* 0x000fe40003fc6270 */
[----:B------:R0:W-:Y:S01]  /*3520*/  STL [R1+0x344], R5 ;  /* 0x0003440501007387 */ /* 0x0001e20000100800 */
[----:B------:R-:W-:Y:S01]  /*3530*/  IMAD.MOV R16, RZ, RZ, -R16 ;  /* 0x000000ffff107224 */ /* 0x000fe200078e0a10 */
[----:B------:R-:W-:Y:S01]  /*3540*/  IABS R8, R2 ;  /* 0x0000000200087213 */ /* 0x000fe20000000000 */
[----:B------:R-:W-:-:S02]  /*3550*/  @!P5 IMAD.IADD R13, R13, 0x1, -R25 ;  /* 0x000000010d0dd824 */ /* 0x000fc400078e0a19 */
[----:B------:R-:W-:Y:S01]  /*3560*/  @!P2 IMAD.IADD R0, R0, 0x1, -R25 ;  /* 0x000000010000a824 */ /* 0x000fe200078e0a19 */
[----:B------:R-:W-:Y:S01]  /*3570*/  ISETP.GE.AND P2, PT, R9, RZ, PT ;  /* 0x000000ff0900720c */ /* 0x000fe20003f46270 */
[C---:B------:R-:W-:Y:S02]  /*3580*/  IMAD R12, R25.reuse, R16, R12 ;  /* 0x00000010190c7224 */ /* 0x040fe400078e020c */
[----:B0-----:R-:W-:Y:S01]  /*3590*/  IMAD.MOV.U32 R5, RZ, RZ, R14 ;  /* 0x000000ffff057224 */ /* 0x001fe200078e000e */
[C---:B------:R-:W-:Y:S01]  /*35a0*/  ISETP.GT.U32.AND P5, PT, R25.reuse, R13, PT ;  /* 0x0000000d1900720c */ /* 0x040fe20003fa4070 */
[----:B------:R-:W-:Y:S01]  /*35b0*/  IMAD.MOV.U32 R6, RZ, RZ, R10 ;  /* 0x000000ffff067224 */ /* 0x000fe200078e000a */
[----:B------:R-:W-:Y:S01]  /*35c0*/  IADD3 R7, R4, 0xcc, RZ ;  /* 0x000000cc04077810 */ /* 0x000fe20007ffe0ff */
[----:B------:R-:W-:Y:S01]  /*35d0*/  @!P1 IMAD.MOV R5, RZ, RZ, -R5 ;  /* 0x000000ffff059224 */ /* 0x000fe200078e0a05 */
[----:B------:R-:W-:Y:S01]  /*35e0*/  ISETP.GT.U32.AND P1, PT, R25, R0, PT ;  /* 0x000000001900720c */ /* 0x000fe20003f24070 */
[----:B------:R-:W-:Y:S01]  /*35f0*/  IMAD.HI.U32 R9, R3, R8, RZ ;  /* 0x0000000803097227 */ /* 0x000fe200078e00ff */
[----:B------:R-:W-:-:S03]  /*3600*/  IABS R15, R7 ;  /* 0x00000007000f7213 */ /* 0x000fc60000000000 */
[----:B------:R-:W-:Y:S01]  /*3610*/  @!P4 IMAD.MOV R6, RZ, RZ, -R6 ;  /* 0x000000ffff06c224 */ /* 0x000fe200078e0a06 */
[----:B------:R-:W-:Y:S01]  /*3620*/  ISETP.GT.U32.AND P4, PT, R25, R12, PT ;  /* 0x0000000c1900720c */ /* 0x000fe20003f84070 */
[----:B------:R-:W-:Y:S02]  /*3630*/  IMAD.MOV R9, RZ, RZ, -R9 ;  /* 0x000000ffff097224 */ /* 0x000fe400078e0a09 */
[----:B------:R-:W-:-:S04]  /*3640*/  IMAD.HI.U32 R10, R3, R15, RZ ;  /* 0x0000000f030a7227 */ /* 0x000fc800078e00ff */
[----:B------:R-:W-:Y:S02]  /*3650*/  IMAD R8, R25, R9, R8 ;  /* 0x0000000919087224 */ /* 0x000fe400078e0208 */
[--C-:B------:R-:W-:Y:S02]  /*3660*/  @!P5 IMAD.IADD R13, R13, 0x1, -R25.reuse ;  /* 0x000000010d0dd824 */ /* 0x100fe400078e0a19 */
[----:B------:R-:W-:Y:S01]  /*3670*/  IMAD.MOV R10, RZ, RZ, -R10 ;  /* 0x000000ffff0a7224 */ /* 0x000fe200078e0a0a */
[C---:B------:R-:W-:Y:S01]  /*3680*/  ISETP.GT.U32.AND P5, PT, R25.reuse, R8, PT ;  /* 0x000000081900720c */ /* 0x040fe20003fa4070 */
[--C-:B------:R-:W-:Y:S01]  /*3690*/  @!P1 IMAD.IADD R0, R0, 0x1, -R25.reuse ;  /* 0x0000000100009824 */ /* 0x100fe200078e0a19 */
[----:B------:R0:W-:Y:S01]  /*36a0*/  STL [R1+0x340], R5 ;  /* 0x0003400501007387 */ /* 0x0001e20000100800 */
[----:B------:R-:W-:Y:S02]  /*36b0*/  @!P4 IMAD.IADD R12, R12, 0x1, -R25 ;  /* 0x000000010c0cc824 */ /* 0x000fe400078e0a19 */
[C---:B------:R-:W-:Y:S01]  /*36c0*/  IMAD R15, R25.reuse, R10, R15 ;  /* 0x0000000a190f7224 */ /* 0x040fe200078e020f */
[----:B------:R1:W-:Y:S02]  /*36d0*/  STL [R1+0x31c], R6 ;  /* 0x00031c0601007387 */ /* 0x0003e40000100800 */
[----:B------:R-:W-:Y:S01]  /*36e0*/  ISETP.GT.U32.AND P4, PT, R25, R12, PT ;  /* 0x0000000c1900720c */ /* 0x000fe20003f84070 */
[----:B0-----:R-:W-:-:S02]  /*36f0*/  IMAD.MOV.U32 R5, RZ, RZ, R11 ;  /* 0x000000ffff057224 */ /* 0x001fc400078e000b */
[----:B-1----:R-:W-:Y:S02]  /*3700*/  IMAD.MOV.U32 R6, RZ, RZ, R0 ;  /* 0x000000ffff067224 */ /* 0x002fe400078e0000 */
[----:B------:R-:W-:Y:S02]  /*3710*/  @!P0 IMAD.MOV R5, RZ, RZ, -R5 ;  /* 0x000000ffff058224 */ /* 0x000fe400078e0a05 */
[----:B------:R-:W-:Y:S01]  /*3720*/  @!P6 IMAD.MOV R6, RZ, RZ, -R6 ;  /* 0x000000ffff06e224 */ /* 0x000fe200078e0a06 */
[----:B------:R-:W-:Y:S01]  /*3730*/  ISETP.GT.U32.AND P6, PT, R25, R15, PT ;  /* 0x0000000f1900720c */ /* 0x000fe20003fc4070 */
[----:B------:R-:W-:Y:S01]  /*3740*/  @!P5 IMAD.IADD R8, R8, 0x1, -R25 ;  /* 0x000000010808d824 */ /* 0x000fe200078e0a19 */
[----:B------:R0:W-:Y:S01]  /*3750*/  STL [R1+0x320], R5 ;  /* 0x0003200501007387 */ /* 0x0001e20000100800 */
[C---:B------:R-:W-:Y:S02]  /*3760*/  IADD3 R11, R4.reuse, 0xcb, RZ ;  /* 0x000000cb040b7810 */ /* 0x040fe40007ffe0ff */
[----:B------:R-:W-:-:S02]  /*3770*/  IADD3 R10, R4, 0xca, RZ ;  /* 0x000000ca040a7810 */ /* 0x000fc40007ffe0ff */
[----:B------:R-:W-:Y:S01]  /*3780*/  ISETP.GT.U32.AND P5, PT, R25, R8, PT ;  /* 0x000000081900720c */ /* 0x000fe20003fa4070 */
[----:B0-----:R-:W-:Y:S01]  /*3790*/  IMAD.MOV.U32 R5, RZ, RZ, R13 ;  /* 0x000000ffff057224 */ /* 0x001fe200078e000d */
[----:B------:R-:W-:Y:S01]  /*37a0*/  ISETP.GE.AND P1, PT, R7, RZ, PT ;  /* 0x000000ff0700720c */ /* 0x000fe20003f26270 */
[----:B------:R-:W-:Y:S02]  /*37b0*/  @!P4 IMAD.IADD R12, R12, 0x1, -R25 ;  /* 0x000000010c0cc824 */ /* 0x000fe400078e0a19 */
[----:B------:R-:W-:Y:S01]  /*37c0*/  @!P3 IMAD.MOV R5, RZ, RZ, -R5 ;  /* 0x000000ffff05b224 */ /* 0x000fe200078e0a05 */
[----:B------:R-:W-:Y:S01]  /*37d0*/  IABS R7, R11 ;  /* 0x0000000b00077213 */ /* 0x000fe20000000000 */
[----:B------:R-:W-:Y:S01]  /*37e0*/  STL [R1+0x334], R6 ;  /* 0x0003340601007387 */ /* 0x000fe20000100800 */
[----:B------:R-:W-:Y:S01]  /*37f0*/  IABS R9, R10 ;  /* 0x0000000a00097213 */ /* 0x000fe20000000000 */
[----:B------:R-:W-:Y:S02]  /*3800*/  @!P6 IMAD.IADD R15, R15, 0x1, -R25 ;  /* 0x000000010f0fe824 */ /* 0x000fe400078e0a19 */
[----:B------:R0:W-:Y:S01]  /*3810*/  STL [R1+0x330], R5 ;  /* 0x0003300501007387 */ /* 0x0001e20000100800 */
[----:B------:R-:W-:Y:S01]  /*3820*/  ISETP.GE.AND P0, PT, R2, RZ, PT ;  /* 0x000000ff0200720c */ /* 0x000fe20003f06270 */
[----:B------:R-:W-:Y:S01]  /*3830*/  IMAD.HI.U32 R13, R3, R7, RZ ;  /* 0x00000007030d7227 */ /* 0x000fe200078e00ff */
[----:B------:R-:W-:-:S02]  /*3840*/  ISETP.GE.AND P4, PT, R10, RZ, PT ;  /* 0x000000ff0a00720c */ /* 0x000fc40003f86270 */
[----:B------:R-:W-:Y:S01]  /*3850*/  IADD3 R2, R4, 0xc9, RZ ;  /* 0x000000c904027810 */ /* 0x000fe20007ffe0ff */
[----:B------:R-:W-:Y:S01]  /*3860*/  IMAD.HI.U32 R10, R3, R9, RZ ;  /* 0x00000009030a7227 */ /* 0x000fe200078e00ff */
[----:B------:R-:W-:-:S03]  /*3870*/  ISETP.GT.U32.AND P6, PT, R25, R15, PT ;  /* 0x0000000f1900720c */ /* 0x000fc60003fc4070 */
[----:B0-----:R-:W-:Y:S02]  /*3880*/  IMAD.MOV.U32 R5, RZ, RZ, R12 ;  /* 0x000000ffff057224 */ /* 0x001fe400078e000c */
[----:B------:R-:W-:Y:S02]  /*3890*/  IMAD.MOV R13, RZ, RZ, -R13 ;  /* 0x000000ffff0d7224 */ /* 0x000fe400078e0a0d */
[----:B------:R-:W-:Y:S01]  /*38a0*/  @!P2 IMAD.MOV R5, RZ, RZ, -R5 ;  /* 0x000000ffff05a224 */ /* 0x000fe200078e0a05 */
[----:B------:R-:W-:Y:S01]  /*38b0*/  IABS R0, R2 ;  /* 0x0000000200007213 */ /* 0x000fe20000000000 */
[----:B------:R-:W-:Y:S02]  /*38c0*/  IMAD.MOV R10, RZ, RZ, -R10 ;  /* 0x000000ffff0a7224 */ /* 0x000fe400078e0a0a */
[----:B------:R-:W-:Y:S01]  /*38d0*/  @!P5 IMAD.IADD R8, R8, 0x1, -R25 ;  /* 0x000000010808d824 */ /* 0x000fe200078e0a19 */
[----:B------:R-:W-:Y:S01]  /*38e0*/  ISETP.GE.AND P2, PT, R2, RZ, PT ;  /* 0x000000ff0200720c */ /* 0x000fe20003f46270 */
[C---:B------:R-:W-:Y:S01]  /*38f0*/  IMAD R7, R25.reuse, R13, R7 ;  /* 0x0000000d19077224 */ /* 0x040fe200078e0207 */
[----:B------:R0:W-:Y:S01]  /*3900*/  STL [R1+0x328], R5 ;  /* 0x0003280501007387 */ /* 0x0001e20000100800 */
[----:B------:R-:W-:Y:S01]  /*3910*/  IMAD R2, R25, R10, R9 ;  /* 0x0000000a19027224 */ /* 0x000fe200078e0209 */
[----:B------:R-:W-:Y:S01]  /*3920*/  ISETP.GE.AND P3, PT, R11, RZ, PT ;  /* 0x000000ff0b00720c */ /* 0x000fe20003f66270 */
[----:B------:R-:W-:Y:S01]  /*3930*/  IMAD.HI.U32 R11, R3, R0, RZ ;  /* 0x00000000030b7227 */ /* 0x000fe200078e00ff */
[----:B------:R-:W-:-:S03]  /*3940*/  ISETP.GT.U32.AND P5, PT, R25, R7, PT ;  /* 0x000000071900720c */ /* 0x000fc60003fa4070 */
[----:B0-----:R-:W-:Y:S02]  /*3950*/  IMAD.MOV.U32 R5, RZ, RZ, R8 ;  /* 0x000000ffff057224 */ /* 0x001fe400078e0008 */
[----:B------:R-:W-:Y:S02]  /*3960*/  IMAD.MOV R11, RZ, RZ, -R11 ;  /* 0x000000ffff0b7224 */ /* 0x000fe400078e0a0b */
[----:B------:R-:W-:Y:S01]  /*3970*/  @!P0 IMAD.MOV R5, RZ, RZ, -R5 ;  /* 0x000000ffff058224 */ /* 0x000fe200078e0a05 */
[----:B------:R-:W-:Y:S01]  /*3980*/  ISETP.GT.U32.AND P0, PT, R25, R2, PT ;  /* 0x000000021900720c */ /* 0x000fe20003f04070 */
[--C-:B------:R-:W-:Y:S02]  /*3990*/  @!P6 IMAD.IADD R15, R15, 0x1, -R25.reuse ;  /* 0x000000010f0fe824 */ /* 0x100fe400078e0a19 */
[----:B------:R-:W-:Y:S01]  /*39a0*/  IMAD R0, R25, R11, R0 ;  /* 0x0000000b19007224 */ /* 0x000fe200078e0200 */
[----:B------:R0:W-:Y:S01]  /*39b0*/  STL [R1+0x32c], R5 ;  /* 0x00032c0501007387 */ /* 0x0001e20000100800 */
[----:B------:R-:W-:Y:S01]  /*39c0*/  IADD3 R11, R4, 0xc8, RZ ;  /* 0x000000c8040b7810 */ /* 0x000fe20007ffe0ff */
[----:B------:R-:W-:-:S02]  /*39d0*/  @!P5 IMAD.IADD R7, R7, 0x1, -R25 ;  /* 0x000000010707d824 */ /* 0x000fc400078e0a19 */
[----:B0-----:R-:W-:-:S04]  /*39e0*/  IMAD.MOV.U32 R5, RZ, RZ, R15 ;  /* 0x000000ffff057224 */ /* 0x001fc800078e000f */
[----:B------:R-:W-:Y:S01]  /*39f0*/  @!P1 IMAD.MOV R5, RZ, RZ, -R5 ;  /* 0x000000ffff059224 */ /* 0x000fe200078e0a05 */
[----:B------:R-:W-:Y:S01]  /*3a00*/  ISETP.GT.U32.AND P1, PT, R25, R0, PT ;  /* 0x000000001900720c */ /* 0x000fe20003f24070 */
[----:B------:R-:W-:Y:S01]  /*3a10*/  @!P0 IMAD.IADD R2, R2, 0x1, -R25 ;  /* 0x0000000102028824 */ /* 0x000fe200078e0a19 */
[----:B------:R-:W-:Y:S02]  /*3a20*/  ISETP.GE.AND P6, PT, R11, RZ, PT ;  /* 0x000000ff0b00720c */ /* 0x000fe40003fc6270 */
[----:B------:R-:W-:Y:S02]  /*3a30*/  IABS R11, R11 ;  /* 0x0000000b000b7213 */ /* 0x000fe40000000000 */
[C---:B------:R-:W-:Y:S02]  /*3a40*/  ISETP.GT.U32.AND P5, PT, R25.reuse, R7, PT ;  /* 0x000000071900720c */ /* 0x040fe40003fa4070 */
[----:B------:R-:W-:Y:S01]  /*3a50*/  ISETP.GT.U32.AND P0, PT, R25, R2, PT ;  /* 0x000000021900720c */ /* 0x000fe20003f04070 */
[----:B------:R-:W-:-:S04]  /*3a60*/  IMAD.HI.U32 R15, R3, R11, RZ ;  /* 0x0000000b030f7227 */ /* 0x000fc800078e00ff */
[----:B------:R-:W-:Y:S02]  /*3a70*/  @!P1 IMAD.IADD R0, R0, 0x1, -R25 ;  /* 0x0000000100009824 */ /* 0x000fe400078e0a19 */
[----:B------:R-:W-:Y:S01]  /*3a80*/  IMAD.MOV R15, RZ, RZ, -R15 ;  /* 0x000000ffff0f7224 */ /* 0x000fe200078e0a0f */
[C---:B------:R-:W-:Y:S02]  /*3a90*/  IADD3 R10, R4.reuse, 0xc5, RZ ;  /* 0x000000c5040a7810 */ /* 0x040fe40007ffe0ff */
[----:B------:R-:W-:Y:S01]  /*3aa0*/  ISETP.GT.U32.AND P1, PT, R25, R0, PT ;  /* 0x000000001900720c */ /* 0x000fe20003f24070 */
[----:B------:R-:W-:Y:S01]  /*3ab0*/  @!P5 IMAD.IADD R7, R7, 0x1, -R25 ;  /* 0x000000010707d824 */ /* 0x000fe200078e0a19 */
[----:B------:R-:W-:Y:S01]  /*3ac0*/  IADD3 R8, R4, 0xc7, RZ ;  /* 0x000000c704087810 */ /* 0x000fe20007ffe0ff */
[C---:B------:R-:W-:Y:S01]  /*3ad0*/  IMAD R11, R25.reuse, R15, R11 ;  /* 0x0000000f190b7224 */ /* 0x040fe200078e020b */
[----:B------:R-:W-:Y:S01]  /*3ae0*/  IABS R14, R10 ;  /* 0x0000000a000e7213 */ /* 0x000fe20000000000 */
[----:B------:R-:W-:Y:S01]  /*3af0*/  @!P0 IMAD.IADD R2, R2, 0x1, -R25 ;  /* 0x0000000102028824 */ /* 0x000fe200078e0a19 */
[----:B------:R-:W-:Y:S01]  /*3b00*/  IABS R12, R8 ;  /* 0x00000008000c7213 */ /* 0x000fe20000000000 */
[----:B------:R0:W-:Y:S01]  /*3b10*/  STL [R1+0x324], R5 ;  /* 0x0003240501007387 */ /* 0x0001e20000100800 */
[----:B------:R-:W-:Y:S01]  /*3b20*/  IMAD.MOV.U32 R6, RZ, RZ, R7 ;  /* 0x000000ffff067224 */ /* 0x000fe200078e0007 */
[----:B------:R-:W-:Y:S01]  /*3b30*/  ISETP.GT.U32.AND P0, PT, R25, R11, PT ;  /* 0x0000000b1900720c */ /* 0x000fe20003f04070 */
[----:B------:R-:W-:Y:S01]  /*3b40*/  IMAD.HI.U32 R15, R3, R14, RZ ;  /* 0x0000000e030f7227 */ /* 0x000fe200078e00ff */
[----:B------:R-:W-:-:S03]  /*3b50*/  IADD3 R9, R4, 0xc6, RZ ;  /* 0x000000c604097810 */ /* 0x000fc60007ffe0ff */
[----:B------:R-:W-:Y:S02]  /*3b60*/  @!P3 IMAD.MOV R6, RZ, RZ, -R6 ;  /* 0x000000ffff06b224 */ /* 0x000fe400078e0a06 */
[----:B0-----:R-:W-:Y:S01]  /*3b70*/  IMAD.MOV.U32 R5, RZ, RZ, R2 ;  /* 0x000000ffff057224 */ /* 0x001fe200078e0002 */
[----:B------:R-:W-:Y:S01]  /*3b80*/  IABS R13, R9 ;  /* 0x00000009000d7213 */ /* 0x000fe20000000000 */
[----:B------:R-:W-:-:S04]  /*3b90*/  IMAD.HI.U32 R16, R3, R12, RZ ;  /* 0x0000000c03107227 */ /* 0x000fc800078e00ff */
[----:B------:R-:W-:Y:S02]  /*3ba0*/  @!P4 IMAD.MOV R5, RZ, RZ, -R5 ;  /* 0x000000ffff05c224 */ /* 0x000fe400078e0a05 */
[----:B------:R-:W-:Y:S02]  /*3bb0*/  IMAD.MOV R15, RZ, RZ, -R15 ;  /* 0x000000ffff0f7224 */ /* 0x000fe400078e0a0f */
[----:B------:R-:W-:Y:S01]  /*3bc0*/  @!P1 IMAD.IADD R0, R0, 0x1, -R25 ;  /* 0x0000000100009824 */ /* 0x000fe200078e0a19 */
[----:B------:R-:W-:Y:S01]  /*3bd0*/  STL [R1+0x318], R6 ;  /* 0x0003180601007387 */ /* 0x000fe20000100800 */
[----:B------:R-:W-:Y:S02]  /*3be0*/  IMAD.MOV R16, RZ, RZ, -R16 ;  /* 0x000000ffff107224 */ /* 0x000fe400078e0a10 */
[----:B------:R-:W-:Y:S01]  /*3bf0*/  IMAD.HI.U32 R17, R3, R13, RZ ;  /* 0x0000000d03117227 */ /* 0x000fe200078e00ff */
[----:B------:R0:W-:Y:S03]  /*3c00*/  STL [R1+0x314], R5 ;  /* 0x0003140501007387 */ /* 0x0001e60000100800 */
[----:B------:R-:W-:-:S02]  /*3c10*/  IMAD R2, R25, R15, R14 ;  /* 0x0000000f19027224 */ /* 0x000fc400078e020e */
[----:B------:R-:W-:Y:S02]  /*3c20*/  IMAD R12, R25, R16, R12 ;  /* 0x00000010190c7224 */ /* 0x000fe400078e020c */
[----:B------:R-:W-:Y:S02]  /*3c30*/  @!P0 IMAD.IADD R11, R11, 0x1, -R25 ;  /* 0x000000010b0b8824 */ /* 0x000fe400078e0a19 */
[----:B0-----:R-:W-:Y:S02]  /*3c40*/  IMAD.MOV.U32 R5, RZ, RZ, R0 ;  /* 0x000000ffff057224 */ /* 0x001fe400078e0000 */
[----:B------:R-:W-:Y:S02]  /*3c50*/  IMAD.MOV R17, RZ, RZ, -R17 ;  /* 0x000000ffff117224 */ /* 0x000fe400078e0a11 */
[----:B------:R-:W-:Y:S01]  /*3c60*/  @!P2 IMAD.MOV R5, RZ, RZ, -R5 ;  /* 0x000000ffff05a224 */ /* 0x000fe200078e0a05 */
[C---:B------:R-:W-:Y:S01]  /*3c70*/  ISETP.GT.U32.AND P2, PT, R25.reuse, R2, PT ;  /* 0x000000021900720c */ /* 0x040fe20003f44070 */
[C---:B------:R-:W-:Y:S01]  /*3c80*/  IMAD R7, R25.reuse, R17, R13 ;  /* 0x0000001119077224 */ /* 0x040fe200078e020d */
[----:B------:R-:W-:-:S02]  /*3c90*/  ISETP.GT.U32.AND P3, PT, R25, R12, PT ;  /* 0x0000000c1900720c */ /* 0x000fc40003f64070 */
[C---:B------:R-:W-:Y:S02]  /*3ca0*/  ISETP.GT.U32.AND P0, PT, R25.reuse, R11, PT ;  /* 0x0000000b1900720c */ /* 0x040fe40003f04070 */
[----:B------:R-:W-:Y:S02]  /*3cb0*/  ISETP.GT.U32.AND P1, PT, R25, R7, PT ;  /* 0x000000071900720c */ /* 0x000fe40003f24070 */
[----:B------:R-:W-:Y:S02]  /*3cc0*/  ISETP.GE.AND P4, PT, R9, RZ, PT ;  /* 0x000000ff0900720c */ /* 0x000fe40003f86270 */
[----:B------:R-:W-:Y:S02]  /*3cd0*/  IADD3 R9, R4, 0xc3, RZ ;  /* 0x000000c304097810 */ /* 0x000fe40007ffe0ff */
[----:B------:R-:W-:Y:S01]  /*3ce0*/  ISETP.GE.AND P5, PT, R8, RZ, PT ;  /* 0x000000ff0800720c */ /* 0x000fe20003fa6270 */
[----:B------:R-:W-:Y:S01]  /*3cf0*/  @!P2 IMAD.IADD R2, R2, 0x1, -R25 ;  /* 0x000000010202a824 */ /* 0x000fe200078e0a19 */
[----:B------:R-:W-:-:S02]  /*3d00*/  IADD3 R8, R4, 0xc4, RZ ;  /* 0x000000c404087810 */ /* 0x000fc40007ffe0ff */
[----:B------:R-:W-:Y:S01]  /*3d10*/  IADD3 R14, R4, 0xc2, RZ ;  /* 0x000000c2040e7810 */ /* 0x000fe20007ffe0ff */
[--C-:B------:R-:W-:Y:S01]  /*3d20*/  @!P3 IMAD.IADD R12, R12, 0x1, -R25.reuse ;  /* 0x000000010c0cb824 */ /* 0x100fe200078e0a19 */
[----:B------:R-:W-:Y:S01]  /*3d30*/  IABS R15, R9 ;  /* 0x00000009000f7213 */ /* 0x000fe20000000000 */
[----:B------:R-:W-:Y:S01]  /*3d40*/  @!P0 IMAD.IADD R11, R11, 0x1, -R25 ;  /* 0x000000010b0b8824 */ /* 0x000fe200078e0a19 */
[----:B------:R-:W-:Y:S02]  /*3d50*/  IABS R13, R8 ;  /* 0x00000008000d7213 */ /* 0x000fe40000000000 */
[----:B------:R-:W-:Y:S02]  /*3d60*/  IABS R0, R14 ;  /* 0x0000000e00007213 */ /* 0x000fe40000000000 */
[----:B------:R-:W-:Y:S01]  /*3d70*/  ISETP.GE.AND P0, PT, R10, RZ, PT ;  /* 0x000000ff0a00720c */ /* 0x000fe20003f06270 */
[----:B------:R-:W-:Y:S01]  /*3d80*/  IMAD.HI.U32 R10, R3, R15, RZ ;  /* 0x0000000f030a7227 */ /* 0x000fe200078e00ff */
[----:B------:R-:W-:-:S02]  /*3d90*/  ISETP.GT.U32.AND P2, PT, R25, R2, PT ;  /* 0x000000021900720c */ /* 0x000fc40003f44070 */
[----:B------:R-:W-:Y:S01]  /*3da0*/  ISETP.GT.U32.AND P3, PT, R25, R12, PT ;  /* 0x0000000c1900720c */ /* 0x000fe20003f64070 */
[----:B------:R-:W-:Y:S02]  /*3db0*/  IMAD.MOV.U32 R6, RZ, RZ, R11 ;  /* 0x000000ffff067224 */ /* 0x000fe400078e000b */
[----:B------:R-:W-:-:S04]  /*3dc0*/  IMAD.HI.U32 R16, R3, R13, RZ ;  /* 0x0000000d03107227 */ /* 0x000fc800078e00ff */
[----:B------:R-:W-:Y:S02]  /*3dd0*/  @!P1 IMAD.IADD R7, R7, 0x1, -R25 ;  /* 0x0000000107079824 */ /* 0x000fe400078e0a19 */
[----:B------:R-:W-:-:S04]  /*3de0*/  IMAD.HI.U32 R11, R3, R0, RZ ;  /* 0x00000000030b7227 */ /* 0x000fc800078e00ff */
[----:B------:R-:W-:Y:S02]  /*3df0*/  IMAD.MOV R10, RZ, RZ, -R10 ;  /* 0x000000ffff0a7224 */ /* 0x000fe400078e0a0a */
[----:B------:R-:W-:Y:S01]  /*3e00*/  @!P6 IMAD.MOV R6, RZ, RZ, -R6 ;  /* 0x000000ffff06e224 */ /* 0x000fe200078e0a06 */
[----:B------:R-:W-:Y:S01]  /*3e10*/  ISETP.GE.AND P6, PT, R8, RZ, PT ;  /* 0x000000ff0800720c */ /* 0x000fe20003fc6270 */
[----:B------:R-:W-:Y:S01]  /*3e20*/  IMAD.MOV R16, RZ, RZ, -R16 ;  /* 0x000000ffff107224 */ /* 0x000fe200078e0a10 */
[C---:B------:R-:W-:Y:S01]  /*3e30*/  ISETP.GT.U32.AND P1, PT, R25.reuse, R7, PT ;  /* 0x000000071900720c */ /* 0x040fe20003f24070 */
[----:B------:R-:W-:Y:S02]  /*3e40*/  IMAD.MOV R8, RZ, RZ, -R11 ;  /* 0x000000ffff087224 */ /* 0x000fe400078e0a0b */
[C---:B------:R-:W-:Y:S02]  /*3e50*/  IMAD R11, R25.reuse, R10, R15 ;  /* 0x0000000a190b7224 */ /* 0x040fe400078e020f */
[----:B------:R-:W-:-:S02]  /*3e60*/  IMAD R13, R25, R16, R13 ;  /* 0x00000010190d7224 */ /* 0x000fc400078e020d */
[--C-:B------:R-:W-:Y:S01]  /*3e70*/  @!P2 IMAD.IADD R2, R2, 0x1, -R25.reuse ;  /* 0x000000010202a824 */ /* 0x100fe200078e0a19 */
[C---:B------:R-:W-:Y:S01]  /*3e80*/  ISETP.GT.U32.AND P2, PT, R25.reuse, R11, PT ;  /* 0x0000000b1900720c */ /* 0x040fe20003f44070 */
[----:B------:R-:W-:Y:S01]  /*3e90*/  @!P3 IMAD.IADD R12, R12, 0x1, -R25 ;  /* 0x000000010c0cb824 */ /* 0x000fe200078e0a19 */
[----:B------:R-:W-:-:S03]  /*3ea0*/  ISETP.GT.U32.AND P3, PT, R25, R13, PT ;  /* 0x0000000d1900720c */ /* 0x000fc60003f64070 */
[--C-:B------:R-:W-:Y:S01]  /*3eb0*/  @!P1 IMAD.IADD R7, R7, 0x1, -R25.reuse ;  /* 0x0000000107079824 */ /* 0x100fe200078e0a19 */
[----:B------:R-:W-:Y:S01]  /*3ec0*/  ISETP.GE.AND P1, PT, R14, RZ, PT ;  /* 0x000000ff0e00720c */ /* 0x000fe20003f26270 */
[----:B------:R-:W-:Y:S01]  /*3ed0*/  IMAD R14, R25, R8, R0 ;  /* 0x00000008190e7224 */ /* 0x000fe200078e0200 */
[----:B------:R-:W-:Y:S01]  /*3ee0*/  IADD3 R0, R4, 0xc1, RZ ;  /* 0x000000c104007810 */ /* 0x000fe20007ffe0ff */
[----:B------:R0:W-:Y:S03]  /*3ef0*/  STL [R1+0x310], R5 ;  /* 0x0003100501007387 */ /* 0x0001e60000100800 */
[----:B------:R-:W-:Y:S01]  /*3f00*/  IABS R8, R0 ;  /* 0x0000000000087213 */ /* 0x000fe20000000000 */
[--C-:B------:R-:W-:Y:S02]  /*3f10*/  @!P2 IMAD.IADD R11, R11, 0x1, -R25.reuse ;  /* 0x000000010b0ba824 */ /* 0x100fe400078e0a19 */
[----:B------:R-:W-:Y:S01]  /*3f20*/  @!P3 IMAD.IADD R13, R13, 0x1, -R25 ;  /* 0x000000010d0db824 */ /* 0x000fe200078e0a19 */
[----:B------:R1:W-:Y:S01]  /*3f30*/  STL [R1+0x30c], R6 ;  /* 0x00030c0601007387 */ /* 0x0003e20000100800 */
[----:B------:R-:W-:Y:S01]  /*3f40*/  IMAD.HI.U32 R10, R3, R8, RZ ;  /* 0x00000008030a7227 */ /* 0x000fe200078e00ff */
[----:B------:R-:W-:-:S03]  /*3f50*/  ISETP.GT.U32.AND P2, PT, R25, R11, PT ;  /* 0x0000000b1900720c */ /* 0x000fc60003f44070 */
[----:B0-----:R-:W-:Y:S01]  /*3f60*/  IMAD.MOV.U32 R5, RZ, RZ, R12 ;  /* 0x000000ffff057224 */ /* 0x001fe200078e000c */
[C---:B------:R-:W-:Y:S01]  /*3f70*/  ISETP.GT.U32.AND P3, PT, R25.reuse, R13, PT ;  /* 0x0000000d1900720c */ /* 0x040fe20003f64070 */
[----:B-1----:R-:W-:Y:S01]  /*3f80*/  IMAD.MOV.U32 R6, RZ, RZ, R7 ;  /* 0x000000ffff067224 */ /* 0x002fe200078e0007 */
[----:B------:R-:W-:Y:S01]  /*3f90*/  IADD3 R7, R4, 0xc0, RZ ;  /* 0x000000c004077810 */ /* 0x000fe20007ffe0ff */
[----:B------:R-:W-:Y:S02]  /*3fa0*/  @!P5 IMAD.MOV R5, RZ, RZ, -R5 ;  /* 0x000000ffff05d224 */ /* 0x000fe400078e0a05 */
[----:B------:R-:W-:Y:S01]  /*3fb0*/  IMAD.MOV R10, RZ, RZ, -R10 ;  /* 0x000000ffff0a7224 */ /* 0x000fe200078e0a0a */
[----:B------:R-:W-:Y:S02]  /*3fc0*/  IABS R12, R7 ;  /* 0x00000007000c7213 */ /* 0x000fe40000000000 */
[----:B------:R0:W-:Y:S01]  /*3fd0*/  STL [R1+0x2f8], R5 ;  /* 0x0002f80501007387 */ /* 0x0001e20000100800 */
[----:B------:R-:W-:-:S02]  /*3fe0*/  IMAD R8, R25, R10, R8 ;  /* 0x0000000a19087224 */ /* 0x000fc400078e0208 */
[----:B------:R-:W-:Y:S02]  /*3ff0*/  @!P4 IMAD.MOV R6, RZ, RZ, -R6 ;  /* 0x000000ffff06c224 */ /* 0x000fe400078e0a06 */
[--C-:B------:R-:W-:Y:S01]  /*4000*/  @!P2 IMAD.IADD R11, R11, 0x1, -R25.reuse ;  /* 0x000000010b0ba824 */ /* 0x100fe200078e0a19 */
[----:B------:R-:W-:Y:S01]  /*4010*/  ISETP.GT.U32.AND P2, PT, R25, R8, PT ;  /* 0x000000081900720c */ /* 0x000fe20003f44070 */
[----:B0-----:R-:W-:Y:S02]  /*4020*/  IMAD.MOV.U32 R5, RZ, RZ, R2 ;  /* 0x000000ffff057224 */ /* 0x001fe400078e0002 */
[----:B------:R-:W-:Y:S01]  /*4030*/  IMAD.HI.U32 R2, R3, R12, RZ ;  /* 0x0000000c03027227 */ /* 0x000fe200078e00ff */
[----:B------:R0:W-:Y:S03]  /*4040*/  STL [R1+0x304], R6 ;  /* 0x0003040601007387 */ /* 0x0001e60000100800 */
[----:B------:R-:W-:-:S02]  /*4050*/  @!P3 IMAD.IADD R13, R13, 0x1, -R25 ;  /* 0x000000010d0db824 */ /* 0x000fc400078e0a19 */
[----:B------:R-:W-:-:S04]  /*4060*/  IMAD.MOV R2, RZ, RZ, -R2 ;  /* 0x000000ffff027224 */ /* 0x000fc800078e0a02 */
[C---:B------:R-:W-:Y:S02]  /*4070*/  IMAD R12, R25.reuse, R2, R12 ;  /* 0x00000002190c7224 */ /* 0x040fe400078e020c */
[----:B0-----:R-:W-:Y:S01]  /*4080*/  IMAD.MOV.U32 R6, RZ, RZ, R13 ;  /* 0x000000ffff067224 */ /* 0x001fe200078e000d */
[----:B------:R-:W-:Y:S02]  /*4090*/  ISETP.GE.AND P4, PT, R0, RZ, PT ;  /* 0x000000ff0000720c */ /* 0x000fe40003f86270 */
[----:B------:R-:W-:Y:S01]  /*40a0*/  IADD3 R0, R4, 0xbf, RZ ;  /* 0x000000bf04007810 */ /* 0x000fe20007ffe0ff */
[----:B------:R-:W-:Y:S01]  /*40b0*/  @!P6 IMAD.MOV R6, RZ, RZ, -R6 ;  /* 0x000000ffff06e224 */ /* 0x000fe200078e0a06 */
[----:B------:R-:W-:Y:S01]  /*40c0*/  ISETP.GT.U32.AND P6, PT, R25, R12, PT ;  /* 0x0000000c1900720c */ /* 0x000fe20003fc4070 */
[----:B------:R-:W-:Y:S01]  /*40d0*/  @!P0 IMAD.MOV R5, RZ, RZ, -R5 ;  /* 0x000000ffff058224 */ /* 0x000fe200078e0a05 */
[----:B------:R-:W-:Y:S01]  /*40e0*/  ISETP.GE.AND P5, PT, R9, RZ, PT ;  /* 0x000000ff0900720c */ /* 0x000fe20003fa6270 */
[----:B------:R-:W-:Y:S01]  /*40f0*/  @!P2 IMAD.IADD R8, R8, 0x1, -R25 ;  /* 0x000000010808a824 */ /* 0x000fe200078e0a19 */
[----:B------:R-:W-:-:S02]  /*4100*/  ISETP.GT.U32.AND P3, PT, R25, R14, PT ;  /* 0x0000000e1900720c */ /* 0x000fc40003f64070 */
[----:B------:R-:W-:Y:S02]  /*4110*/  ISETP.GE.AND P0, PT, R7, RZ, PT ;  /* 0x000000ff0700720c */ /* 0x000fe40003f06270 */
[----:B------:R-:W-:Y:S02]  /*4120*/  IABS R7, R0 ;  /* 0x0000000000077213 */ /* 0x000fe40000000000 */
[----:B------:R-:W-:Y:S01]  /*4130*/  ISETP.GT.U32.AND P2, PT, R25, R8, PT ;  /* 0x000000081900720c */ /* 0x000fe20003f44070 */
[----:B------:R0:W-:Y:S01]  /*4140*/  STL [R1+0x308], R5 ;  /* 0x0003080501007387 */ /* 0x0001e20000100800 */
[C---:B------:R-:W-:Y:S01]  /*4150*/  IADD3 R9, R4.reuse, 0xbe, RZ ;  /* 0x000000be04097810 */ /* 0x040fe20007ffe0ff */
[----:B------:R-:W-:Y:S01]  /*4160*/  IMAD.HI.U32 R10, R3, R7, RZ ;  /* 0x00000007030a7227 */ /* 0x000fe200078e00ff */
[----:B------:R-:W-:Y:S02]  /*4170*/  IADD3 R17, R4, 0xbd, RZ ;  /* 0x000000bd04117810 */ /* 0x000fe40007ffe0ff */
[----:B------:R-:W-:Y:S01]  /*4180*/  IABS R15, R9 ;  /* 0x00000009000f7213 */ /* 0x000fe20000000000 */
[----:B------:R-:W-:-:S02]  /*4190*/  IMAD.MOV R10, RZ, RZ, -R10 ;  /* 0x000000ffff0a7224 */ /* 0x000fc400078e0a0a */
[----:B------:R-:W-:Y:S02]  /*41a0*/  @!P6 IMAD.IADD R12, R12, 0x1, -R25 ;  /* 0x000000010c0ce824 */ /* 0x000fe400078e0a19 */
[----:B0-----:R-:W-:Y:S02]  /*41b0*/  IMAD.MOV.U32 R5, RZ, RZ, R11 ;  /* 0x000000ffff057224 */ /* 0x001fe400078e000b */
[----:B------:R-:W-:Y:S02]  /*41c0*/  @!P3 IMAD.IADD R14, R14, 0x1, -R25 ;  /* 0x000000010e0eb824 */ /* 0x000fe400078e0a19 */
[----:B------:R-:W-:Y:S01]  /*41d0*/  @!P5 IMAD.MOV R5, RZ, RZ, -R5 ;  /* 0x000000ffff05d224 */ /* 0x000fe200078e0a05 */
[----:B------:R-:W-:Y:S01]  /*41e0*/  ISETP.GE.AND P5, PT, R0, RZ, PT ;  /* 0x000000ff0000720c */ /* 0x000fe20003fa6270 */
[----:B------:R-:W-:Y:S01]  /*41f0*/  IMAD R0, R25, R10, R7 ;  /* 0x0000000a19007224 */ /* 0x000fe200078e0207 */
[----:B------:R-:W-:Y:S01]  /*4200*/  IABS R16, R17 ;  /* 0x0000001100107213 */ /* 0x000fe20000000000 */
[----:B------:R-:W-:Y:S01]  /*4210*/  IMAD.HI.U32 R2, R3, R15, RZ ;  /* 0x0000000f03027227 */ /* 0x000fe200078e00ff */
[----:B------:R-:W-:-:S02]  /*4220*/  ISETP.GT.U32.AND P6, PT, R25, R12, PT ;  /* 0x0000000c1900720c */ /* 0x000fc40003fc4070 */
[C---:B------:R-:W-:Y:S01]  /*4230*/  ISETP.GT.U32.AND P3, PT, R25.reuse, R14, PT ;  /* 0x0000000e1900720c */ /* 0x040fe20003f64070 */
[----:B------:R-:W-:Y:S01]  /*4240*/  @!P2 IMAD.IADD R8, R8, 0x1, -R25 ;  /* 0x000000010808a824 */ /* 0x000fe200078e0a19 */
[----:B------:R-:W-:Y:S01]  /*4250*/  ISETP.GT.U32.AND P2, PT, R25, R0, PT ;  /* 0x000000001900720c */ /* 0x000fe20003f44070 */
[----:B------:R-:W-:Y:S01]  /*4260*/  IMAD.MOV R2, RZ, RZ, -R2 ;  /* 0x000000ffff027224 */ /* 0x000fe200078e0a02 */
[----:B------:R-:W-:Y:S01]  /*4270*/  IADD3 R11, R4, 0xbc, RZ ;  /* 0x000000bc040b7810 */ /* 0x000fe20007ffe0ff */
[----:B------:R-:W-:-:S03]  /*4280*/  IMAD.HI.U32 R10, R3, R16, RZ ;  /* 0x00000010030a7227 */ /* 0x000fc600078e00ff */
[----:B------:R-:W-:Y:S01]  /*4290*/  IABS R23, R11 ;  /* 0x0000000b00177213 */ /* 0x000fe20000000000 */
[C---:B------:R-:W-:Y:S02]  /*42a0*/  IMAD R15, R25.reuse, R2, R15 ;  /* 0x00000002190f7224 */ /* 0x040fe400078e020f */
[----:B------:R-:W-:Y:S02]  /*42b0*/  IMAD.MOV R10, RZ, RZ, -R10 ;  /* 0x000000ffff0a7224 */ /* 0x000fe400078e0a0a */
[--C-:B------:R-:W-:Y:S01]  /*42c0*/  @!P6 IMAD.IADD R12, R12, 0x1, -R25.reuse ;  /* 0x000000010c0ce824 */ /* 0x100fe200078e0a19 */
[C---:B------:R-:W-:Y:S01]  /*42d0*/  ISETP.GT.U32.AND P6, PT, R25.reuse, R15, PT ;  /* 0x0000000f1900720c */ /* 0x040fe20003fc4070 */
[----:B------:R-:W-:Y:S02]  /*42e0*/  IMAD R16, R25, R10, R16 ;  /* 0x0000000a19107224 */ /* 0x000fe400078e0210 */
[--C-:B------:R-:W-:Y:S02]  /*42f0*/  @!P3 IMAD.IADD R14, R14, 0x1, -R25.reuse ;  /* 0x000000010e0eb824 */ /* 0x100fe400078e0a19 */
[----:B------:R-:W-:Y:S01]  /*4300*/  IMAD.HI.U32 R22, R3, R23, RZ ;  /* 0x0000001703167227 */ /* 0x000fe200078e00ff */
[----:B------:R-:W-:Y:S03]  /*4310*/  STL [R1+0x2fc], R6 ;  /* 0x0002fc0601007387 */ /* 0x000fe60000100800 */
[----:B------:R-:W-:Y:S01]  /*4320*/  @!P2 IMAD.IADD R0, R0, 0x1, -R25 ;  /* 0x000000010000a824 */ /* 0x000fe200078e0a19 */
[----:B------:R0:W-:Y:S01]  /*4330*/  STL [R1+0x300], R5 ;  /* 0x0003000501007387 */ /* 0x0001e20000100800 */
[----:B------:R-:W-:Y:S01]  /*4340*/  ISETP.GT.U32.AND P2, PT, R25, R16, PT ;  /* 0x000000101900720c */ /* 0x000fe20003f44070 */
[----:B------:R-:W-:Y:S01]  /*4350*/  IMAD.MOV R22, RZ, RZ, -R22 ;  /* 0x000000ffff167224 */ /* 0x000fe200078e0a16 */
[----:B------:R-:W-:-:S02]  /*4360*/  IADD3 R20, R4, 0xbb, RZ ;  /* 0x000000bb04147810 */ /* 0x000fc40007ffe0ff */
[----:B------:R-:W-:Y:S01]  /*4370*/  IADD3 R13, R4, 0xba, RZ ;  /* 0x000000ba040d7810 */ /* 0x000fe20007ffe0ff */
[----:B------:R-:W-:Y:S02]  /*4380*/  IMAD R22, R25, R22, R23 ;  /* 0x0000001619167224 */ /* 0x000fe400078e0217 */
[----:B0-----:R-:W-:Y:S01]  /*4390*/  IMAD.MOV.U32 R5, RZ, RZ, R14 ;  /* 0x000000ffff057224 */ /* 0x001fe200078e000e */
[----:B------:R-:W-:-:S03]  /*43a0*/  IABS R21, R20 ;  /* 0x0000001400157213 */ /* 0x000fc60000000000 */
[----:B------:R-:W-:Y:S01]  /*43b0*/  @!P1 IMAD.MOV R5, RZ, RZ, -R5 ;  /* 0x000000ffff059224 */ /* 0x000fe200078e0a05 */
[----:B------:R-:W-:Y:S01]  /*43c0*/  IABS R7, R13 ;  /* 0x0000000d00077213 */ /* 0x000fe20000000000 */
[----:B------:R-:W-:Y:S01]  /*43d0*/  @!P6 IMAD.IADD R15, R15, 0x1, -R25 ;  /* 0x000000010f0fe824 */ /* 0x000fe200078e0a19 */
[----:B------:R-:W-:Y:S02]  /*43e0*/  ISETP.GT.U32.AND P6, PT, R25, R22, PT ;  /* 0x000000161900720c */ /* 0x000fe40003fc4070 */
[----:B------:R0:W-:Y:S01]  /*43f0*/  STL [R1+0x2f0], R5 ;  /* 0x0002f00501007387 */ /* 0x0001e20000100800 */
[----:B------:R-:W-:Y:S01]  /*4400*/  IMAD.HI.U32 R24, R3, R21, RZ ;  /* 0x0000001503187227 */ /* 0x000fe200078e00ff */
[----:B------:R-:W-:-:S03]  /*4410*/  IADD3 R2, R4, 0xb9, RZ ;  /* 0x000000b904027810 */ /* 0x000fc60007ffe0ff */
[----:B------:R-:W-:Y:S01]  /*4420*/  @!P2 IMAD.IADD R16, R16, 0x1, -R25 ;  /* 0x000000011010a824 */ /* 0x000fe200078e0a19 */
[----:B------:R-:W-:Y:S01]  /*4430*/  ISETP.GT.U32.AND P2, PT, R25, R0, PT ;  /* 0x000000001900720c */ /* 0x000fe20003f44070 */
[----:B0-----:R-:W-:Y:S02]  /*4440*/  IMAD.MOV.U32 R5, RZ, RZ, R8 ;  /* 0x000000ffff057224 */ /* 0x001fe400078e0008 */
[----:B------:R-:W-:-:S04]  /*4450*/  IMAD.HI.U32 R18, R3, R7, RZ ;  /* 0x0000000703127227 */ /* 0x000fc800078e00ff */
[----:B------:R-:W-:Y:S02]  /*4460*/  @!P4 IMAD.MOV R5, RZ, RZ, -R5 ;  /* 0x000000ffff05c224 */ /* 0x000fe400078e0a05 */
[----:B------:R-:W-:Y:S01]  /*4470*/  IMAD.MOV R24, RZ, RZ, -R24 ;  /* 0x000000ffff187224 */ /* 0x000fe200078e0a18 */
[----:B------:R-:W-:Y:S01]  /*4480*/  ISETP.GE.AND P3, PT, R9, RZ, PT ;  /* 0x000000ff0900720c */ /* 0x000fe20003f66270 */
[----:B------:R-:W-:Y:S01]  /*4490*/  IMAD.MOV R18, RZ, RZ, -R18 ;  /* 0x000000ffff127224 */ /* 0x000fe200078e0a12 */
[----:B------:R-:W-:Y:S01]  /*44a0*/  IABS R9, R2 ;  /* 0x0000000200097213 */ /* 0x000fe20000000000 */
[----:B------:R0:W-:Y:S01]  /*44b0*/  STL [R1+0x2ec], R5 ;  /* 0x0002ec0501007387 */ /* 0x0001e20000100800 */
[C---:B------:R-:W-:Y:S01]  /*44c0*/  IMAD R21, R25.reuse, R24, R21 ;  /* 0x0000001819157224 */ /* 0x040fe200078e0215 */
[C---:B------:R-:W-:Y:S01]  /*44d0*/  ISETP.GT.U32.AND P1, PT, R25.reuse, R15, PT ;  /* 0x0000000f1900720c */ /* 0x040fe20003f24070 */
[C---:B------:R-:W-:Y:S02]  /*44e0*/  IMAD R7, R25.reuse, R18, R7 ;  /* 0x0000001219077224 */ /* 0x040fe400078e0207 */
[----:B------:R-:W-:Y:S01]  /*44f0*/  @!P6 IMAD.IADD R22, R22, 0x1, -R25 ;  /* 0x000000011616e824 */ /* 0x000fe200078e0a19 */
[----:B------:R-:W-:Y:S01]  /*4500*/  ISETP.GT.U32.AND P6, PT, R25, R16, PT ;  /* 0x000000101900720c */ /* 0x000fe20003fc4070 */
[----:B0-----:R-:W-:-:S02]  /*4510*/  IMAD.MOV.U32 R5, RZ, RZ, R12 ;  /* 0x000000ffff057224 */ /* 0x001fc400078e000c */
[----:B------:R-:W-:-:S04]  /*4520*/  IMAD.HI.U32 R10, R3, R9, RZ ;  /* 0x00000009030a7227 */ /* 0x000fc800078e00ff */
[----:B------:R-:W-:Y:S01]  /*4530*/  @!P0 IMAD.MOV R5, RZ, RZ, -R5 ;  /* 0x000000ffff058224 */ /* 0x000fe200078e0a05 */
[C---:B------:R-:W-:Y:S01]  /*4540*/  ISETP.GT.U32.AND P0, PT, R25.reuse, R21, PT ;  /* 0x000000151900720c */ /* 0x040fe20003f04070 */
[----:B------:R-:W-:Y:S01]  /*4550*/  @!P2 IMAD.IADD R0, R0, 0x1, -R25 ;  /* 0x000000010000a824 */ /* 0x000fe200078e0a19 */
[C---:B------:R-:W-:Y:S01]  /*4560*/  ISETP.GT.U32.AND P2, PT, R25.reuse, R7, PT ;  /* 0x000000071900720c */ /* 0x040fe20003f44070 */
[----:B------:R-:W-:Y:S01]  /*4570*/  IMAD.MOV R10, RZ, RZ, -R10 ;  /* 0x000000ffff0a7224 */ /* 0x000fe200078e0a0a */
[C---:B------:R-:W-:Y:S02]  /*4580*/  ISETP.GT.U32.AND P4, PT, R25.reuse, R22, PT ;  /* 0x000000161900720c */ /* 0x040fe40003f84070 */
[C---:B------:R-:W-:Y:S01]  /*4590*/  IADD3 R18, R4.reuse, 0xb8, RZ ;  /* 0x000000b804127810 */ /* 0x040fe20007ffe0ff */
[----:B------:R-:W-:Y:S01]  /*45a0*/  IMAD R9, R25, R10, R9 ;  /* 0x0000000a19097224 */ /* 0x000fe200078e0209 */
[----:B------:R-:W-:Y:S01]  /*45b0*/  IADD3 R14, R4, 0xb7, RZ ;  /* 0x000000b7040e7810 */ /* 0x000fe20007ffe0ff */
[--C-:B------:R-:W-:Y:S01]  /*45c0*/  @!P1 IMAD.IADD R15, R15, 0x1, -R25.reuse ;  /* 0x000000010f0f9824 */ /* 0x100fe200078e0a19 */
[----:B------:R-:W-:Y:S01]  /*45d0*/  IABS R10, R18 ;  /* 0x00000012000a7213 */ /* 0x000fe20000000000 */
[--C-:B------:R-:W-:Y:S01]  /*45e0*/  @!P6 IMAD.IADD R16, R16, 0x1, -R25.reuse ;  /* 0x000000011010e824 */ /* 0x100fe200078e0a19 */
[----:B------:R-:W-:Y:S01]  /*45f0*/  ISETP.GT.U32.AND P6, PT, R25, R9, PT ;  /* 0x000000091900720c */ /* 0x000fe20003fc4070 */
[--C-:B------:R-:W-:Y:S01]  /*4600*/  @!P0 IMAD.IADD R21, R21, 0x1, -R25.reuse ;  /* 0x0000000115158824 */ /* 0x100fe200078e0a19 */
[----:B------:R-:W-:Y:S01]  /*4610*/  IABS R8, R14 ;  /* 0x0000000e00087213 */ /* 0x000fe20000000000 */
[----:B------:R-:W-:Y:S01]  /*4620*/  IMAD.MOV.U32 R6, RZ, RZ, R0 ;  /* 0x000000ffff067224 */ /* 0x000fe200078e0000 */
[----:B------:R0:W-:Y:S01]  /*4630*/  STL [R1+0x2e8], R5 ;  /* 0x0002e80501007387 */ /* 0x0001e20000100800 */
[----:B------:R-:W-:Y:S01]  /*4640*/  @!P2 IMAD.IADD R7, R7, 0x1, -R25 ;  /* 0x000000010707a824 */ /* 0x000fe200078e0a19 */
[----:B------:R-:W-:Y:S01]  /*4650*/  ISETP.GE.AND P1, PT, R17, RZ, PT ;  /* 0x000000ff1100720c */ /* 0x000fe20003f26270 */
[----:B------:R-:W-:-:S04]  /*4660*/  IMAD.HI.U32 R12, R3, R10, RZ ;  /* 0x0000000a030c7227 */ /* 0x000fc800078e00ff */
[----:B------:R-:W-:Y:S02]  /*4670*/  @!P4 IMAD.IADD R22, R22, 0x1, -R25 ;  /* 0x000000011616c824 */ /* 0x000fe400078e0a19 */
[----:B0-----:R-:W-:Y:S01]  /*4680*/  IMAD.MOV.U32 R5, RZ, RZ, R15 ;  /* 0x000000ffff057224 */ /* 0x001fe200078e000f */
[----:B------:R-:W-:Y:S01]  /*4690*/  ISETP.GE.AND P4, PT, R11, RZ, PT ;  /* 0x000000ff0b00720c */ /* 0x000fe20003f86270 */
[----:B------:R-:W-:Y:S01]  /*46a0*/  @!P5 IMAD.MOV R6, RZ, RZ, -R6 ;  /* 0x000000ffff06d224 */ /* 0x000fe200078e0a06 */
[----:B------:R-:W-:Y:S01]  /*46b0*/  ISETP.GT.U32.AND P5, PT, R25, R21, PT ;  /* 0x000000151900720c */ /* 0x000fe20003fa4070 */
[----:B------:R-:W-:-:S04]  /*46c0*/  IMAD.HI.U32 R17, R3, R8, RZ ;  /* 0x0000000803117227 */ /* 0x000fc800078e00ff */
[----:B------:R-:W-:Y:S01]  /*46d0*/  @!P3 IMAD.MOV R5, RZ, RZ, -R5 ;  /* 0x000000ffff05b224 */ /* 0x000fe200078e0a05 */
[C---:B------:R-:W-:Y:S01]  /*46e0*/  ISETP.GT.U32.AND P3, PT, R25.reuse, R7, PT ;  /* 0x000000071900720c */ /* 0x040fe20003f64070 */
[----:B------:R-:W-:Y:S01]  /*46f0*/  IMAD.MOV R12, RZ, RZ, -R12 ;  /* 0x000000ffff0c7224 */ /* 0x000fe200078e0a0c */
[----:B------:R0:W-:Y:S01]  /*4700*/  STL [R1+0x2dc], R6 ;  /* 0x0002dc0601007387 */ /* 0x0001e20000100800 */
[----:B------:R-:W-:Y:S02]  /*4710*/  IMAD.MOV R17, RZ, RZ, -R17 ;  /* 0x000000ffff117224 */ /* 0x000fe400078e0a11 */
[----:B------:R-:W-:Y:S01]  /*4720*/  IMAD R10, R25, R12, R10 ;  /* 0x0000000c190a7224 */ /* 0x000fe200078e020a */
[----:B------:R1:W-:Y:S01]  /*4730*/  STL [R1+0x2d8], R5 ;  /* 0x0002d80501007387 */ /* 0x0003e20000100800 */
[----:B------:R-:W-:Y:S01]  /*4740*/  @!P6 IMAD.IADD R9, R9, 0x1, -R25 ;  /* 0x000000010909e824 */ /* 0x000fe200078e0a19 */
[----:B------:R-:W-:Y:S01]  /*4750*/  ISETP.GE.AND P0, PT, R20, RZ, PT ;  /* 0x000000ff1400720c */ /* 0x000fe20003f06270 */
[----:B------:R-:W-:-:S02]  /*4760*/  IMAD R8, R25, R17, R8 ;  /* 0x0000001119087224 */ /* 0x000fc400078e0208 */
[----:B0-----:R-:W-:Y:S01]  /*4770*/  IMAD.MOV.U32 R6, RZ, RZ, R16 ;  /* 0x000000ffff067224 */ /* 0x001fe200078e0010 */
[----:B------:R-:W-:Y:S01]  /*4780*/  ISETP.GE.AND P2, PT, R13, RZ, PT ;  /* 0x000000ff0d00720c */ /* 0x000fe20003f46270 */
[----:B-1----:R-:W-:Y:S01]  /*4790*/  IMAD.MOV.U32 R5, RZ, RZ, R22 ;  /* 0x000000ffff057224 */ /* 0x002fe200078e0016 */
[----:B------:R-:W-:Y:S01]  /*47a0*/  IADD3 R0, R4, 0xb6, RZ ;  /* 0x000000b604007810 */ /* 0x000fe20007ffe0ff */
[----:B------:R-:W-:Y:S01]  /*47b0*/  @!P1 IMAD.MOV R6, RZ, RZ, -R6 ;  /* 0x000000ffff069224 */ /* 0x000fe200078e0a06 */
[C---:B------:R-:W-:Y:S01]  /*47c0*/  ISETP.GT.U32.AND P6, PT, R25.reuse, R9, PT ;  /* 0x000000091900720c */ /* 0x040fe20003fc4070 */
[----:B------:R-:W-:Y:S01]  /*47d0*/  @!P4 IMAD.MOV R5, RZ, RZ, -R5 ;  /* 0x000000ffff05c224 */ /* 0x000fe200078e0a05 */
[----:B------:R-:W-:Y:S01]  /*47e0*/  ISETP.GT.U32.AND P1, PT, R25, R10, PT ;  /* 0x0000000a1900720c */ /* 0x000fe20003f24070 */
[--C-:B------:R-:W-:Y:S01]  /*47f0*/  @!P5 IMAD.IADD R21, R21, 0x1, -R25.reuse ;  /* 0x000000011515d824 */ /* 0x100fe200078e0a19 */
[----:B------:R-:W-:Y:S01]  /*4800*/  ISETP.GT.U32.AND P5, PT, R25, R8, PT ;  /* 0x000000081900720c */ /* 0x000fe20003fa4070 */
[----:B------:R-:W-:Y:S01]  /*4810*/  @!P3 IMAD.IADD R7, R7, 0x1, -R25 ;  /* 0x000000010707b824 */ /* 0x000fe200078e0a19 */
[----:B------:R-:W-:Y:S01]  /*4820*/  ISETP.GE.AND P4, PT, R2, RZ, PT ;  /* 0x000000ff0200720c */ /* 0x000fe20003f86270 */
[----:B------:R0:W-:Y:S01]  /*4830*/  STL [R1+0x2d4], R6 ;  /* 0x0002d40601007387 */ /* 0x0001e20000100800 */
[----:B------:R-:W-:-:S03]  /*4840*/  IABS R2, R0 ;  /* 0x0000000000027213 */ /* 0x000fc60000000000 */
[----:B------:R1:W-:Y:S02]  /*4850*/  STL [R1+0x2d0], R5 ;  /* 0x0002d00501007387 */ /* 0x0003e40000100800 */
[----:B------:R-:W-:-:S04]  /*4860*/  IMAD.HI.U32 R12, R3, R2, RZ ;  /* 0x00000002030c7227 */ /* 0x000fc800078e00ff */
[----:B0-----:R-:W-:Y:S02]  /*4870*/  IMAD.MOV.U32 R6, RZ, RZ, R21 ;  /* 0x000000ffff067224 */ /* 0x001fe400078e0015 */
[----:B-1----:R-:W-:Y:S02]  /*4880*/  IMAD.MOV.U32 R5, RZ, RZ, R7 ;  /* 0x000000ffff057224 */ /* 0x002fe400078e0007 */
[----:B------:R-:W-:Y:S01]  /*4890*/  @!P0 IMAD.MOV R6, RZ, RZ, -R6 ;  /* 0x000000ffff068224 */ /* 0x000fe200078e0a06 */
[----:B------:R-:W-:Y:S01]  /*48a0*/  IADD3 R11, R4, 0xb5, RZ ;  /* 0x000000b5040b7810 */ /* 0x000fe20007ffe0ff */
[----:B------:R-:W-:Y:S02]  /*48b0*/  @!P2 IMAD.MOV R5, RZ, RZ, -R5 ;  /* 0x000000ffff05a224 */ /* 0x000fe400078e0a05 */
[--C-:B------:R-:W-:Y:S02]  /*48c0*/  @!P6 IMAD.IADD R9, R9, 0x1, -R25.reuse ;  /* 0x000000010909e824 */ /* 0x100fe400078e0a19 */
[----:B------:R-:W-:-:S02]  /*48d0*/  @!P1 IMAD.IADD R10, R10, 0x1, -R25 ;  /* 0x000000010a0a9824 */ /* 0x000fc400078e0a19 */
[----:B------:R-:W-:Y:S01]  /*48e0*/  IMAD.MOV R12, RZ, RZ, -R12 ;  /* 0x000000ffff0c7224 */ /* 0x000fe200078e0a0c */
[----:B------:R-:W-:Y:S01]  /*48f0*/  STL [R1+0x2cc], R6 ;  /* 0x0002cc0601007387 */ /* 0x000fe20000100800 */
[----:B------:R-:W-:Y:S01]  /*4900*/  @!P5 IMAD.IADD R8, R8, 0x1, -R25 ;  /* 0x000000010808d824 */ /* 0x000fe200078e0a19 */
[----:B------:R-:W-:Y:S02]  /*4910*/  IABS R17, R11 ;  /* 0x0000000b00117213 */ /* 0x000fe40000000000 */
[----:B------:R-:W-:Y:S01]  /*4920*/  ISETP.GE.AND P6, PT, R14, RZ, PT ;  /* 0x000000ff0e00720c */ /* 0x000fe20003fc6270 */
[----:B------:R0:W-:Y:S01]  /*4930*/  STL [R1+0x2c8], R5 ;  /* 0x0002c80501007387 */ /* 0x0001e20000100800 */
[C---:B------:R-:W-:Y:S01]  /*4940*/  IMAD R14, R25.reuse, R12, R2 ;  /* 0x0000000c190e7224 */ /* 0x040fe200078e0202 */
[----:B------:R-:W-:Y:S02]  /*4950*/  ISETP.GT.U32.AND P0, PT, R25, R10, PT ;  /* 0x0000000a1900720c */ /* 0x000fe40003f04070 */
[----:B------:R-:W-:Y:S01]  /*4960*/  ISETP.GE.AND P1, PT, R0, RZ, PT ;  /* 0x000000ff0000720c */ /* 0x000fe20003f26270 */
[----:B------:R-:W-:Y:S01]  /*4970*/  IMAD.HI.U32 R0, R3, R17, RZ ;  /* 0x0000001103007227 */ /* 0x000fe200078e00ff */
[----:B------:R-:W-:-:S03]  /*4980*/  ISETP.GT.U32.AND P5, PT, R25, R8, PT ;  /* 0x000000081900720c */ /* 0x000fc60003fa4070 */
[----:B0-----:R-:W-:-:S04]  /*4990*/  IMAD.MOV.U32 R5, RZ, RZ, R9 ;  /* 0x000000ffff057224 */ /* 0x001fc800078e0009 */
[----:B------:R-:W-:Y:S01]  /*49a0*/  @!P4 IMAD.MOV R5, RZ, RZ, -R5 ;  /* 0x000000ffff05c224 */ /* 0x000fe200078e0a05 */
[C---:B------:R-:W-:Y:S01]  /*49b0*/  ISETP.GT.U32.AND P4, PT, R25.reuse, R14, PT ;  /* 0x0000000e1900720c */ /* 0x040fe20003f84070 */
[----:B------:R-:W-:Y:S01]  /*49c0*/  IMAD.MOV R0, RZ, RZ, -R0 ;  /* 0x000000ffff007224 */ /* 0x000fe200078e0a00 */
[----:B------:R-:W-:Y:S01]  /*49d0*/  ISETP.GE.AND P3, PT, R18, RZ, PT ;  /* 0x000000ff1200720c */ /* 0x000fe20003f66270 */
[----:B------:R-:W-:Y:S02]  /*49e0*/  @!P0 IMAD.IADD R10, R10, 0x1, -R25 ;  /* 0x000000010a0a8824 */ /* 0x000fe400078e0a19 */
[C---:B------:R-:W-:Y:S01]  /*49f0*/  IMAD R17, R25.reuse, R0, R17 ;  /* 0x0000000019117224 */ /* 0x040fe200078e0211 */
[----:B------:R-:W-:Y:S01]  /*4a00*/  IADD3 R15, R4, 0xb4, RZ ;  /* 0x000000b4040f7810 */ /* 0x000fe20007ffe0ff */
[----:B------:R-:W-:Y:S01]  /*4a10*/  @!P5 IMAD.IADD R8, R8, 0x1, -R25 ;  /* 0x000000010808d824 */ /* 0x000fe200078e0a19 */
[----:B------:R0:W-:Y:S02]  /*4a20*/  STL [R1+0x2c4], R5 ;  /* 0x0002c40501007387 */ /* 0x0001e40000100800 */
[----:B------:R-:W-:-:S02]  /*4a30*/  ISETP.GT.U32.AND P5, PT, R25, R17, PT ;  /* 0x000000111900720c */ /* 0x000fc40003fa4070 */
[----:B------:R-:W-:Y:S01]  /*4a40*/  ISETP.GE.AND P0, PT, R15, RZ, PT ;  /* 0x000000ff0f00720c */ /* 0x000fe20003f06270 */
[----:B------:R-:W-:Y:S01]  /*4a50*/  @!P4 IMAD.IADD R14, R14, 0x1, -R25 ;  /* 0x000000010e0ec824 */ /* 0x000fe200078e0a19 */
[----:B------:R-:W-:Y:S01]  /*4a60*/  IABS R15, R15 ;  /* 0x0000000f000f7213 */ /* 0x000fe20000000000 */
[----:B0-----:R-:W-:Y:S01]  /*4a70*/  IMAD.MOV.U32 R5, RZ, RZ, R10 ;  /* 0x000000ffff057224 */ /* 0x001fe200078e000a */
[----:B------:R-:W-:-:S03]  /*4a80*/  IADD3 R0, R4, 0xb2, RZ ;  /* 0x000000b204007810 */ /* 0x000fc60007ffe0ff */
[----:B------:R-:W-:-:S04]  /*4a90*/  IMAD.HI.U32 R9, R3, R15, RZ ;  /* 0x0000000f03097227 */ /* 0x000fc800078e00ff */
[----:B------:R-:W-:Y:S01]  /*4aa0*/  @!P3 IMAD.MOV R5, RZ, RZ, -R5 ;  /* 0x000000ffff05b224 */ /* 0x000fe200078e0a05 */
[----:B------:R-:W-:Y:S02]  /*4ab0*/  ISETP.GT.U32.AND P3, PT, R25, R14, PT ;  /* 0x0000000e1900720c */ /* 0x000fe40003f64070 */
[----:B------:R-:W-:Y:S01]  /*4ac0*/  IABS R7, R0 ;  /* 0x0000000000077213 */ /* 0x000fe20000000000 */
[----:B------:R-:W-:Y:S01]  /*4ad0*/  IMAD.MOV R9, RZ, RZ, -R9 ;  /* 0x000000ffff097224 */ /* 0x000fe200078e0a09 */
[----:B------:R-:W-:Y:S01]  /*4ae0*/  IADD3 R2, R4, 0xb3, RZ ;  /* 0x000000b304027810 */ /* 0x000fe20007ffe0ff */
[----:B------:R-:W-:Y:S01]  /*4af0*/  @!P5 IMAD.IADD R17, R17, 0x1, -R25 ;  /* 0x000000011111d824 */ /* 0x000fe200078e0a19 */
[----:B------:R0:W-:Y:S01]  /*4b00*/  STL [R1+0x274], R5 ;  /* 0x0002740501007387 */ /* 0x0001e20000100800 */
[----:B------:R-:W-:Y:S01]  /*4b10*/  IMAD.MOV.U32 R10, RZ, RZ, R7 ;  /* 0x000000ffff0a7224 */ /* 0x000fe200078e0007 */
[----:B------:R-:W-:Y:S01]  /*4b20*/  IABS R12, R2 ;  /* 0x00000002000c7213 */ /* 0x000fe20000000000 */
[----:B------:R-:W-:Y:S01]  /*4b30*/  IMAD R15, R25, R9, R15 ;  /* 0x00000009190f7224 */ /* 0x000fe200078e020f */
[----:B------:R-:W-:Y:S01]  /*4b40*/  ISETP.GE.AND P4, PT, R2, RZ, PT ;  /* 0x000000ff0200720c */ /* 0x000fe20003f86270 */
[----:B------:R-:W-:Y:S01]  /*4b50*/  IMAD.HI.U32 R2, R3, R10, RZ ;  /* 0x0000000a03027227 */ /* 0x000fe200078e00ff */
[----:B------:R-:W-:-:S03]  /*4b60*/  ISETP.GT.U32.AND P5, PT, R25, R17, PT ;  /* 0x000000111900720c */ /* 0x000fc60003fa4070 */
[----:B0-----:R-:W-:Y:S02]  /*4b70*/  IMAD.MOV.U32 R5, RZ, RZ, R8 ;  /* 0x000000ffff057224 */ /* 0x001fe400078e0008 */
[----:B------:R-:W-:-:S04]  /*4b80*/  IMAD.HI.U32 R7, R3, R12, RZ ;  /* 0x0000000c03077227 */ /* 0x000fc800078e00ff */
[----:B------:R-:W-:Y:S02]  /*4b90*/  @!P6 IMAD.MOV R5, RZ, RZ, -R5 ;  /* 0x000000ffff05e224 */ /* 0x000fe400078e0a05 */
[----:B------:R-:W-:Y:S01]  /*4ba0*/  @!P3 IMAD.IADD R14, R14, 0x1, -R25 ;  /* 0x000000010e0eb824 */ /* 0x000fe200078e0a19 */
[C---:B------:R-:W-:Y:S01]  /*4bb0*/  ISETP.GT.U32.AND P3, PT, R25.reuse, R15, PT ;  /* 0x0000000f1900720c */ /* 0x040fe20003f64070 */
[----:B------:R-:W-:Y:S01]  /*4bc0*/  IMAD.MOV R2, RZ, RZ, -R2 ;  /* 0x000000ffff027224 */ /* 0x000fe200078e0a02 */
[----:B------:R0:W-:Y:S01]  /*4bd0*/  STL [R1+0x2c0], R5 ;  /* 0x0002c00501007387 */ /* 0x0001e20000100800 */
[----:B------:R-:W-:Y:S02]  /*4be0*/  IMAD.MOV R7, RZ, RZ, -R7 ;  /* 0x000000ffff077224 */ /* 0x000fe400078e0a07 */
[C---:B------:R-:W-:Y:S02]  /*4bf0*/  IMAD R10, R25.reuse, R2, R10 ;  /* 0x00000002190a7224 */ /* 0x040fe400078e020a */
[----:B------:R-:W-:-:S02]  /*4c00*/  IMAD R12, R25, R7, R12 ;  /* 0x00000007190c7224 */ /* 0x000fc400078e020c */
[----:B0-----:R-:W-:Y:S01]  /*4c10*/  IMAD.MOV.U32 R5, RZ, RZ, R14 ;  /* 0x000000ffff057224 */ /* 0x001fe200078e000e */
[----:B------:R-:W-:Y:S01]  /*4c20*/  ISETP.GE.AND P6, PT, R0, RZ, PT ;  /* 0x000000ff0000720c */ /* 0x000fe20003fc6270 */
[----:B------:R-:W-:Y:S02]  /*4c30*/  @!P5 IMAD.IADD R17, R17, 0x1, -R25 ;  /* 0x000000011111d824 */ /* 0x000fe400078e0a19 */
[----:B------:R-:W-:Y:S01]  /*4c40*/  @!P1 IMAD.MOV R5, RZ, RZ, -R5 ;  /* 0x000000ffff059224 */ /* 0x000fe200078e0a05 */
[----:B------:R-:W-:Y:S02]  /*4c50*/  ISETP.GT.U32.AND P1, PT, R25, R10, PT ;  /* 0x0000000a1900720c */ /* 0x000fe40003f24070 */
[----:B------:R-:W-:Y:S01]  /*4c60*/  IADD3 R0, R4, 0xb1, RZ ;  /* 0x000000b104007810 */ /* 0x000fe20007ffe0ff */
[----:B------:R-:W-:Y:S01]  /*4c70*/  @!P3 IMAD.IADD R15, R15, 0x1, -R25 ;  /* 0x000000010f0fb824 */ /* 0x000fe200078e0a19 */
[----:B------:R-:W-:Y:S02]  /*4c80*/  ISETP.GT.U32.AND P5, PT, R25, R12, PT ;  /* 0x0000000c1900720c */ /* 0x000fe40003fa4070 */
[----:B------:R-:W-:-:S02]  /*4c90*/  ISETP.GE.AND P2, PT, R11, RZ, PT ;  /* 0x000000ff0b00720c */ /* 0x000fc40003f46270 */
[----:B------:R-:W-:Y:S02]  /*4ca0*/  IABS R7, R0 ;  /* 0x0000000000077213 */ /* 0x000fe40000000000 */
[----:B------:R-:W-:Y:S01]  /*4cb0*/  ISETP.GT.U32.AND P3, PT, R25, R15, PT ;  /* 0x0000000f1900720c */ /* 0x000fe20003f64070 */
[----:B------:R0:W-:Y:S02]  /*4cc0*/  STL [R1+0x288], R5 ;  /* 0x0002880501007387 */ /* 0x0001e40000100800 */
[----:B------:R-:W-:Y:S01]  /*4cd0*/  IMAD.HI.U32 R14, R3, R7, RZ ;  /* 0x00000007030e7227 */ /* 0x000fe200078e00ff */
[----:B------:R-:W-:-:S03]  /*4ce0*/  IADD3 R9, R4, 0xaf, RZ ;  /* 0x000000af04097810 */ /* 0x000fc60007ffe0ff */
[----:B------:R-:W-:Y:S02]  /*4cf0*/  @!P1 IMAD.IADD R10, R10, 0x1, -R25 ;  /* 0x000000010a0a9824 */ /* 0x000fe400078e0a19 */
[----:B------:R-:W-:Y:S02]  /*4d00*/  IMAD.MOV R14, RZ, RZ, -R14 ;  /* 0x000000ffff0e7224 */ /* 0x000fe400078e0a0e */
[----:B0-----:R-:W-:Y:S02]  /*4d10*/  IMAD.MOV.U32 R5, RZ, RZ, R17 ;  /* 0x000000ffff057224 */ /* 0x001fe400078e0011 */
[----:B------:R-:W-:Y:S02]  /*4d20*/  @!P5 IMAD.IADD R12, R12, 0x1, -R25 ;  /* 0x000000010c0cd824 */ /* 0x000fe400078e0a19 */
[----:B------:R-:W-:Y:S01]  /*4d30*/  @!P2 IMAD.MOV R5, RZ, RZ, -R5 ;  /* 0x000000ffff05a224 */ /* 0x000fe200078e0a05 */
[----:B------:R-:W-:Y:S01]  /*4d40*/  ISETP.GE.AND P2, PT, R0, RZ, PT ;  /* 0x000000ff0000720c */ /* 0x000fe20003f46270 */
[----:B------:R-:W-:Y:S01]  /*4d50*/  IMAD R0, R25, R14, R7 ;  /* 0x0000000e19007224 */ /* 0x000fe200078e0207 */
[----:B------:R-:W-:-:S02]  /*4d60*/  IADD3 R11, R4, 0xb0, RZ ;  /* 0x000000b0040b7810 */ /* 0x000fc40007ffe0ff */
[----:B------:R-:W-:Y:S02]  /*4d70*/  IADD3 R2, R4, 0xae, RZ ;  /* 0x000000ae04027810 */ /* 0x000fe40007ffe0ff */
[----:B------:R-:W-:Y:S02]  /*4d80*/  IABS R13, R9 ;  /* 0x00000009000d7213 */ /* 0x000fe40000000000 */
[----:B------:R-:W-:Y:S01]  /*4d90*/  ISETP.GT.U32.AND P1, PT, R25, R10, PT ;  /* 0x0000000a1900720c */ /* 0x000fe20003f24070 */
[----:B------:R-:W-:Y:S01]  /*4da0*/  @!P3 IMAD.IADD R15, R15, 0x1, -R25 ;  /* 0x000000010f0fb824 */ /* 0x000fe200078e0a19 */
[----:B------:R-:W-:Y:S01]  /*4db0*/  ISETP.GT.U32.AND P5, PT, R25, R12, PT ;  /* 0x0000000c1900720c */ /* 0x000fe20003fa4070 */
[----:B------:R-:W-:Y:S01]  /*4dc0*/  IMAD.HI.U32 R7, R3, R13, RZ ;  /* 0x0000000d03077227 */ /* 0x000fe200078e00ff */
[----:B------:R-:W-:Y:S02]  /*4dd0*/  IABS R16, R11 ;  /* 0x0000000b00107213 */ /* 0x000fe40000000000 */
[----:B------:R-:W-:Y:S01]  /*4de0*/  IABS R8, R2 ;  /* 0x0000000200087213 */ /* 0x000fe20000000000 */
[----:B------:R0:W-:Y:S01]  /*4df0*/  STL [R1+0x2bc], R5 ;  /* 0x0002bc0501007387 */ /* 0x0001e20000100800 */
[----:B------:R-:W-:Y:S01]  /*4e00*/  ISETP.GT.U32.AND P3, PT, R25, R0, PT ;  /* 0x000000001900720c */ /* 0x000fe20003f64070 */
[----:B------:R-:W-:-:S04]  /*4e10*/  IMAD.HI.U32 R17, R3, R16, RZ ;  /* 0x0000001003117227 */ /* 0x000fc800078e00ff */
[----:B------:R-:W-:-:S04]  /*4e20*/  IMAD.HI.U32 R14, R3, R8, RZ ;  /* 0x00000008030e7227 */ /* 0x000fc800078e00ff */
[----:B0-----:R-:W-:Y:S02]  /*4e30*/  IMAD.MOV.U32 R5, RZ, RZ, R15 ;  /* 0x000000ffff057224 */ /* 0x001fe400078e000f */
[----:B------:R-:W-:Y:S02]  /*4e40*/  IMAD.MOV R7, RZ, RZ, -R7 ;  /* 0x000000ffff077224 */ /* 0x000fe400078e0a07 */
[----:B------:R-:W-:Y:S02]  /*4e50*/  @!P0 IMAD.MOV R5, RZ, RZ, -R5 ;  /* 0x000000ffff058224 */ /* 0x000fe400078e0a05 */
[----:B------:R-:W-:Y:S02]  /*4e60*/  IMAD.MOV R17, RZ, RZ, -R17 ;  /* 0x000000ffff117224 */ /* 0x000fe400078e0a11 */
[----:B------:R-:W-:Y:S02]  /*4e70*/  IMAD.MOV R14, RZ, RZ, -R14 ;  /* 0x000000ffff0e7224 */ /* 0x000fe400078e0a0e */
[----:B------:R-:W-:-:S02]  /*4e80*/  IMAD R13, R25, R7, R13 ;  /* 0x00000007190d7224 */ /* 0x000fc400078e020d */
[--C-:B------:R-:W-:Y:S01]  /*4e90*/  @!P1 IMAD.IADD R10, R10, 0x1, -R25.reuse ;  /* 0x000000010a0a9824 */ /* 0x100fe200078e0a19 */
[----:B------:R-:W-:Y:S01]  /*4ea0*/  IADD3 R7, R4, 0xad, RZ ;  /* 0x000000ad04077810 */ /* 0x000fe20007ffe0ff */
[--C-:B------:R-:W-:Y:S01]  /*4eb0*/  @!P5 IMAD.IADD R12, R12, 0x1, -R25.reuse ;  /* 0x000000010c0cd824 */ /* 0x100fe200078e0a19 */
[----:B------:R-:W-:Y:S01]  /*4ec0*/  ISETP.GE.AND P5, PT, R11, RZ, PT ;  /* 0x000000ff0b00720c */ /* 0x000fe20003fa6270 */
[----:B------:R0:W-:Y:S01]  /*4ed0*/  STL [R1+0x2a8], R5 ;  /* 0x0002a80501007387 */ /* 0x0001e20000100800 */
[C---:B------:R-:W-:Y:S01]  /*4ee0*/  IMAD R11, R25.reuse, R17, R16 ;  /* 0x00000011190b7224 */ /* 0x040fe200078e0210 */
[C---:B------:R-:W-:Y:S01]  /*4ef0*/  ISETP.GT.U32.AND P1, PT, R25.reuse, R13, PT ;  /* 0x0000000d1900720c */ /* 0x040fe20003f24070 */
[C---:B------:R-:W-:Y:S01]  /*4f00*/  IMAD R8, R25.reuse, R14, R8 ;  /* 0x0000000e19087224 */ /* 0x040fe200078e0208 */
[----:B------:R-:W-:Y:S01]  /*4f10*/  IABS R14, R7 ;  /* 0x00000007000e7213 */ /* 0x000fe20000000000 */
[----:B------:R-:W-:Y:S02]  /*4f20*/  @!P3 IMAD.IADD R0, R0, 0x1, -R25 ;  /* 0x000000010000b824 */ /* 0x000fe400078e0a19 */
[----:B0-----:R-:W-:Y:S01]  /*4f30*/  IMAD.MOV.U32 R5, RZ, RZ, R10 ;  /* 0x000000ffff057224 */ /* 0x001fe200078e000a */
[----:B------:R-:W-:Y:S01]  /*4f40*/  ISETP.GT.U32.AND P0, PT, R25, R11, PT ;  /* 0x0000000b1900720c */ /* 0x000fe20003f04070 */
[----:B------:R-:W-:-:S02]  /*4f50*/  IMAD.MOV.U32 R6, RZ, RZ, R12 ;  /* 0x000000ffff067224 */ /* 0x000fc400078e000c */
[----:B------:R-:W-:Y:S01]  /*4f60*/  @!P6 IMAD.MOV R5, RZ, RZ, -R5 ;  /* 0x000000ffff05e224 */ /* 0x000fe200078e0a05 */
[C---:B------:R-:W-:Y:S01]  /*4f70*/  ISETP.GT.U32.AND P6, PT, R25.reuse, R8, PT ;  /* 0x000000081900720c */ /* 0x040fe20003fc4070 */
[----:B------:R-:W-:Y:S01]  /*4f80*/  IMAD.MOV.U32 R12, RZ, RZ, R14 ;  /* 0x000000ffff0c7224 */ /* 0x000fe200078e000e */
[----:B------:R-:W-:Y:S01]  /*4f90*/  ISETP.GT.U32.AND P3, PT, R25, R0, PT ;  /* 0x000000001900720c */ /* 0x000fe20003f64070 */
[----:B------:R-:W-:Y:S01]  /*4fa0*/  @!P4 IMAD.MOV R6, RZ, RZ, -R6 ;  /* 0x000000ffff06c224 */ /* 0x000fe200078e0a06 */
[----:B------:R-:W-:Y:S01]  /*4fb0*/  ISETP.GE.AND P4, PT, R9, RZ, PT ;  /* 0x000000ff0900720c */ /* 0x000fe20003f86270 */
[----:B------:R-:W-:Y:S01]  /*4fc0*/  IMAD.HI.U32 R9, R3, R12, RZ ;  /* 0x0000000c03097227 */ /* 0x000fe200078e00ff */
[----:B------:R-:W-:-:S03]  /*4fd0*/  IADD3 R10, R4, 0xac, RZ ;  /* 0x000000ac040a7810 */ /* 0x000fc60007ffe0ff */
[----:B------:R-:W-:Y:S01]  /*4fe0*/  @!P1 IMAD.IADD R13, R13, 0x1, -R25 ;  /* 0x000000010d0d9824 */ /* 0x000fe200078e0a19 */
[----:B------:R-:W-:Y:S01]  /*4ff0*/  IABS R14, R10 ;  /* 0x0000000a000e7213 */ /* 0x000fe20000000000 */
[----:B------:R-:W-:Y:S02]  /*5000*/  IMAD.MOV R9, RZ, RZ, -R9 ;  /* 0x000000ffff097224 */ /* 0x000fe400078e0a09 */
[--C-:B------:R-:W-:Y:S02]  /*5010*/  @!P0 IMAD.IADD R11, R11, 0x1, -R25.reuse ;  /* 0x000000010b0b8824 */ /* 0x100fe400078e0a19 */
[--C-:B------:R-:W-:Y:S01]  /*5020*/  @!P6 IMAD.IADD R8, R8, 0x1, -R25.reuse ;  /* 0x000000010808e824 */ /* 0x100fe200078e0a19 */
[C---:B------:R-:W-:Y:S01]  /*5030*/  ISETP.GT.U32.AND P6, PT, R25.reuse, R13, PT ;  /* 0x0000000d1900720c */ /* 0x040fe20003fc4070 */
[----:B------:R-:W-:Y:S02]  /*5040*/  @!P3 IMAD.IADD R0, R0, 0x1, -R25 ;  /* 0x000000010000b824 */ /* 0x000fe400078e0a19 */
[----:B------:R-:W-:Y:S01]  /*5050*/  IMAD R12, R25, R9, R12 ;  /* 0x00000009190c7224 */ /* 0x000fe200078e020c */
[----:B------:R-:W-:Y:S01]  /*5060*/  STL [R1+0x2b0], R6 ;  /* 0x0002b00601007387 */ /* 0x000fe20000100800 */
[----:B------:R-:W-:Y:S01]  /*5070*/  IMAD.HI.U32 R9, R3, R14, RZ ;  /* 0x0000000e03097227 */ /* 0x000fe200078e00ff */
[----:B------:R-:W-:-:S02]  /*5080*/  ISETP.GT.U32.AND P1, PT, R25, R11, PT ;  /* 0x0000000b1900720c */ /* 0x000fc40003f24070 */
[----:B------:R0:W-:Y:S01]  /*5090*/  STL [R1+0x2b4], R5 ;  /* 0x0002b40501007387 */ /* 0x0001e20000100800 */
[----:B------:R-:W-:-:S04]  /*50a0*/  IMAD.MOV R9, RZ, RZ, -R9 ;  /* 0x000000ffff097224 */ /* 0x000fc800078e0a09 */
[----:B------:R-:W-:Y:S02]  /*50b0*/  IMAD R14, R25, R9, R14 ;  /* 0x00000009190e7224 */ /* 0x000fe400078e020e */
[----:B0-----:R-:W-:-:S04]  /*50c0*/  IMAD.MOV.U32 R5, RZ, RZ, R0 ;  /* 0x000000ffff057224 */ /* 0x001fc800078e0000 */
[----:B------:R-:W-:Y:S01]  /*50d0*/  @!P2 IMAD.MOV R5, RZ, RZ, -R5 ;  /* 0x000000ffff05a224 */ /* 0x000fe200078e0a05 */
[----:B------:R-:W-:Y:S01]  /*50e0*/  ISETP.GT.U32.AND P2, PT, R25, R8, PT ;  /* 0x000000081900720c */ /* 0x000fe20003f44070 */
[--C-:B------:R-:W-:Y:S01]  /*50f0*/  @!P6 IMAD.IADD R13, R13, 0x1, -R25.reuse ;  /* 0x000000010d0de824 */ /* 0x100fe200078e0a19 */
[----:B------:R-:W-:Y:S02]  /*5100*/  ISETP.GE.AND P0, PT, R7, RZ, PT ;  /* 0x000000ff0700720c */ /* 0x000fe40003f06270 */
[----:B------:R-:W-:Y:S02]  /*5110*/  ISETP.GT.U32.AND P6, PT, R25, R14, PT ;  /* 0x0000000e1900720c */ /* 0x000fe40003fc4070 */
[----:B------:R-:W-:Y:S02]  /*5120*/  ISETP.GE.AND P3, PT, R2, RZ, PT ;  /* 0x000000ff0200720c */ /* 0x000fe40003f66270 */
[C---:B------:R-:W-:Y:S01]  /*5130*/  IADD3 R7, R4.reuse, 0xa9, RZ ;  /* 0x000000a904077810 */ /* 0x040fe20007ffe0ff */
[----:B------:R-:W-:Y:S01]  /*5140*/  @!P1 IMAD.IADD R11, R11, 0x1, -R25 ;  /* 0x000000010b0b9824 */ /* 0x000fe200078e0a19 */
[----:B------:R-:W-:-:S02]  /*5150*/  IADD3 R2, R4, 0xab, RZ ;  /* 0x000000ab04027810 */ /* 0x000fc40007ffe0ff */
[----:B------:R-:W-:Y:S02]  /*5160*/  ISETP.GT.U32.AND P1, PT, R25, R12, PT ;  /* 0x0000000c1900720c */ /* 0x000fe40003f24070 */
[----:B------:R-:W-:Y:S02]  /*5170*/  IABS R16, R7 ;  /* 0x0000000700107213 */ /* 0x000fe40000000000 */
[----:B------:R-:W-:Y:S02]  /*5180*/  IADD3 R0, R4, 0xaa, RZ ;  /* 0x000000aa04007810 */ /* 0x000fe40007ffe0ff */
[----:B------:R-:W-:Y:S01]  /*5190*/  IABS R15, R2 ;  /* 0x00000002000f7213 */ /* 0x000fe20000000000 */
[--C-:B------:R-:W-:Y:S01]  /*51a0*/  @!P2 IMAD.IADD R8, R8, 0x1, -R25.reuse ;  /* 0x000000010808a824 */ /* 0x100fe200078e0a19 */
[----:B------:R-:W-:Y:S01]  /*51b0*/  ISETP.GE.AND P2, PT, R10, RZ, PT ;  /* 0x000000ff0a00720c */ /* 0x000fe20003f46270 */
[----:B------:R-:W-:Y:S01]  /*51c0*/  IMAD.MOV.U32 R10, RZ, RZ, R16 ;  /* 0x000000ffff0a7224 */ /* 0x000fe200078e0010 */
[----:B------:R-:W-:Y:S01]  /*51d0*/  IABS R9, R0 ;  /* 0x0000000000097213 */ /* 0x000fe20000000000 */
[----:B------:R-:W-:Y:S01]  /*51e0*/  IMAD.HI.U32 R16, R3, R15, RZ ;  /* 0x0000000f03107227 */ /* 0x000fe200078e00ff */
[----:B------:R0:W-:Y:S03]  /*51f0*/  STL [R1+0x2b8], R5 ;  /* 0x0002b80501007387 */ /* 0x0001e60000100800 */
[----:B------:R-:W-:-:S02]  /*5200*/  @!P6 IMAD.IADD R14, R14, 0x1, -R25 ;  /* 0x000000010e0ee824 */ /* 0x000fc400078e0a19 */
[----:B------:R-:W-:-:S04]  /*5210*/  IMAD.HI.U32 R17, R3, R9, RZ ;  /* 0x0000000903117227 */ /* 0x000fc800078e00ff */
[----:B0-----:R-:W-:Y:S02]  /*5220*/  IMAD.MOV.U32 R5, RZ, RZ, R11 ;  /* 0x000000ffff057224 */ /* 0x001fe400078e000b */
[----:B------:R-:W-:Y:S01]  /*5230*/  IMAD.MOV R16, RZ, RZ, -R16 ;  /* 0x000000ffff107224 */ /* 0x000fe200078e0a10 */
[----:B------:R-:W-:Y:S01]  /*5240*/  ISETP.GT.U32.AND P6, PT, R25, R14, PT ;  /* 0x0000000e1900720c */ /* 0x000fe20003fc4070 */
[----:B------:R-:W-:Y:S01]  /*5250*/  @!P1 IMAD.IADD R12, R12, 0x1, -R25 ;  /* 0x000000010c0c9824 */ /* 0x000fe200078e0a19 */
[----:B------:R-:W-:Y:S01]  /*5260*/  ISETP.GE.AND P1, PT, R2, RZ, PT ;  /* 0x000000ff0200720c */ /* 0x000fe20003f26270 */
[----:B------:R-:W-:Y:S02]  /*5270*/  @!P5 IMAD.MOV R5, RZ, RZ, -R5 ;  /* 0x000000ffff05d224 */ /* 0x000fe400078e0a05 */
[----:B------:R-:W-:-:S04]  /*5280*/  IMAD.HI.U32 R2, R3, R10, RZ ;  /* 0x0000000a03027227 */ /* 0x000fc800078e00ff */
[----:B------:R-:W-:Y:S02]  /*5290*/  IMAD.MOV R11, RZ, RZ, -R17 ;  /* 0x000000ffff0b7224 */ /* 0x000fe400078e0a11 */
[C---:B------:R-:W-:Y:S02]  /*52a0*/  IMAD R15, R25.reuse, R16, R15 ;  /* 0x00000010190f7224 */ /* 0x040fe400078e020f */
[----:B------:R-:W-:Y:S01]  /*52b0*/  IMAD.MOV.U32 R6, RZ, RZ, R13 ;  /* 0x000000ffff067224 */ /* 0x000fe200078e000d */
[----:B------:R0:W-:Y:S01]  /*52c0*/  STL [R1+0x2ac], R5 ;  /* 0x0002ac0501007387 */ /* 0x0001e20000100800 */
[C---:B------:R-:W-:Y:S01]  /*52d0*/  ISETP.GT.U32.AND P5, PT, R25.reuse, R12, PT ;  /* 0x0000000c1900720c */ /* 0x040fe20003fa4070 */
[----:B------:R-:W-:Y:S02]  /*52e0*/  IMAD.MOV R2, RZ, RZ, -R2 ;  /* 0x000000ffff027224 */ /* 0x000fe400078e0a02 */
[C---:B------:R-:W-:Y:S02]  /*52f0*/  IMAD R9, R25.reuse, R11, R9 ;  /* 0x0000000b19097224 */ /* 0x040fe400078e0209 */
[----:B------:R-:W-:Y:S01]  /*5300*/  @!P4 IMAD.MOV R6, RZ, RZ, -R6 ;  /* 0x000000ffff06c224 */ /* 0x000fe200078e0a06 */
[----:B------:R-:W-:Y:S01]  /*5310*/  ISETP.GT.U32.AND P4, PT, R25, R15, PT ;  /* 0x0000000f1900720c */ /* 0x000fe20003f84070 */
[----:B0-----:R-:W-:-:S02]  /*5320*/  IMAD.MOV.U32 R5, RZ, RZ, R8 ;  /* 0x000000ffff057224 */ /* 0x001fc400078e0008 */
[C---:B------:R-:W-:Y:S02]  /*5330*/  IMAD R10, R25.reuse, R2, R10 ;  /* 0x00000002190a7224 */ /* 0x040fe400078e020a */
[----:B------:R-:W-:Y:S01]  /*5340*/  @!P3 IMAD.MOV R5, RZ, RZ, -R5 ;  /* 0x000000ffff05b224 */ /* 0x000fe200078e0a05 */
[C---:B------:R-:W-:Y:S01]  /*5350*/  ISETP.GT.U32.AND P3, PT, R25.reuse, R9, PT ;  /* 0x000000091900720c */ /* 0x040fe20003f64070 */
[--C-:B------:R-:W-:Y:S01]  /*5360*/  @!P6 IMAD.IADD R14, R14, 0x1, -R25.reuse ;  /* 0x000000010e0ee824 */ /* 0x100fe200078e0a19 */
[----:B------:R-:W-:Y:S02]  /*5370*/  ISETP.GT.U32.AND P6, PT, R25, R10, PT ;  /* 0x0000000a1900720c */ /* 0x000fe40003fc4070 */
[----:B------:R-:W-:Y:S01]  /*5380*/  IADD3 R16, R4, 0xa8, RZ ;  /* 0x000000a804107810 */ /* 0x000fe20007ffe0ff */
[--C-:B------:R-:W-:Y:S01]  /*5390*/  @!P5 IMAD.IADD R12, R12, 0x1, -R25.reuse ;  /* 0x000000010c0cd824 */ /* 0x100fe200078e0a19 */
[----:B------:R-:W-:Y:S01]  /*53a0*/  ISETP.GE.AND P5, PT, R0, RZ, PT ;  /* 0x000000ff0000720c */ /* 0x000fe20003fa6270 */
[----:B------:R-:W-:Y:S01]  /*53b0*/  @!P4 IMAD.IADD R15, R15, 0x1, -R25 ;  /* 0x000000010f0fc824 */ /* 0x000fe200078e0a19 */
[----:B------:R-:W-:-:S02]  /*53c0*/  IABS R2, R16 ;  /* 0x0000001000027213 */ /* 0x000fc40000000000 */
[----:B------:R-:W-:-:S03]  /*53d0*/  IADD3 R0, R4, 0xa7, RZ ;  /* 0x000000a704007810 */ /* 0x000fc60007ffe0ff */
[--C-:B------:R-:W-:Y:S01]  /*53e0*/  @!P3 IMAD.IADD R9, R9, 0x1, -R25.reuse ;  /* 0x000000010909b824 */ /* 0x100fe200078e0a19 */
[----:B------:R-:W-:Y:S01]  /*53f0*/  IABS R8, R0 ;  /* 0x0000000000087213 */ /* 0x000fe20000000000 */
[----:B------:R-:W-:Y:S01]  /*5400*/  IMAD.HI.U32 R11, R3, R2, RZ ;  /* 0x00000002030b7227 */ /* 0x000fe200078e00ff */
[C---:B------:R-:W-:Y:S01]  /*5410*/  ISETP.GT.U32.AND P3, PT, R25.reuse, R15, PT ;  /* 0x0000000f1900720c */ /* 0x040fe20003f64070 */
[----:B------:R-:W-:Y:S02]  /*5420*/  STL [R1+0x29c], R6 ;  /* 0x00029c0601007387 */ /* 0x000fe40000100800 */
[----:B------:R-:W-:Y:S01]  /*5430*/  @!P6 IMAD.IADD R10, R10, 0x1, -R25 ;  /* 0x000000010a0ae824 */ /* 0x000fe200078e0a19 */
[----:B------:R-:W-:Y:S01]  /*5440*/  ISETP.GT.U32.AND P6, PT, R25, R9, PT ;  /* 0x000000091900720c */ /* 0x000fe20003fc4070 */
[----:B------:R0:W-:Y:S01]  /*5450*/  STL [R1+0x2a0], R5 ;  /* 0x0002a00501007387 */ /* 0x0001e20000100800 */
[----:B------:R-:W-:-:S04]  /*5460*/  IMAD.MOV R11, RZ, RZ, -R11 ;  /* 0x000000ffff0b7224 */ /* 0x000fc800078e0a0b */
[----:B------:R-:W-:Y:S02]  /*5470*/  IMAD R2, R25, R11, R2 ;  /* 0x0000000b19027224 */ /* 0x000fe400078e0202 */
[----:B0-----:R-:W-:Y:S02]  /*5480*/  IMAD.MOV.U32 R5, RZ, RZ, R12 ;  /* 0x000000ffff057224 */ /* 0x001fe400078e000c */
[----:B------:R-:W-:-:S04]  /*5490*/  IMAD.HI.U32 R12, R3, R8, RZ ;  /* 0x00000008030c7227 */ /* 0x000fc800078e00ff */
[----:B------:R-:W-:Y:S02]  /*54a0*/  IMAD.MOV R12, RZ, RZ, -R12 ;  /* 0x000000ffff0c7224 */ /* 0x000fe400078e0a0c */
[--C-:B------:R-:W-:Y:S01]  /*54b0*/  @!P3 IMAD.IADD R15, R15, 0x1, -R25.reuse ;  /* 0x000000010f0fb824 */ /* 0x100fe200078e0a19 */
[C---:B------:R-:W-:Y:S01]  /*54c0*/  ISETP.GT.U32.AND P3, PT, R25.reuse, R2, PT ;  /* 0x000000021900720c */ /* 0x040fe20003f64070 */
[----:B------:R-:W-:Y:S02]  /*54d0*/  IMAD R8, R25, R12, R8 ;  /* 0x0000000c19087224 */ /* 0x000fe400078e0208 */
[----:B------:R-:W-:Y:S01]  /*54e0*/  @!P6 IMAD.IADD R9, R9, 0x1, -R25 ;  /* 0x000000010909e824 */ /* 0x000fe200078e0a19 */
[----:B------:R-:W-:Y:S02]  /*54f0*/  ISETP.GE.AND P4, PT, R7, RZ, PT ;  /* 0x000000ff0700720c */ /* 0x000fe40003f86270 */
[----:B------:R-:W-:Y:S01]  /*5500*/  ISETP.GT.U32.AND P6, PT, R25, R8, PT ;  /* 0x000000081900720c */ /* 0x000fe20003fc4070 */
[----:B------:R-:W-:Y:S01]  /*5510*/  @!P0 IMAD.MOV R5, RZ, RZ, -R5 ;  /* 0x000000ffff058224 */ /* 0x000fe200078e0a05 */
[----:B------:R-:W-:-:S02]  /*5520*/  IADD3 R7, R4, 0xa6, RZ ;  /* 0x000000a604077810 */ /* 0x000fc40007ffe0ff */
[----:B------:R-:W-:Y:S02]  /*5530*/  ISETP.GT.U32.AND P0, PT, R25, R10, PT ;  /* 0x0000000a1900720c */ /* 0x000fe40003f04070 */
[----:B------:R-:W-:Y:S02]  /*5540*/  IABS R18, R7 ;  /* 0x0000000700127213 */ /* 0x000fe40000000000 */
[----:B------:R-:W-:Y:S01]  /*5550*/  IADD3 R11, R4, 0xa5, RZ ;  /* 0x000000a5040b7810 */ /* 0x000fe20007ffe0ff */
[----:B------:R-:W-:Y:S01]  /*5560*/  @!P3 IMAD.IADD R2, R2, 0x1, -R25 ;  /* 0x000000010202b824 */ /* 0x000fe200078e0a19 */
[----:B------:R0:W-:Y:S01]  /*5570*/  STL [R1+0x2a4], R5 ;  /* 0x0002a40501007387 */ /* 0x0001e20000100800 */
[----:B------:R-:W-:Y:S01]  /*5580*/  IMAD.MOV.U32 R6, RZ, RZ, R14 ;  /* 0x000000ffff067224 */ /* 0x000fe200078e000e */
[----:B------:R-:W-:Y:S01]  /*5590*/  IABS R12, R11 ;  /* 0x0000000b000c7213 */ /* 0x000fe20000000000 */
[----:B------:R-:W-:-:S04]  /*55a0*/  IMAD.HI.U32 R20, R3, R18, RZ ;  /* 0x0000001203147227 */ /* 0x000fc800078e00ff */
[----:B------:R-:W-:Y:S02]  /*55b0*/  @!P6 IMAD.IADD R8, R8, 0x1, -R25 ;  /* 0x000000010808e824 */ /* 0x000fe400078e0a19 */
[----:B0-----:R-:W-:Y:S01]  /*55c0*/  IMAD.MOV.U32 R5, RZ, RZ, R15 ;  /* 0x000000ffff057224 */ /* 0x001fe200078e000f */
[----:B------:R-:W-:Y:S01]  /*55d0*/  ISETP.GT.U32.AND P6, PT, R25, R2, PT ;  /* 0x000000021900720c */ /* 0x000fe20003fc4070 */
[----:B------:R-:W-:Y:S02]  /*55e0*/  @!P2 IMAD.MOV R6, RZ, RZ, -R6 ;  /* 0x000000ffff06a224 */ /* 0x000fe400078e0a06 */
[----:B------:R-:W-:Y:S02]  /*55f0*/  IMAD.MOV R20, RZ, RZ, -R20 ;  /* 0x000000ffff147224 */ /* 0x000fe400078e0a14 */
[----:B------:R-:W-:Y:S01]  /*5600*/  IMAD.HI.U32 R17, R3, R12, RZ ;  /* 0x0000000c03117227 */ /* 0x000fe200078e00ff */
[----:B------:R-:W-:-:S03]  /*5610*/  ISETP.GE.AND P3, PT, R0, RZ, PT ;  /* 0x000000ff0000720c */ /* 0x000fc60003f66270 */
[----:B------:R-:W-:Y:S02]  /*5620*/  @!P1 IMAD.MOV R5, RZ, RZ, -R5 ;  /* 0x000000ffff059224 */ /* 0x000fe400078e0a05 */
[----:B------:R-:W-:Y:S01]  /*5630*/  @!P0 IMAD.IADD R10, R10, 0x1, -R25 ;  /* 0x000000010a0a8824 */ /* 0x000fe200078e0a19 */
[----:B------:R0:W-:Y:S01]  /*5640*/  STL [R1+0x298], R6 ;  /* 0x0002980601007387 */ /* 0x0001e20000100800 */
[C---:B------:R-:W-:Y:S02]  /*5650*/  IMAD R0, R25.reuse, R20, R18 ;  /* 0x0000001419007224 */ /* 0x040fe400078e0212 */
[----:B------:R-:W-:Y:S01]  /*5660*/  IMAD.MOV R17, RZ, RZ, -R17 ;  /* 0x000000ffff117224 */ /* 0x000fe200078e0a11 */
[----:B------:R1:W-:Y:S01]  /*5670*/  STL [R1+0x294], R5 ;  /* 0x0002940501007387 */ /* 0x0003e20000100800 */
[----:B------:R-:W-:Y:S02]  /*5680*/  ISETP.GE.AND P0, PT, R16, RZ, PT ;  /* 0x000000ff1000720c */ /* 0x000fe40003f06270 */
[----:B------:R-:W-:-:S02]  /*5690*/  IMAD R12, R25, R17, R12 ;  /* 0x00000011190c7224 */ /* 0x000fc400078e020c */
[----:B0-----:R-:W-:Y:S01]  /*56a0*/  IMAD.MOV.U32 R6, RZ, RZ, R9 ;  /* 0x000000ffff067224 */ /* 0x001fe200078e0009 */
[----:B------:R-:W-:Y:S01]  /*56b0*/  IADD3 R13, R4, 0xa4, RZ ;  /* 0x000000a4040d7810 */ /* 0x000fe20007ffe0ff */
[----:B-1----:R-:W-:Y:S01]  /*56c0*/  IMAD.MOV.U32 R5, RZ, RZ, R10 ;  /* 0x000000ffff057224 */ /* 0x002fe200078e000a */
[C---:B------:R-:W-:Y:S01]  /*56d0*/  ISETP.GT.U32.AND P2, PT, R25.reuse, R8, PT ;  /* 0x000000081900720c */ /* 0x040fe20003f44070 */
[----:B------:R-:W-:Y:S01]  /*56e0*/  @!P5 IMAD.MOV R6, RZ, RZ, -R6 ;  /* 0x000000ffff06d224 */ /* 0x000fe200078e0a06 */
[C---:B------:R-:W-:Y:S01]  /*56f0*/  ISETP.GT.U32.AND P1, PT, R25.reuse, R0, PT ;  /* 0x000000001900720c */ /* 0x040fe20003f24070 */
[----:B------:R-:W-:Y:S01]  /*5700*/  @!P4 IMAD.MOV R5, RZ, RZ, -R5 ;  /* 0x000000ffff05c224 */ /* 0x000fe200078e0a05 */
[----:B------:R-:W-:Y:S01]  /*5710*/  IABS R16, R13 ;  /* 0x0000000d00107213 */ /* 0x000fe20000000000 */
[----:B------:R-:W-:Y:S01]  /*5720*/  @!P6 IMAD.IADD R2, R2, 0x1, -R25 ;  /* 0x000000010202e824 */ /* 0x000fe200078e0a19 */
[----:B------:R-:W-:Y:S01]  /*5730*/  ISETP.GT.U32.AND P6, PT, R25, R12, PT ;  /* 0x0000000c1900720c */ /* 0x000fe20003fc4070 */
[----:B------:R-:W-:Y:S01]  /*5740*/  STL [R1+0x290], R6 ;  /* 0x0002900601007387 */ /* 0x000fe20000100800 */
[----:B------:R-:W-:-:S03]  /*5750*/  ISETP.GE.AND P5, PT, R7, RZ, PT ;  /* 0x000000ff0700720c */ /* 0x000fc60003fa6270 */
[----:B------:R0:W-:Y:S01]  /*5760*/  STL [R1+0x28c], R5 ;  /* 0x00028c0501007387 */ /* 0x0001e20000100800 */
[----:B------:R-:W-:Y:S01]  /*5770*/  IMAD.HI.U32 R7, R3, R16, RZ ;  /* 0x0000001003077227 */ /* 0x000fe200078e00ff */
[----:B------:R-:W-:-:S03]  /*5780*/  IADD3 R9, R4, 0xa3, RZ ;  /* 0x000000a304097810 */ /* 0x000fc60007ffe0ff */
[----:B0-----:R-:W-:Y:S02]  /*5790*/  IMAD.MOV.U32 R5, RZ, RZ, R2 ;  /* 0x000000ffff057224 */ /* 0x001fe400078e0002 */
[----:B------:R-:W-:Y:S02]  /*57a0*/  IMAD.MOV R7, RZ, RZ, -R7 ;  /* 0x000000ffff077224 */ /* 0x000fe400078e0a07 */
[----:B------:R-:W-:Y:S02]  /*57b0*/  @!P0 IMAD.MOV R5, RZ, RZ, -R5 ;  /* 0x000000ffff058224 */ /* 0x000fe400078e0a05 */
[--C-:B------:R-:W-:Y:S02]  /*57c0*/  @!P2 IMAD.IADD R8, R8, 0x1, -R25.reuse ;  /* 0x000000010808a824 */ /* 0x100fe400078e0a19 */
[----:B------:R-:W-:Y:S01]  /*57d0*/  @!P1 IMAD.IADD R0, R0, 0x1, -R25 ;  /* 0x0000000100009824 */ /* 0x000fe200078e0a19 */
[----:B------:R-:W-:Y:S01]  /*57e0*/  IABS R18, R9 ;  /* 0x0000000900127213 */ /* 0x000fe20000000000 */
[----:B------:R0:W-:Y:S01]  /*57f0*/  STL [R1+0x284], R5 ;  /* 0x0002840501007387 */ /* 0x0001e20000100800 */
[----:B------:R-:W-:-:S02]  /*5800*/  IMAD R20, R25, R7, R16 ;  /* 0x0000000719147224 */ /* 0x000fc400078e0210 */
[----:B------:R-:W-:Y:S01]  /*5810*/  @!P6 IMAD.IADD R12, R12, 0x1, -R25 ;  /* 0x000000010c0ce824 */ /* 0x000fe200078e0a19 */
[----:B------:R-:W-:Y:S01]  /*5820*/  ISETP.GT.U32.AND P6, PT, R25, R0, PT ;  /* 0x000000001900720c */ /* 0x000fe20003fc4070 */
[----:B------:R-:W-:-:S04]  /*5830*/  IMAD.HI.U32 R2, R3, R18, RZ ;  /* 0x0000001203027227 */ /* 0x000fc800078e00ff */
[----:B0-----:R-:W-:-:S04]  /*5840*/  IMAD.MOV.U32 R5, RZ, RZ, R8 ;  /* 0x000000ffff057224 */ /* 0x001fc800078e0008 */
[----:B------:R-:W-:Y:S01]  /*5850*/  @!P3 IMAD.MOV R5, RZ, RZ, -R5 ;  /* 0x000000ffff05b224 */ /* 0x000fe200078e0a05 */
[C---:B------:R-:W-:Y:S01]  /*5860*/  ISETP.GT.U32.AND P3, PT, R25.reuse, R20, PT ;  /* 0x000000141900720c */ /* 0x040fe20003f64070 */
[----:B------:R-:W-:Y:S01]  /*5870*/  IMAD.MOV R2, RZ, RZ, -R2 ;  /* 0x000000ffff027224 */ /* 0x000fe200078e0a02 */
[C---:B------:R-:W-:Y:S02]  /*5880*/  ISETP.GT.U32.AND P0, PT, R25.reuse, R12, PT ;  /* 0x0000000c1900720c */ /* 0x040fe40003f04070 */
[----:B------:R-:W-:Y:S01]  /*5890*/  IADD3 R10, R4, 0xa2, RZ ;  /* 0x000000a2040a7810 */ /* 0x000fe20007ffe0ff */
[----:B------:R-:W-:Y:S01]  /*58a0*/  IMAD R18, R25, R2, R18 ;  /* 0x0000000219127224 */ /* 0x000fe200078e0212 */
[----:B------:R-:W-:Y:S01]  /*58b0*/  ISETP.GE.AND P1, PT, R9, RZ, PT ;  /* 0x000000ff0900720c */ /* 0x000fe20003f26270 */
[--C-:B------:R-:W-:Y:S01]  /*58c0*/  @!P6 IMAD.IADD R0, R0, 0x1, -R25.reuse ;  /* 0x000000010000e824 */ /* 0x100fe200078e0a19 */
[----:B------:R-:W-:Y:S02]  /*58d0*/  IADD3 R9, R4, 0xa1, RZ ;  /* 0x000000a104097810 */ /* 0x000fe40007ffe0ff */
[----:B------:R-:W-:Y:S01]  /*58e0*/  IABS R14, R10 ;  /* 0x0000000a000e7213 */ /* 0x000fe20000000000 */
[----:B------:R0:W-:Y:S01]  /*58f0*/  STL [R1+0x280], R5 ;  /* 0x0002800501007387 */ /* 0x0001e20000100800 */
[----:B------:R-:W-:Y:S01]  /*5900*/  ISETP.GT.U32.AND P6, PT, R25, R18, PT ;  /* 0x000000121900720c */ /* 0x000fe20003fc4070 */
[----:B------:R-:W-:Y:S01]  /*5910*/  @!P3 IMAD.IADD R20, R20, 0x1, -R25 ;  /* 0x000000011414b824 */ /* 0x000fe200078e0a19 */
[----:B------:R-:W-:Y:S01]  /*5920*/  ISETP.GE.AND P4, PT, R11, RZ, PT ;  /* 0x000000ff0b00720c */ /* 0x000fe20003f86270 */
[----:B------:R-:W-:Y:S01]  /*5930*/  IMAD.HI.U32 R2, R3, R14, RZ ;  /* 0x0000000e03027227 */ /* 0x000fe200078e00ff */
[----:B------:R-:W-:-:S03]  /*5940*/  IABS R17, R9 ;  /* 0x0000000900117213 */ /* 0x000fc60000000000 */
[----:B0-----:R-:W-:Y:S02]  /*5950*/  IMAD.MOV.U32 R5, RZ, RZ, R0 ;  /* 0x000000ffff057224 */ /* 0x001fe400078e0000 */
[----:B------:R-:W-:Y:S01]  /*5960*/  @!P0 IMAD.IADD R12, R12, 0x1, -R25 ;  /* 0x000000010c0c8824 */ /* 0x000fe200078e0a19 */
[----:B------:R-:W-:Y:S01]  /*5970*/  ISETP.GE.AND P0, PT, R10, RZ, PT ;  /* 0x000000ff0a00720c */ /* 0x000fe20003f06270 */
[----:B------:R-:W-:Y:S01]  /*5980*/  @!P5 IMAD.MOV R5, RZ, RZ, -R5 ;  /* 0x000000ffff05d224 */ /* 0x000fe200078e0a05 */
[----:B------:R-:W-:Y:S01]  /*5990*/  ISETP.GT.U32.AND P5, PT, R25, R20, PT ;  /* 0x000000141900720c */ /* 0x000fe20003fa4070 */
[----:B------:R-:W-:Y:S01]  /*59a0*/  IMAD.HI.U32 R8, R3, R17, RZ ;  /* 0x0000001103087227 */ /* 0x000fe200078e00ff */
[----:B------:R-:W-:-:S03]  /*59b0*/  IADD3 R7, R4, 0xa0, RZ ;  /* 0x000000a004077810 */ /* 0x000fc60007ffe0ff */
[----:B------:R-:W-:Y:S02]  /*59c0*/  IMAD.MOV R10, RZ, RZ, -R2 ;  /* 0x000000ffff0a7224 */ /* 0x000fe400078e0a02 */
[----:B------:R-:W-:Y:S02]  /*59d0*/  IMAD.MOV R8, RZ, RZ, -R8 ;  /* 0x000000ffff087224 */ /* 0x000fe400078e0a08 */
[C---:B------:R-:W-:Y:S02]  /*59e0*/  IMAD R14, R25.reuse, R10, R14 ;  /* 0x0000000a190e7224 */ /* 0x040fe400078e020e */
[----:B------:R-:W-:Y:S01]  /*59f0*/  IMAD.MOV.U32 R0, RZ, RZ, R12 ;  /* 0x000000ffff007224 */ /* 0x000fe200078e000c */
[----:B------:R-:W-:Y:S01]  /*5a00*/  IABS R16, R7 ;  /* 0x0000000700107213 */ /* 0x000fe20000000000 */
[----:B------:R-:W-:Y:S02]  /*5a10*/  @!P6 IMAD.IADD R18, R18, 0x1, -R25 ;  /* 0x000000011212e824 */ /* 0x000fe400078e0a19 */
[----:B------:R-:W-:-:S02]  /*5a20*/  IMAD R17, R25, R8, R17 ;  /* 0x0000000819117224 */ /* 0x000fc400078e0211 */
[----:B------:R-:W-:Y:S01]  /*5a30*/  @!P4 IMAD.MOV R0, RZ, RZ, -R0 ;  /* 0x000000ffff00c224 */ /* 0x000fe200078e0a00 */
[----:B------:R-:W-:Y:S01]  /*5a40*/  ISETP.GT.U32.AND P4, PT, R25, R14, PT ;  /* 0x0000000e1900720c */ /* 0x000fe20003f84070 */
[----:B------:R-:W-:Y:S01]  /*5a50*/  IMAD.HI.U32 R2, R3, R16, RZ ;  /* 0x0000001003027227 */ /* 0x000fe200078e00ff */
[----:B------:R-:W-:-:S03]  /*5a60*/  ISETP.GT.U32.AND P6, PT, R25, R18, PT ;  /* 0x000000121900720c */ /* 0x000fc60003fc4070 */
[----:B------:R-:W-:Y:S01]  /*5a70*/  @!P5 IMAD.IADD R20, R20, 0x1, -R25 ;  /* 0x000000011414d824 */ /* 0x000fe200078e0a19 */
[----:B------:R-:W-:Y:S01]  /*5a80*/  ISETP.GT.U32.AND P5, PT, R25, R17, PT ;  /* 0x000000111900720c */ /* 0x000fe20003fa4070 */
[----:B------:R-:W-:Y:S01]  /*5a90*/  IMAD.MOV R2, RZ, RZ, -R2 ;  /* 0x000000ffff027224 */ /* 0x000fe200078e0a02 */
[----:B------:R-:W-:-:S03]  /*5aa0*/  IADD3 R10, R4, 0x9f, RZ ;  /* 0x0000009f040a7810 */ /* 0x000fc60007ffe0ff */
[C---:B------:R-:W-:Y:S01]  /*5ab0*/  IMAD R16, R25.reuse, R2, R16 ;  /* 0x0000000219107224 */ /* 0x040fe200078e0210 */
[----:B------:R-:W-:Y:S01]  /*5ac0*/  IABS R12, R10 ;  /* 0x0000000a000c7213 */ /* 0x000fe20000000000 */
[--C-:B------:R-:W-:Y:S02]  /*5ad0*/  @!P4 IMAD.IADD R14, R14, 0x1, -R25.reuse ;  /* 0x000000010e0ec824 */ /* 0x100fe400078e0a19 */
[----:B------:R-:W-:Y:S01]  /*5ae0*/  @!P6 IMAD.IADD R18, R18, 0x1, -R25 ;  /* 0x000000011212e824 */ /* 0x000fe200078e0a19 */
[----:B------:R-:W-:Y:S01]  /*5af0*/  ISETP.GT.U32.AND P6, PT, R25, R16, PT ;  /* 0x000000101900720c */ /* 0x000fe20003fc4070 */
[----:B------:R-:W-:-:S04]  /*5b00*/  IMAD.HI.U32 R15, R3, R12, RZ ;  /* 0x0000000c030f7227 */ /* 0x000fc800078e00ff */
[----:B------:R-:W-:Y:S01]  /*5b10*/  @!P5 IMAD.IADD R17, R17, 0x1, -R25 ;  /* 0x000000011111d824 */ /* 0x000fe200078e0a19 */
[----:B------:R-:W-:Y:S01]  /*5b20*/  ISETP.GT.U32.AND P5, PT, R25, R14, PT ;  /* 0x0000000e1900720c */ /* 0x000fe20003fa4070 */
[----:B------:R-:W-:Y:S01]  /*5b30*/  IMAD.MOV R15, RZ, RZ, -R15 ;  /* 0x000000ffff0f7224 */ /* 0x000fe200078e0a0f */
[----:B------:R-:W-:Y:S01]  /*5b40*/  IADD3 R2, R4, 0x9e, RZ ;  /* 0x0000009e04027810 */ /* 0x000fe20007ffe0ff */
[----:B------:R-:W-:Y:S01]  /*5b50*/  STL [R1+0x278], R5 ;  /* 0x0002780501007387 */ /* 0x000fe20000100800 */
[----:B------:R-:W-:Y:S01]  /*5b60*/  ISETP.GE.AND P2, PT, R13, RZ, PT ;  /* 0x000000ff0d00720c */ /* 0x000fe20003f46270 */
[----:B------:R-:W-:Y:S02]  /*5b70*/  IMAD R12, R25, R15, R12 ;  /* 0x0000000f190c7224 */ /* 0x000fe400078e020c */
[----:B------:R0:W-:Y:S01]  /*5b80*/  STL [R1+0x27c], R0 ;  /* 0x00027c0001007387 */ /* 0x0001e20000100800 */
[----:B------:R-:W-:Y:S01]  /*5b90*/  @!P6 IMAD.IADD R16, R16, 0x1, -R25 ;  /* 0x000000011010e824 */ /* 0x000fe200078e0a19 */
[----:B------:R-:W-:-:S02]  /*5ba0*/  ISETP.GE.AND P4, PT, R7, RZ, PT ;  /* 0x000000ff0700720c */ /* 0x000fc40003f86270 */
[C---:B------:R-:W-:Y:S02]  /*5bb0*/  ISETP.GT.U32.AND P6, PT, R25.reuse, R17, PT ;  /* 0x000000111900720c */ /* 0x040fe40003fc4070 */
[----:B0-----:R-:W-:Y:S01]  /*5bc0*/  IABS R0, R2 ;  /* 0x0000000200007213 */ /* 0x001fe20000000000 */
[----:B------:R-:W-:Y:S01]  /*5bd0*/  @!P5 IMAD.IADD R14, R14, 0x1, -R25 ;  /* 0x000000010e0ed824 */ /* 0x000fe200078e0a19 */
[----:B------:R-:W-:Y:S02]  /*5be0*/  IADD3 R13, R4, 0x9c, RZ ;  /* 0x0000009c040d7810 */ /* 0x000fe40007ffe0ff */
[----:B------:R-:W-:Y:S01]  /*5bf0*/  ISETP.GT.U32.AND P5, PT, R25, R12, PT ;  /* 0x0000000c1900720c */ /* 0x000fe20003fa4070 */
[----:B------:R-:W-:Y:S01]  /*5c00*/  IMAD.HI.U32 R7, R3, R0, RZ ;  /* 0x0000000003077227 */ /* 0x000fe200078e00ff */
[----:B------:R-:W-:-:S03]  /*5c10*/  IABS R8, R13 ;  /* 0x0000000d00087213 */ /* 0x000fc60000000000 */
[----:B------:R-:W-:Y:S02]  /*5c20*/  IMAD.MOV.U32 R6, RZ, RZ, R20 ;  /* 0x000000ffff067224 */ /* 0x000fe400078e0014 */
[----:B------:R-:W-:Y:S02]  /*5c30*/  IMAD.MOV R7, RZ, RZ, -R7 ;  /* 0x000000ffff077224 */ /* 0x000fe400078e0a07 */
[----:B------:R-:W-:Y:S02]  /*5c40*/  IMAD.MOV.U32 R5, RZ, RZ, R18 ;  /* 0x000000ffff057224 */ /* 0x000fe400078e0012 */
[----:B------:R-:W-:Y:S01]  /*5c50*/  @!P2 IMAD.MOV R6, RZ, RZ, -R6 ;  /* 0x000000ffff06a224 */ /* 0x000fe200078e0a06 */
[----:B------:R-:W-:Y:S01]  /*5c60*/  ISETP.GE.AND P3, PT, R9, RZ, PT ;  /* 0x000000ff0900720c */ /* 0x000fe20003f66270 */
[----:B------:R-:W-:Y:S01]  /*5c70*/  @!P1 IMAD.MOV R5, RZ, RZ, -R5 ;  /* 0x000000ffff059224 */ /* 0x000fe200078e0a05 */
[C---:B------:R-:W-:Y:S01]  /*5c80*/  ISETP.GT.U32.AND P2, PT, R25.reuse, R16, PT ;  /* 0x000000101900720c */ /* 0x040fe20003f44070 */
[----:B------:R-:W-:Y:S01]  /*5c90*/  IMAD R0, R25, R7, R0 ;  /* 0x0000000719007224 */ /* 0x000fe200078e0200 */
[----:B------:R-:W-:Y:S01]  /*5ca0*/  ISETP.GE.AND P1, PT, R10, RZ, PT ;  /* 0x000000ff0a00720c */ /* 0x000fe20003f26270 */
[----:B------:R-:W-:Y:S01]  /*5cb0*/  IMAD.HI.U32 R10, R3, R8, RZ ;  /* 0x00000008030a7227 */ /* 0x000fe200078e00ff */
[----:B------:R-:W-:Y:S01]  /*5cc0*/  IADD3 R11, R4, 0x9d, RZ ;  /* 0x0000009d040b7810 */ /* 0x000fe20007ffe0ff */
[----:B------:R-:W-:Y:S02]  /*5cd0*/  STL [R1+0x23c], R6 ;  /* 0x00023c0601007387 */ /* 0x000fe40000100800 */
[----:B------:R-:W-:Y:S01]  /*5ce0*/  @!P6 IMAD.IADD R17, R17, 0x1, -R25 ;  /* 0x000000011111e824 */ /* 0x000fe200078e0a19 */
[----:B------:R-:W-:Y:S01]  /*5cf0*/  ISETP.GT.U32.AND P6, PT, R25, R0, PT ;  /* 0x000000001900720c */ /* 0x000fe20003fc4070 */
[----:B------:R0:W-:Y:S01]  /*5d00*/  STL [R1+0x24c], R5 ;  /* 0x00024c0501007387 */ /* 0x0001e20000100800 */
[----:B------:R-:W-:-:S02]  /*5d10*/  IMAD.MOV R10, RZ, RZ, -R10 ;  /* 0x000000ffff0a7224 */ /* 0x000fc400078e0a0a */
[----:B------:R-:W-:Y:S01]  /*5d20*/  @!P5 IMAD.IADD R12, R12, 0x1, -R25 ;  /* 0x000000010c0cd824 */ /* 0x000fe200078e0a19 */
[----:B------:R-:W-:Y:S01]  /*5d30*/  IABS R9, R11 ;  /* 0x0000000b00097213 */ /* 0x000fe20000000000 */
[C---:B------:R-:W-:Y:S02]  /*5d40*/  IMAD R8, R25.reuse, R10, R8 ;  /* 0x0000000a19087224 */ /* 0x040fe400078e0208 */
[----:B0-----:R-:W-:Y:S02]  /*5d50*/  IMAD.MOV.U32 R5, RZ, RZ, R14 ;  /* 0x000000ffff057224 */ /* 0x001fe400078e000e */
[----:B------:R-:W-:Y:S02]  /*5d60*/  IMAD.MOV.U32 R6, RZ, RZ, R17 ;  /* 0x000000ffff067224 */ /* 0x000fe400078e0011 */
[----:B------:R-:W-:Y:S01]  /*5d70*/  @!P0 IMAD.MOV R5, RZ, RZ, -R5 ;  /* 0x000000ffff058224 */ /* 0x000fe200078e0a05 */
[----:B------:R-:W-:Y:S01]  /*5d80*/  ISETP.GT.U32.AND P0, PT, R25, R12, PT ;  /* 0x0000000c1900720c */ /* 0x000fe20003f04070 */
[----:B------:R-:W-:Y:S01]  /*5d90*/  IMAD.HI.U32 R15, R3, R9, RZ ;  /* 0x00000009030f7227 */ /* 0x000fe200078e00ff */
[----:B------:R-:W-:-:S03]  /*5da0*/  IADD3 R7, R4, 0x9b, RZ ;  /* 0x0000009b04077810 */ /* 0x000fc60007ffe0ff */
[----:B------:R-:W-:Y:S02]  /*5db0*/  @!P2 IMAD.IADD R16, R16, 0x1, -R25 ;  /* 0x000000011010a824 */ /* 0x000fe400078e0a19 */
[----:B------:R-:W-:Y:S01]  /*5dc0*/  @!P3 IMAD.MOV R6, RZ, RZ, -R6 ;  /* 0x000000ffff06b224 */ /* 0x000fe200078e0a06 */
[C---:B------:R-:W-:Y:S01]  /*5dd0*/  ISETP.GT.U32.AND P3, PT, R25.reuse, R8, PT ;  /* 0x000000081900720c */ /* 0x040fe20003f64070 */
[----:B------:R-:W-:Y:S01]  /*5de0*/  IMAD.MOV R15, RZ, RZ, -R15 ;  /* 0x000000ffff0f7224 */ /* 0x000fe200078e0a0f */
[----:B------:R0:W-:Y:S01]  /*5df0*/  STL [R1+0x270], R5 ;  /* 0x0002700501007387 */ /* 0x0001e20000100800 */
[----:B------:R-:W-:Y:S01]  /*5e00*/  ISETP.GE.AND P2, PT, R2, RZ, PT ;  /* 0x000000ff0200720c */ /* 0x000fe20003f46270 */
[----:B------:R-:W-:Y:S01]  /*5e10*/  @!P6 IMAD.IADD R0, R0, 0x1, -R25 ;  /* 0x000000010000e824 */ /* 0x000fe200078e0a19 */
[----:B------:R-:W-:Y:S01]  /*5e20*/  IABS R2, R7 ;  /* 0x0000000700027213 */ /* 0x000fe20000000000 */
[C---:B------:R-:W-:Y:S01]  /*5e30*/  IMAD R9, R25.reuse, R15, R9 ;  /* 0x0000000f19097224 */ /* 0x040fe200078e0209 */
[----:B------:R-:W-:Y:S01]  /*5e40*/  IADD3 R10, R4, 0x9a, RZ ;  /* 0x0000009a040a7810 */ /* 0x000fe20007ffe0ff */
[----:B0-----:R-:W-:Y:S01]  /*5e50*/  IMAD.MOV.U32 R5, RZ, RZ, R16 ;  /* 0x000000ffff057224 */ /* 0x001fe200078e0010 */
[----:B------:R-:W-:Y:S01]  /*5e60*/  ISETP.GT.U32.AND P6, PT, R25, R0, PT ;  /* 0x000000001900720c */ /* 0x000fe20003fc4070 */
[----:B------:R-:W-:Y:S01]  /*5e70*/  IMAD.HI.U32 R14, R3, R2, RZ ;  /* 0x00000002030e7227 */ /* 0x000fe200078e00ff */
[----:B------:R-:W-:-:S03]  /*5e80*/  IABS R15, R10 ;  /* 0x0000000a000f7213 */ /* 0x000fc60000000000 */
[----:B------:R-:W-:Y:S02]  /*5e90*/  @!P4 IMAD.MOV R5, RZ, RZ, -R5 ;  /* 0x000000ffff05c224 */ /* 0x000fe400078e0a05 */
[--C-:B------:R-:W-:Y:S01]  /*5ea0*/  @!P0 IMAD.IADD R12, R12, 0x1, -R25.reuse ;  /* 0x000000010c0c8824 */ /* 0x100fe200078e0a19 */
[----:B------:R-:W-:Y:S01]  /*5eb0*/  ISETP.GT.U32.AND P5, PT, R25, R9, PT ;  /* 0x000000091900720c */ /* 0x000fe20003fa4070 */
[----:B------:R-:W-:Y:S01]  /*5ec0*/  STL [R1+0x254], R6 ;  /* 0x0002540601007387 */ /* 0x000fe20000100800 */
[----:B------:R-:W-:Y:S01]  /*5ed0*/  IMAD.MOV R14, RZ, RZ, -R14 ;  /* 0x000000ffff0e7224 */ /* 0x000fe200078e0a0e */
[----:B------:R-:W-:Y:S01]  /*5ee0*/  ISETP.GE.AND P4, PT, R11, RZ, PT ;  /* 0x000000ff0b00720c */ /* 0x000fe20003f86270 */
[----:B------:R-:W-:Y:S01]  /*5ef0*/  @!P3 IMAD.IADD R8, R8, 0x1, -R25 ;  /* 0x000000010808b824 */ /* 0x000fe200078e0a19 */
[----:B------:R0:W-:Y:S01]  /*5f00*/  STL [R1+0x258], R5 ;  /* 0x0002580501007387 */ /* 0x0001e20000100800 */
[----:B------:R-:W-:Y:S01]  /*5f10*/  IMAD.MOV.U32 R11, RZ, RZ, R15 ;  /* 0x000000ffff0b7224 */ /* 0x000fe200078e000f */
[----:B------:R-:W-:Y:S01]  /*5f20*/  ISETP.GE.AND P0, PT, R13, RZ, PT ;  /* 0x000000ff0d00720c */ /* 0x000fe20003f06270 */
[----:B------:R-:W-:-:S02]  /*5f30*/  IMAD R2, R25, R14, R2 ;  /* 0x0000000e19027224 */ /* 0x000fc400078e0202 */
[----:B0-----:R-:W-:Y:S02]  /*5f40*/  IMAD.MOV.U32 R5, RZ, RZ, R12 ;  /* 0x000000ffff057224 */ /* 0x001fe400078e000c */
[----:B------:R-:W-:-:S04]  /*5f50*/  IMAD.HI.U32 R13, R3, R11, RZ ;  /* 0x0000000b030d7227 */ /* 0x000fc800078e00ff */
[----:B------:R-:W-:Y:S01]  /*5f60*/  @!P1 IMAD.MOV R5, RZ, RZ, -R5 ;  /* 0x000000ffff059224 */ /* 0x000fe200078e0a05 */
[C---:B------:R-:W-:Y:S01]  /*5f70*/  ISETP.GT.U32.AND P1, PT, R25.reuse, R8, PT ;  /* 0x000000081900720c */ /* 0x040fe20003f24070 */
[----:B------:R-:W-:Y:S01]  /*5f80*/  @!P6 IMAD.IADD R0, R0, 0x1, -R25 ;  /* 0x000000010000e824 */ /* 0x000fe200078e0a19 */
[----:B------:R-:W-:Y:S01]  /*5f90*/  ISETP.GT.U32.AND P6, PT, R25, R2, PT ;  /* 0x000000021900720c */ /* 0x000fe20003fc4070 */
[----:B------:R-:W-:Y:S02]  /*5fa0*/  IMAD.MOV R13, RZ, RZ, -R13 ;  /* 0x000000ffff0d7224 */ /* 0x000fe400078e0a0d */
[----:B------:R-:W-:Y:S01]  /*5fb0*/  @!P5 IMAD.IADD R9, R9, 0x1, -R25 ;  /* 0x000000010909d824 */ /* 0x000fe200078e0a19 */
[----:B------:R-:W-:Y:S01]  /*5fc0*/  ISETP.GE.AND P3, PT, R7, RZ, PT ;  /* 0x000000ff0700720c */ /* 0x000fe20003f66270 */
[----:B------:R-:W-:-:S03]  /*5fd0*/  IMAD R7, R25, R13, R11 ;  /* 0x0000000d19077224 */ /* 0x000fc600078e020b */
[----:B------:R-:W-:-:S03]  /*5fe0*/  ISETP.GT.U32.AND P5, PT, R25, R9, PT ;  /* 0x000000091900720c */ /* 0x000fc60003fa4070 */
[--C-:B------:R-:W-:Y:S01]  /*5ff0*/  @!P1 IMAD.IADD R8, R8, 0x1, -R25.reuse ;  /* 0x0000000108089824 */ /* 0x100fe200078e0a19 */
[----:B------:R-:W-:Y:S01]  /*6000*/  ISETP.GT.U32.AND P1, PT, R25, R7, PT ;  /* 0x000000071900720c */ /* 0x000fe20003f24070 */
[----:B------:R-:W-:Y:S01]  /*6010*/  @!P6 IMAD.IADD R2, R2, 0x1, -R25 ;  /* 0x000000010202e824 */ /* 0x000fe200078e0a19 */
[----:B------:R0:W-:Y:S01]  /*6020*/  STL [R1+0x25c], R5 ;  /* 0x00025c0501007387 */ /* 0x0001e20000100800 */
[----:B------:R-:W-:-:S03]  /*6030*/  IADD3 R15, R4, 0x99, RZ ;  /* 0x00000099040f7810 */ /* 0x000fc60007ffe0ff */
[----:B------:R-:W-:Y:S01]  /*6040*/  ISETP.GT.U32.AND P6, PT, R25, R2, PT ;  /* 0x000000021900720c */ /* 0x000fe20003fc4070 */
[----:B0-----:R-:W-:Y:S02]  /*6050*/  IMAD.MOV.U32 R5, RZ, RZ, R0 ;  /* 0x000000ffff057224 */ /* 0x001fe400078e0000 */
[----:B------:R-:W-:Y:S02]  /*6060*/  @!P5 IMAD.IADD R9, R9, 0x1, -R25 ;  /* 0x000000010909d824 */ /* 0x000fe400078e0a19 */
[----:B------:R-:W-:Y:S01]  /*6070*/  @!P2 IMAD.MOV R5, RZ, RZ, -R5 ;  /* 0x000000ffff05a224 */ /* 0x000fe200078e0a05 */
[----:B------:R-:W-:Y:S01]  /*6080*/  ISETP.GE.AND P2, PT, R15, RZ, PT ;  /* 0x000000ff0f00720c */ /* 0x000fe20003f46270 */
[----:B------:R-:W-:Y:S01]  /*6090*/  @!P1 IMAD.IADD R7, R7, 0x1, -R25 ;  /* 0x0000000107079824 */ /* 0x000fe200078e0a19 */
[----:B------:R-:W-:Y:S01]  /*60a0*/  IABS R15, R15 ;  /* 0x0000000f000f7213 */ /* 0x000fe20000000000 */
[----:B------:R-:W-:Y:S01]  /*60b0*/  IMAD.MOV.U32 R6, RZ, RZ, R9 ;  /* 0x000000ffff067224 */ /* 0x000fe200078e0009 */
[----:B------:R0:W-:Y:S01]  /*60c0*/  STL [R1+0x260], R5 ;  /* 0x0002600501007387 */ /* 0x0001e20000100800 */
[----:B------:R-:W-:-:S02]  /*60d0*/  IADD3 R0, R4, 0x97, RZ ;  /* 0x0000009704007810 */ /* 0x000fc40007ffe0ff */
[----:B------:R-:W-:Y:S01]  /*60e0*/  ISETP.GE.AND P5, PT, R10, RZ, PT ;  /* 0x000000ff0a00720c */ /* 0x000fe20003fa6270 */
[----:B------:R-:W-:Y:S01]  /*60f0*/  @!P4 IMAD.MOV R6, RZ, RZ, -R6 ;  /* 0x000000ffff06c224 */ /* 0x000fe200078e0a06 */
[----:B------:R-:W-:Y:S01]  /*6100*/  ISETP.GT.U32.AND P1, PT, R25, R7, PT ;  /* 0x000000071900720c */ /* 0x000fe20003f24070 */
[----:B------:R-:W-:-:S04]  /*6110*/  IMAD.HI.U32 R10, R3, R15, RZ ;  /* 0x0000000f030a7227 */ /* 0x000fc800078e00ff */
[----:B0-----:R-:W-:Y:S01]  /*6120*/  IMAD.MOV.U32 R5, RZ, RZ, R8 ;  /* 0x000000ffff057224 */ /* 0x001fe200078e0008 */
[----:B------:R-:W-:Y:S01]  /*6130*/  IADD3 R12, R4, 0x98, RZ ;  /* 0x00000098040c7810 */ /* 0x000fe20007ffe0ff */
[----:B------:R-:W-:Y:S02]  /*6140*/  @!P6 IMAD.IADD R2, R2, 0x1, -R25 ;  /* 0x000000010202e824 */ /* 0x000fe400078e0a19 */
[----:B------:R-:W-:Y:S01]  /*6150*/  @!P0 IMAD.MOV R5, RZ, RZ, -R5 ;  /* 0x000000ffff058224 */ /* 0x000fe200078e0a05 */
[----:B------:R-:W-:Y:S01]  /*6160*/  ISETP.GE.AND P0, PT, R0, RZ, PT ;  /* 0x000000ff0000720c */ /* 0x000fe20003f06270 */
[----:B------:R-:W-:Y:S01]  /*6170*/  STL [R1+0x268], R6 ;  /* 0x0002680601007387 */ /* 0x000fe20000100800 */
[----:B------:R-:W-:Y:S01]  /*6180*/  IABS R0, R0 ;  /* 0x0000000000007213 */ /* 0x000fe20000000000 */
[----:B------:R-:W-:Y:S02]  /*6190*/  IMAD.MOV R10, RZ, RZ, -R10 ;  /* 0x000000ffff0a7224 */ /* 0x000fe400078e0a0a */
[----:B------:R0:W-:Y:S01]  /*61a0*/  STL [R1+0x26c], R5 ;  /* 0x00026c0501007387 */ /* 0x0001e20000100800 */
[----:B------:R-:W-:Y:S01]  /*61b0*/  ISETP.GE.AND P4, PT, R12, RZ, PT ;  /* 0x000000ff0c00720c */ /* 0x000fe20003f86270 */
[----:B------:R-:W-:Y:S01]  /*61c0*/  IMAD.HI.U32 R8, R3, R0, RZ ;  /* 0x0000000003087227 */ /* 0x000fe200078e00ff */
[----:B------:R-:W-:-:S03]  /*61d0*/  IABS R12, R12 ;  /* 0x0000000c000c7213 */ /* 0x000fc60000000000 */
[C---:B------:R-:W-:Y:S02]  /*61e0*/  IMAD R15, R25.reuse, R10, R15 ;  /* 0x0000000a190f7224 */ /* 0x040fe400078e020f */
[----:B0-----:R-:W-:Y:S02]  /*61f0*/  IMAD.MOV.U32 R5, RZ, RZ, R2 ;  /* 0x000000ffff057224 */ /* 0x001fe400078e0002 */
[----:B------:R-:W-:Y:S02]  /*6200*/  IMAD.MOV R8, RZ, RZ, -R8 ;  /* 0x000000ffff087224 */ /* 0x000fe400078e0a08 */
[----:B------:R-:W-:Y:S01]  /*6210*/  @!P3 IMAD.MOV R5, RZ, RZ, -R5 ;  /* 0x000000ffff05b224 */ /* 0x000fe200078e0a05 */
[----:B------:R-:W-:Y:S01]  /*6220*/  ISETP.GT.U32.AND P3, PT, R25, R15, PT ;  /* 0x0000000f1900720c */ /* 0x000fe20003f64070 */
[----:B------:R-:W-:Y:S02]  /*6230*/  @!P1 IMAD.IADD R7, R7, 0x1, -R25 ;  /* 0x0000000107079824 */ /* 0x000fe400078e0a19 */
[----:B------:R-:W-:Y:S01]  /*6240*/  IMAD.HI.U32 R9, R3, R12, RZ ;  /* 0x0000000c03097227 */ /* 0x000fe200078e00ff */
[----:B------:R0:W-:Y:S03]  /*6250*/  STL [R1+0x264], R5 ;  /* 0x0002640501007387 */ /* 0x0001e60000100800 */
[----:B------:R-:W-:-:S02]  /*6260*/  IMAD R0, R25, R8, R0 ;  /* 0x0000000819007224 */ /* 0x000fc400078e0200 */
[----:B------:R-:W-:Y:S02]  /*6270*/  IMAD.MOV R9, RZ, RZ, -R9 ;  /* 0x000000ffff097224 */ /* 0x000fe400078e0a09 */
[----:B0-----:R-:W-:Y:S01]  /*6280*/  IMAD.MOV.U32 R5, RZ, RZ, R7 ;  /* 0x000000ffff057224 */ /* 0x001fe200078e0007 */
[----:B------:R-:W-:Y:S01]  /*6290*/  IADD3 R11, R4, 0x96, RZ ;  /* 0x00000096040b7810 */ /* 0x000fe20007ffe0ff */
[C---:B------:R-:W-:Y:S02]  /*62a0*/  IMAD R12, R25.reuse, R9, R12 ;  /* 0x00000009190c7224 */ /* 0x040fe400078e020c */
[----:B------:R-:W-:Y:S01]  /*62b0*/  @!P5 IMAD.MOV R5, RZ, RZ, -R5 ;  /* 0x000000ffff05d224 */ /* 0x000fe200078e0a05 */
[----:B------:R-:W-:Y:S01]  /*62c0*/  ISETP.GT.U32.AND P5, PT, R25, R0, PT ;  /* 0x000000001900720c */ /* 0x000fe20003fa4070 */
[----:B------:R-:W-:Y:S01]  /*62d0*/  @!P3 IMAD.IADD R15, R15, 0x1, -R25 ;  /* 0x000000010f0fb824 */ /* 0x000fe200078e0a19 */
[----:B------:R-:W-:Y:S02]  /*62e0*/  ISETP.GE.AND P6, PT, R11, RZ, PT ;  /* 0x000000ff0b00720c */ /* 0x000fe40003fc6270 */
[----:B------:R-:W-:-:S02]  /*62f0*/  ISETP.GT.U32.AND P1, PT, R25, R12, PT ;  /* 0x0000000c1900720c */ /* 0x000fc40003f24070 */
[----:B------:R-:W-:Y:S02]  /*6300*/  IABS R11, R11 ;  /* 0x0000000b000b7213 */ /* 0x000fe40000000000 */
[----:B------:R-:W-:Y:S02]  /*6310*/  IADD3 R14, R4, 0x94, RZ ;  /* 0x00000094040e7810 */ /* 0x000fe40007ffe0ff */
[----:B------:R-:W-:Y:S01]  /*6320*/  ISETP.GT.U32.AND P3, PT, R25, R15, PT ;  /* 0x0000000f1900720c */ /* 0x000fe20003f64070 */
[----:B------:R-:W-:Y:S01]  /*6330*/  IMAD.HI.U32 R2, R3, R11, RZ ;  /* 0x0000000b03027227 */ /* 0x000fe200078e00ff */
[----:B------:R-:W-:-:S03]  /*6340*/  IABS R17, R14 ;  /* 0x0000000e00117213 */ /* 0x000fc60000000000 */
[--C-:B------:R-:W-:Y:S01]  /*6350*/  @!P5 IMAD.IADD R0, R0, 0x1, -R25.reuse ;  /* 0x000000010000d824 */ /* 0x100fe200078e0a19 */
[----:B------:R-:W-:Y:S01]  /*6360*/  IADD3 R20, R4, 0x95, RZ ;  /* 0x0000009504147810 */ /* 0x000fe20007ffe0ff */
[----:B------:R-:W-:Y:S02]  /*6370*/  IMAD.MOV R2, RZ, RZ, -R2 ;  /* 0x000000ffff027224 */ /* 0x000fe400078e0a02 */
[----:B------:R-:W-:Y:S01]  /*6380*/  @!P1 IMAD.IADD R12, R12, 0x1, -R25 ;  /* 0x000000010c0c9824 */ /* 0x000fe200078e0a19 */
[C---:B------:R-:W-:Y:S01]  /*6390*/  ISETP.GT.U32.AND P5, PT, R25.reuse, R0, PT ;  /* 0x000000001900720c */ /* 0x040fe20003fa4070 */
[----:B------:R-:W-:Y:S01]  /*63a0*/  IMAD R11, R25, R2, R11 ;  /* 0x00000002190b7224 */ /* 0x000fe200078e020b */
[----:B------:R-:W-:Y:S01]  /*63b0*/  IABS R7, R20 ;  /* 0x0000001400077213 */ /* 0x000fe20000000000 */
[----:B------:R-:W-:Y:S01]  /*63c0*/  IMAD.HI.U32 R9, R3, R17, RZ ;  /* 0x0000001103097227 */ /* 0x000fe200078e00ff */
[----:B------:R-:W-:-:S03]  /*63d0*/  ISETP.GT.U32.AND P1, PT, R25, R12, PT ;  /* 0x0000000c1900720c */ /* 0x000fc60003f24070 */
[----:B------:R-:W-:Y:S02]  /*63e0*/  IMAD.MOV R9, RZ, RZ, -R9 ;  /* 0x000000ffff097224 */ /* 0x000fe400078e0a09 */
[----:B------:R-:W-:Y:S01]  /*63f0*/  @!P3 IMAD.IADD R15, R15, 0x1, -R25 ;  /* 0x000000010f0fb824 */ /* 0x000fe200078e0a19 */
[----:B------:R-:W-:Y:S01]  /*6400*/  ISETP.GT.U32.AND P3, PT, R25, R11, PT ;  /* 0x0000000b1900720c */ /* 0x000fe20003f64070 */
[----:B------:R-:W-:-:S04]  /*6410*/  IMAD.HI.U32 R13, R3, R7, RZ ;  /* 0x00000007030d7227 */ /* 0x000fc800078e00ff */
[C---:B------:R-:W-:Y:S02]  /*6420*/  IMAD R17, R25.reuse, R9, R17 ;  /* 0x0000000919117224 */ /* 0x040fe400078e0211 */
[----:B------:R-:W-:Y:S02]  /*6430*/  IMAD.MOV R13, RZ, RZ, -R13 ;  /* 0x000000ffff0d7224 */ /* 0x000fe400078e0a0d */
[----:B------:R-:W-:Y:S01]  /*6440*/  @!P5 IMAD.IADD R0, R0, 0x1, -R25 ;  /* 0x000000010000d824 */ /* 0x000fe200078e0a19 */
[C---:B------:R-:W-:Y:S01]  /*6450*/  ISETP.GT.U32.AND P5, PT, R25.reuse, R17, PT ;  /* 0x000000111900720c */ /* 0x040fe20003fa4070 */
[----:B------:R-:W-:Y:S01]  /*6460*/  IMAD R7, R25, R13, R7 ;  /* 0x0000000d19077224 */ /* 0x000fe200078e0207 */
[----:B------:R-:W-:Y:S01]  /*6470*/  IADD3 R10, R4, 0x93, RZ ;  /* 0x00000093040a7810 */ /* 0x000fe20007ffe0ff */
[--C-:B------:R-:W-:Y:S01]  /*6480*/  @!P1 IMAD.IADD R12, R12, 0x1, -R25.reuse ;  /* 0x000000010c0c9824 */ /* 0x100fe200078e0a19 */
[----:B------:R0:W-:Y:S01]  /*6490*/  STL [R1+0x410], R5 ;  /* 0x0004100501007387 */ /* 0x0001e20000100800 */
[----:B------:R-:W-:Y:S01]  /*64a0*/  @!P3 IMAD.IADD R11, R11, 0x1, -R25 ;  /* 0x000000010b0bb824 */ /* 0x000fe200078e0a19 */
[----:B------:R-:W-:-:S02]  /*64b0*/  ISETP.GT.U32.AND P1, PT, R25, R7, PT ;  /* 0x000000071900720c */ /* 0x000fc40003f24070 */
[----:B------:R-:W-:Y:S02]  /*64c0*/  IABS R2, R10 ;  /* 0x0000000a00027213 */ /* 0x000fe40000000000 */
[C---:B------:R-:W-:Y:S01]  /*64d0*/  IADD3 R8, R4.reuse, 0x92, RZ ;  /* 0x0000009204087810 */ /* 0x040fe20007ffe0ff */
[----:B0-----:R-:W-:Y:S01]  /*64e0*/  IMAD.MOV.U32 R5, RZ, RZ, R15 ;  /* 0x000000ffff057224 */ /* 0x001fe200078e000f */
[----:B------:R-:W-:Y:S02]  /*64f0*/  IADD3 R9, R4, 0x91, RZ ;  /* 0x0000009104097810 */ /* 0x000fe40007ffe0ff */
[----:B------:R-:W-:Y:S01]  /*6500*/  ISETP.GT.U32.AND P3, PT, R25, R11, PT ;  /* 0x0000000b1900720c */ /* 0x000fe20003f64070 */
[----:B------:R-:W-:Y:S01]  /*6510*/  @!P2 IMAD.MOV R5, RZ, RZ, -R5 ;  /* 0x000000ffff05a224 */ /* 0x000fe200078e0a05 */
[----:B------:R-:W-:Y:S01]  /*6520*/  IABS R16, R8 ;  /* 0x0000000800107213 */ /* 0x000fe20000000000 */
[----:B------:R-:W-:Y:S01]  /*6530*/  @!P5 IMAD.IADD R17, R17, 0x1, -R25 ;  /* 0x000000011111d824 */ /* 0x000fe200078e0a19 */
[----:B------:R-:W-:Y:S01]  /*6540*/  IABS R15, R9 ;  /* 0x00000009000f7213 */ /* 0x000fe20000000000 */
[----:B------:R-:W-:Y:S01]  /*6550*/  IMAD.HI.U32 R18, R3, R2, RZ ;  /* 0x0000000203127227 */ /* 0x000fe200078e00ff */
[----:B------:R0:W-:Y:S02]  /*6560*/  STL [R1+0x250], R5 ;  /* 0x0002500501007387 */ /* 0x0001e40000100800 */
[----:B------:R-:W-:Y:S01]  /*6570*/  ISETP.GT.U32.AND P5, PT, R25, R17, PT ;  /* 0x000000111900720c */ /* 0x000fe20003fa4070 */
[----:B------:R-:W-:-:S02]  /*6580*/  IMAD.MOV R18, RZ, RZ, -R18 ;  /* 0x000000ffff127224 */ /* 0x000fc400078e0a12 */
[----:B------:R-:W-:Y:S02]  /*6590*/  @!P1 IMAD.IADD R7, R7, 0x1, -R25 ;  /* 0x0000000107079824 */ /* 0x000fe400078e0a19 */
[----:B------:R-:W-:-:S04]  /*65a0*/  IMAD.HI.U32 R13, R3, R16, RZ ;  /* 0x00000010030d7227 */ /* 0x000fc800078e00ff */
[----:B0-----:R-:W-:Y:S02]  /*65b0*/  IMAD.MOV.U32 R5, RZ, RZ, R12 ;  /* 0x000000ffff057224 */ /* 0x001fe400078e000c */
[----:B------:R-:W-:-:S04]  /*65c0*/  IMAD.HI.U32 R12, R3, R15, RZ ;  /* 0x0000000f030c7227 */ /* 0x000fc800078e00ff */
[----:B------:R-:W-:Y:S01]  /*65d0*/  @!P4 IMAD.MOV R5, RZ, RZ, -R5 ;  /* 0x000000ffff05c224 */ /* 0x000fe200078e0a05 */
[C---:B------:R-:W-:Y:S01]  /*65e0*/  ISETP.GT.U32.AND P4, PT, R25.reuse, R7, PT ;  /* 0x000000071900720c */ /* 0x040fe20003f84070 */
[----:B------:R-:W-:Y:S02]  /*65f0*/  IMAD R2, R25, R18, R2 ;  /* 0x0000001219027224 */ /* 0x000fe400078e0202 */
[----:B------:R-:W-:Y:S02]  /*6600*/  IMAD.MOV R13, RZ, RZ, -R13 ;  /* 0x000000ffff0d7224 */ /* 0x000fe400078e0a0d */
[----:B------:R-:W-:Y:S02]  /*6610*/  @!P3 IMAD.IADD R11, R11, 0x1, -R25 ;  /* 0x000000010b0bb824 */ /* 0x000fe400078e0a19 */
[----:B------:R-:W-:Y:S01]  /*6620*/  IMAD.MOV R12, RZ, RZ, -R12 ;  /* 0x000000ffff0c7224 */ /* 0x000fe200078e0a0c */
[----:B------:R0:W-:Y:S01]  /*6630*/  STL [R1+0x248], R5 ;  /* 0x0002480501007387 */ /* 0x0001e20000100800 */
[C---:B------:R-:W-:Y:S01]  /*6640*/  IMAD R16, R25.reuse, R13, R16 ;  /* 0x0000000d19107224 */ /* 0x040fe200078e0210 */
[C---:B------:R-:W-:Y:S01]  /*6650*/  ISETP.GT.U32.AND P3, PT, R25.reuse, R2, PT ;  /* 0x000000021900720c */ /* 0x040fe20003f64070 */
[----:B------:R-:W-:-:S02]  /*6660*/  IMAD R15, R25, R12, R15 ;  /* 0x0000000c190f7224 */ /* 0x000fc400078e020f */
[----:B------:R-:W-:Y:S02]  /*6670*/  @!P5 IMAD.IADD R17, R17, 0x1, -R25 ;  /* 0x000000011111d824 */ /* 0x000fe400078e0a19 */
[----:B0-----:R-:W-:Y:S01]  /*6680*/  IMAD.MOV.U32 R5, RZ, RZ, R11 ;  /* 0x000000ffff057224 */ /* 0x001fe200078e000b */
[C---:B------:R-:W-:Y:S01]  /*6690*/  ISETP.GT.U32.AND P5, PT, R25.reuse, R15, PT ;  /* 0x0000000f1900720c */ /* 0x040fe20003fa4070 */
[----:B------:R-:W-:Y:S02]  /*66a0*/  @!P0 IMAD.MOV R0, RZ, RZ, -R0 ;  /* 0x000000ffff008224 */ /* 0x000fe400078e0a00 */
[----:B------:R-:W-:Y:S01]  /*66b0*/  @!P6 IMAD.MOV R5, RZ, RZ, -R5 ;  /* 0x000000ffff05e224 */ /* 0x000fe200078e0a05 */
[----:B------:R-:W-:Y:S01]  /*66c0*/  ISETP.GT.U32.AND P6, PT, R25, R16, PT ;  /* 0x000000101900720c */ /* 0x000fe20003fc4070 */
[----:B------:R-:W-:Y:S01]  /*66d0*/  @!P4 IMAD.IADD R7, R7, 0x1, -R25 ;  /* 0x000000010707c824 */ /* 0x000fe200078e0a19 */
[----:B------:R-:W-:Y:S01]  /*66e0*/  ISETP.GE.AND P2, PT, R20, RZ, PT ;  /* 0x000000ff1400720c */ /* 0x000fe20003f46270 */
[----:B------:R0:W-:Y:S01]  /*66f0*/  STL [R1+0x244], R0 ;  /* 0x0002440001007387 */ /* 0x0001e20000100800 */
[----:B------:R-:W-:-:S02]  /*6700*/  ISETP.GE.AND P4, PT, R8, RZ, PT ;  /* 0x000000ff0800720c */ /* 0x000fc40003f86270 */
[----:B------:R-:W-:Y:S01]  /*6710*/  IADD3 R8, R4, 0x8f, RZ ;  /* 0x0000008f04087810 */ /* 0x000fe20007ffe0ff */
[--C-:B------:R-:W-:Y:S01]  /*6720*/  @!P3 IMAD.IADD R2, R2, 0x1, -R25.reuse ;  /* 0x000000010202b824 */ /* 0x100fe200078e0a19 */
[----:B------:R-:W-:Y:S02]  /*6730*/  ISETP.GE.AND P3, PT, R9, RZ, PT ;  /* 0x000000ff0900720c */ /* 0x000fe40003f66270 */
[----:B0-----:R-:W-:Y:S02]  /*6740*/  IADD3 R0, R4, 0x90, RZ ;  /* 0x0000009004007810 */ /* 0x001fe40007ffe0ff */
[----:B------:R-:W-:Y:S02]  /*6750*/  IABS R9, R8 ;  /* 0x0000000800097213 */ /* 0x000fe40000000000 */
[----:B------:R-:W-:Y:S01]  /*6760*/  IABS R11, R0 ;  /* 0x00000000000b7213 */ /* 0x000fe20000000000 */
[----:B------:R0:W-:Y:S01]  /*6770*/  STL [R1+0x240], R5 ;  /* 0x0002400501007387 */ /* 0x0001e20000100800 */
[--C-:B------:R-:W-:Y:S01]  /*6780*/  @!P6 IMAD.IADD R16, R16, 0x1, -R25.reuse ;  /* 0x000000011010e824 */ /* 0x100fe200078e0a19 */
[----:B------:R-:W-:Y:S01]  /*6790*/  ISETP.GE.AND P0, PT, R10, RZ, PT ;  /* 0x000000ff0a00720c */ /* 0x000fe20003f06270 */
[----:B------:R-:W-:Y:S01]  /*67a0*/  @!P5 IMAD.IADD R15, R15, 0x1, -R25 ;  /* 0x000000010f0fd824 */ /* 0x000fe200078e0a19 */
[----:B------:R-:W-:Y:S01]  /*67b0*/  ISETP.GT.U32.AND P6, PT, R25, R2, PT ;  /* 0x000000021900720c */ /* 0x000fe20003fc4070 */
[----:B------:R-:W-:-:S04]  /*67c0*/  IMAD.HI.U32 R10, R3, R11, RZ ;  /* 0x0000000b030a7227 */ /* 0x000fc800078e00ff */
[----:B0-----:R-:W-:Y:S02]  /*67d0*/  IMAD.MOV.U32 R5, RZ, RZ, R7 ;  /* 0x000000ffff057224 */ /* 0x001fe400078e0007 */
[----:B------:R-:W-:Y:S02]  /*67e0*/  IMAD.MOV.U32 R7, RZ, RZ, R9 ;  /* 0x000000ffff077224 */ /* 0x000fe400078e0009 */
[----:B------:R-:W-:Y:S01]  /*67f0*/  @!P2 IMAD.MOV R5, RZ, RZ, -R5 ;  /* 0x000000ffff05a224 */ /* 0x000fe200078e0a05 */
[----:B------:R-:W-:Y:S01]  /*6800*/  ISETP.GT.U32.AND P2, PT, R25, R15, PT ;  /* 0x0000000f1900720c */ /* 0x000fe20003f44070 */
[----:B------:R-:W-:Y:S02]  /*6810*/  IMAD.MOV R10, RZ, RZ, -R10 ;  /* 0x000000ffff0a7224 */ /* 0x000fe400078e0a0a */
[----:B------:R-:W-:-:S04]  /*6820*/  IMAD.HI.U32 R9, R3, R7, RZ ;  /* 0x0000000703097227 */ /* 0x000fc800078e00ff */
[C---:B------:R-:W-:Y:S02]  /*6830*/  IMAD R11, R25.reuse, R10, R11 ;  /* 0x0000000a190b7224 */ /* 0x040fe400078e020b */
[----:B------:R-:W-:Y:S02]  /*6840*/  IMAD.MOV R9, RZ, RZ, -R9 ;  /* 0x000000ffff097224 */ /* 0x000fe400078e0a09 */
[----:B------:R-:W-:Y:S01]  /*6850*/  @!P6 IMAD.IADD R2, R2, 0x1, -R25 ;  /* 0x000000010202e824 */ /* 0x000fe200078e0a19 */
[C---:B------:R-:W-:Y:S01]  /*6860*/  ISETP.GT.U32.AND P6, PT, R25.reuse, R11, PT ;  /* 0x0000000b1900720c */ /* 0x040fe20003fc4070 */
[C---:B------:R-:W-:Y:S01]  /*6870*/  IMAD R7, R25.reuse, R9, R7 ;  /* 0x0000000919077224 */ /* 0x040fe200078e0207 */
[----:B------:R-:W-:Y:S01]  /*6880*/  ISETP.GT.U32.AND P5, PT, R25, R16, PT ;  /* 0x000000101900720c */ /* 0x000fe20003fa4070 */
[----:B------:R-:W-:Y:S01]  /*6890*/  @!P2 IMAD.IADD R15, R15, 0x1, -R25 ;  /* 0x000000010f0fa824 */ /* 0x000fe200078e0a19 */
[----:B------:R-:W-:Y:S02]  /*68a0*/  ISETP.GE.AND P1, PT, R14, RZ, PT ;  /* 0x000000ff0e00720c */ /* 0x000fe40003f26270 */
[----:B------:R-:W-:-:S02]  /*68b0*/  IADD3 R13, R4, 0x8e, RZ ;  /* 0x0000008e040d7810 */ /* 0x000fc40007ffe0ff */
[----:B------:R-:W-:Y:S02]  /*68c0*/  ISETP.GT.U32.AND P2, PT, R25, R7, PT ;  /* 0x000000071900720c */ /* 0x000fe40003f44070 */
[----:B------:R-:W-:Y:S02]  /*68d0*/  IADD3 R12, R4, 0x8d, RZ ;  /* 0x0000008d040c7810 */ /* 0x000fe40007ffe0ff */
[----:B------:R-:W-:Y:S01]  /*68e0*/  IABS R14, R13 ;  /* 0x0000000d000e7213 */ /* 0x000fe20000000000 */
[----:B------:R-:W-:Y:S01]  /*68f0*/  @!P6 IMAD.IADD R11, R11, 0x1, -R25 ;  /* 0x000000010b0be824 */ /* 0x000fe200078e0a19 */
[----:B------:R-:W-:Y:S01]  /*6900*/  IABS R20, R12 ;  /* 0x0000000c00147213 */ /* 0x000fe20000000000 */
[----:B------:R-:W-:Y:S02]  /*6910*/  IMAD.MOV.U32 R6, RZ, RZ, R17 ;  /* 0x000000ffff067224 */ /* 0x000fe400078e0011 */
[C---:B------:R-:W-:Y:S01]  /*6920*/  IMAD.HI.U32 R9, R3.reuse, R14, RZ ;  /* 0x0000000e03097227 */ /* 0x040fe200078e00ff */
[----:B------:R0:W-:Y:S03]  /*6930*/  STL [R1+0x20c], R5 ;  /* 0x00020c0501007387 */ /* 0x0001e60000100800 */
[----:B------:R-:W-:Y:S01]  /*6940*/  @!P5 IMAD.IADD R16, R16, 0x1, -R25 ;  /* 0x000000011010d824 */ /* 0x000fe200078e0a19 */
[----:B------:R-:W-:Y:S01]  /*6950*/  ISETP.GE.AND P5, PT, R0, RZ, PT ;  /* 0x000000ff0000720c */ /* 0x000fe20003fa6270 */
[----:B------:R-:W-:Y:S01]  /*6960*/  IMAD.HI.U32 R10, R3, R20, RZ ;  /* 0x00000014030a7227 */ /* 0x000fe200078e00ff */
[----:B------:R-:W-:-:S03]  /*6970*/  IADD3 R0, R4, 0x8c, RZ ;  /* 0x0000008c04007810 */ /* 0x000fc60007ffe0ff */
[----:B------:R-:W-:Y:S02]  /*6980*/  IMAD.MOV R9, RZ, RZ, -R9 ;  /* 0x000000ffff097224 */ /* 0x000fe400078e0a09 */
[----:B------:R-:W-:Y:S02]  /*6990*/  @!P2 IMAD.IADD R7, R7, 0x1, -R25 ;  /* 0x000000010707a824 */ /* 0x000fe400078e0a19 */
[----:B------:R-:W-:Y:S01]  /*69a0*/  @!P1 IMAD.MOV R6, RZ, RZ, -R6 ;  /* 0x000000ffff069224 */ /* 0x000fe200078e0a06 */
[C---:B------:R-:W-:Y:S01]  /*69b0*/  ISETP.GT.U32.AND P1, PT, R25.reuse, R11, PT ;  /* 0x0000000b1900720c */ /* 0x040fe20003f24070 */
[----:B0-----:R-:W-:Y:S01]  /*69c0*/  IMAD.MOV.U32 R5, RZ, RZ, R2 ;  /* 0x000000ffff057224 */ /* 0x001fe200078e0002 */
[----:B------:R-:W-:Y:S01]  /*69d0*/  ISETP.GE.AND P6, PT, R8, RZ, PT ;  /* 0x000000ff0800720c */ /* 0x000fe20003fc6270 */
[----:B------:R-:W-:Y:S01]  /*69e0*/  IMAD.MOV R10, RZ, RZ, -R10 ;  /* 0x000000ffff0a7224 */ /* 0x000fe200078e0a0a */
[----:B------:R-:W-:Y:S01]  /*69f0*/  IADD3 R8, R4, 0x8b, RZ ;  /* 0x0000008b04087810 */ /* 0x000fe20007ffe0ff */
[C---:B------:R-:W-:Y:S01]  /*6a00*/  IMAD R14, R25.reuse, R9, R14 ;  /* 0x00000009190e7224 */ /* 0x040fe200078e020e */
[----:B------:R-:W-:Y:S01]  /*6a10*/  IABS R9, R0 ;  /* 0x0000000000097213 */ /* 0x000fe20000000000 */
[----:B------:R-:W-:Y:S01]  /*6a20*/  @!P0 IMAD.MOV R5, RZ, RZ, -R5 ;  /* 0x000000ffff058224 */ /* 0x000fe200078e0a05 */
[C---:B------:R-:W-:Y:S01]  /*6a30*/  ISETP.GT.U32.AND P2, PT, R25.reuse, R7, PT ;  /* 0x000000071900720c */ /* 0x040fe20003f44070 */
[----:B------:R0:W-:Y:S01]  /*6a40*/  STL [R1+0x210], R6 ;  /* 0x0002100601007387 */ /* 0x0001e20000100800 */
[----:B------:R-:W-:Y:S01]  /*6a50*/  IMAD R20, R25, R10, R20 ;  /* 0x0000000a19147224 */ /* 0x000fe200078e0214 */
[----:B------:R-:W-:Y:S01]  /*6a60*/  IABS R10, R8 ;  /* 0x00000008000a7213 */ /* 0x000fe20000000000 */
[----:B------:R-:W-:Y:S01]  /*6a70*/  IMAD.HI.U32 R2, R3, R9, RZ ;  /* 0x0000000903027227 */ /* 0x000fe200078e00ff */
[----:B------:R1:W-:Y:S03]  /*6a80*/  STL [R1+0x234], R5 ;  /* 0x0002340501007387 */ /* 0x0003e60000100800 */
[----:B0-----:R-:W-:-:S02]  /*6a90*/  IMAD.MOV.U32 R6, RZ, RZ, R16 ;  /* 0x000000ffff067224 */ /* 0x001fc400078e0010 */
[----:B------:R-:W-:Y:S02]  /*6aa0*/  @!P1 IMAD.IADD R11, R11, 0x1, -R25 ;  /* 0x000000010b0b9824 */ /* 0x000fe400078e0a19 */
[----:B-1----:R-:W-:Y:S02]  /*6ab0*/  IMAD.MOV.U32 R5, RZ, RZ, R15 ;  /* 0x000000ffff057224 */ /* 0x002fe400078e000f */
[----:B------:R-:W-:Y:S01]  /*6ac0*/  @!P4 IMAD.MOV R6, RZ, RZ, -R6 ;  /* 0x000000ffff06c224 */ /* 0x000fe200078e0a06 */
[----:B------:R-:W-:Y:S01]  /*6ad0*/  ISETP.GT.U32.AND P4, PT, R25, R20, PT ;  /* 0x000000141900720c */ /* 0x000fe20003f84070 */
[----:B------:R-:W-:-:S04]  /*6ae0*/  IMAD.HI.U32 R15, R3, R10, RZ ;  /* 0x0000000a030f7227 */ /* 0x000fc800078e00ff */
[----:B------:R-:W-:Y:S01]  /*6af0*/  IMAD.MOV R2, RZ, RZ, -R2 ;  /* 0x000000ffff027224 */ /* 0x000fe200078e0a02 */
[----:B------:R0:W-:Y:S01]  /*6b00*/  STL [R1+0x218], R6 ;  /* 0x0002180601007387 */ /* 0x0001e20000100800 */
[----:B------:R-:W-:Y:S02]  /*6b10*/  @!P3 IMAD.MOV R5, RZ, RZ, -R5 ;  /* 0x000000ffff05b224 */ /* 0x000fe400078e0a05 */
[----:B------:R-:W-:Y:S02]  /*6b20*/  IMAD.MOV R15, RZ, RZ, -R15 ;  /* 0x000000ffff0f7224 */ /* 0x000fe400078e0a0f */
[----:B------:R-:W-:Y:S02]  /*6b30*/  @!P2 IMAD.IADD R7, R7, 0x1, -R25 ;  /* 0x000000010707a824 */ /* 0x000fe400078e0a19 */
[C---:B------:R-:W-:Y:S02]  /*6b40*/  IMAD R9, R25.reuse, R2, R9 ;  /* 0x0000000219097224 */ /* 0x040fe400078e0209 */
[----:B0-----:R-:W-:Y:S01]  /*6b50*/  IMAD.MOV.U32 R6, RZ, RZ, R11 ;  /* 0x000000ffff067224 */ /* 0x001fe200078e000b */
[----:B------:R0:W-:Y:S01]  /*6b60*/  STL [R1+0x22c], R5 ;  /* 0x00022c0501007387 */ /* 0x0001e20000100800 */
[----:B------:R-:W-:-:S02]  /*6b70*/  IMAD R10, R25, R15, R10 ;  /* 0x0000000f190a7224 */ /* 0x000fc400078e020a */
[----:B------:R-:W-:Y:S01]  /*6b80*/  @!P5 IMAD.MOV R6, RZ, RZ, -R6 ;  /* 0x000000ffff06d224 */ /* 0x000fe200078e0a06 */
[C---:B------:R-:W-:Y:S01]  /*6b90*/  ISETP.GT.U32.AND P5, PT, R25.reuse, R9, PT ;  /* 0x000000091900720c */ /* 0x040fe20003fa4070 */
[----:B------:R-:W-:Y:S01]  /*6ba0*/  @!P4 IMAD.IADD R20, R20, 0x1, -R25 ;  /* 0x000000011414c824 */ /* 0x000fe200078e0a19 */
[----:B------:R-:W-:Y:S01]  /*6bb0*/  ISETP.GT.U32.AND P0, PT, R25, R14, PT ;  /* 0x0000000e1900720c */ /* 0x000fe20003f04070 */
[----:B0-----:R-:W-:-:S04]  /*6bc0*/  IMAD.MOV.U32 R5, RZ, RZ, R7 ;  /* 0x000000ffff057224 */ /* 0x001fc800078e0007 */
[----:B------:R-:W-:Y:S01]  /*6bd0*/  @!P6 IMAD.MOV R5, RZ, RZ, -R5 ;  /* 0x000000ffff05e224 */ /* 0x000fe200078e0a05 */
[C---:B------:R-:W-:Y:S02]  /*6be0*/  ISETP.GT.U32.AND P6, PT, R25.reuse, R10, PT ;  /* 0x0000000a1900720c */ /* 0x040fe40003fc4070 */
[----:B------:R-:W-:Y:S02]  /*6bf0*/  ISETP.GT.U32.AND P4, PT, R25, R20, PT ;  /* 0x000000141900720c */ /* 0x000fe40003f84070 */
[----:B------:R-:W-:Y:S02]  /*6c00*/  ISETP.GE.AND P2, PT, R0, RZ, PT ;  /* 0x000000ff0000720c */ /* 0x000fe40003f46270 */
[C---:B------:R-:W-:Y:S01]  /*6c10*/  IADD3 R0, R4.reuse, 0x8a, RZ ;  /* 0x0000008a04007810 */ /* 0x040fe20007ffe0ff */
[--C-:B------:R-:W-:Y:S01]  /*6c20*/  @!P5 IMAD.IADD R9, R9, 0x1, -R25.reuse ;  /* 0x000000010909d824 */ /* 0x100fe200078e0a19 */
[----:B------:R-:W-:Y:S01]  /*6c30*/  IADD3 R2, R4, 0x89, RZ ;  /* 0x0000008904027810 */ /* 0x000fe20007ffe0ff */
[----:B------:R-:W-:Y:S01]  /*6c40*/  @!P0 IMAD.IADD R14, R14, 0x1, -R25 ;  /* 0x000000010e0e8824 */ /* 0x000fe200078e0a19 */
[----:B------:R-:W-:-:S02]  /*6c50*/  IABS R11, R0 ;  /* 0x00000000000b7213 */ /* 0x000fc40000000000 */
[----:B------:R-:W-:Y:S01]  /*6c60*/  ISETP.GE.AND P1, PT, R12, RZ, PT ;  /* 0x000000ff0c00720c */ /* 0x000fe20003f26270 */
[--C-:B------:R-:W-:Y:S01]  /*6c70*/  @!P6 IMAD.IADD R10, R10, 0x1, -R25.reuse ;  /* 0x000000010a0ae824 */ /* 0x100fe200078e0a19 */
[----:B------:R-:W-:Y:S01]  /*6c80*/  IABS R7, R2 ;  /* 0x0000000200077213 */ /* 0x000fe20000000000 */
[----:B------:R-:W-:Y:S01]  /*6c90*/  IMAD.HI.U32 R12, R3, R11, RZ ;  /* 0x0000000b030c7227 */ /* 0x000fe200078e00ff */
[C---:B------:R-:W-:Y:S02]  /*6ca0*/  ISETP.GT.U32.AND P5, PT, R25.reuse, R9, PT ;  /* 0x000000091900720c */ /* 0x040fe40003fa4070 */
[----:B------:R-:W-:Y:S01]  /*6cb0*/  ISETP.GT.U32.AND P0, PT, R25, R14, PT ;  /* 0x0000000e1900720c */ /* 0x000fe20003f04070 */
[----:B------:R-:W-:Y:S01]  /*6cc0*/  @!P4 IMAD.IADD R20, R20, 0x1, -R25 ;  /* 0x000000011414c824 */ /* 0x000fe200078e0a19 */
[----:B------:R-:W-:Y:S01]  /*6cd0*/  ISETP.GE.AND P4, PT, R0, RZ, PT ;  /* 0x000000ff0000720c */ /* 0x000fe20003f86270 */
[----:B------:R-:W-:Y:S01]  /*6ce0*/  IMAD.HI.U32 R0, R3, R7, RZ ;  /* 0x0000000703007227 */ /* 0x000fe200078e00ff */
[----:B------:R-:W-:-:S03]  /*6cf0*/  ISETP.GT.U32.AND P6, PT, R25, R10, PT ;  /* 0x0000000a1900720c */ /* 0x000fc60003fc4070 */
[----:B------:R-:W-:Y:S01]  /*6d00*/  IMAD.MOV R12, RZ, RZ, -R12 ;  /* 0x000000ffff0c7224 */ /* 0x000fe200078e0a0c */
[----:B------:R-:W-:Y:S01]  /*6d10*/  ISETP.GE.AND P3, PT, R13, RZ, PT ;  /* 0x000000ff0d00720c */ /* 0x000fe20003f66270 */
[----:B------:R-:W-:Y:S02]  /*6d20*/  IMAD.MOV R0, RZ, RZ, -R0 ;  /* 0x000000ffff007224 */ /* 0x000fe400078e0a00 */
[C---:B------:R-:W-:Y:S02]  /*6d30*/  IMAD R11, R25.reuse, R12, R11 ;  /* 0x0000000c190b7224 */ /* 0x040fe400078e020b */
[----:B------:R-:W-:Y:S02]  /*6d40*/  IMAD R7, R25, R0, R7 ;  /* 0x0000000019077224 */ /* 0x000fe400078e0207 */
[--C-:B------:R-:W-:Y:S01]  /*6d50*/  @!P5 IMAD.IADD R9, R9, 0x1, -R25.reuse ;  /* 0x000000010909d824 */ /* 0x100fe200078e0a19 */
[----:B------:R-:W-:Y:S01]  /*6d60*/  ISETP.GT.U32.AND P5, PT, R25, R11, PT ;  /* 0x0000000b1900720c */ /* 0x000fe20003fa4070 */
[--C-:B------:R-:W-:Y:S01]  /*6d70*/  @!P0 IMAD.IADD R14, R14, 0x1, -R25.reuse ;  /* 0x000000010e0e8824 */ /* 0x100fe200078e0a19 */
[----:B------:R-:W-:Y:S01]  /*6d80*/  STL [R1+0x21c], R6 ;  /* 0x00021c0601007387 */ /* 0x000fe20000100800 */
[----:B------:R-:W-:Y:S01]  /*6d90*/  @!P6 IMAD.IADD R10, R10, 0x1, -R25 ;  /* 0x000000010a0ae824 */ /* 0x000fe200078e0a19 */
[----:B------:R-:W-:-:S02]  /*6da0*/  IADD3 R13, R4, 0x88, RZ ;  /* 0x00000088040d7810 */ /* 0x000fc40007ffe0ff */
[----:B------:R0:W-:Y:S01]  /*6db0*/  STL [R1+0x224], R5 ;  /* 0x0002240501007387 */ /* 0x0001e20000100800 */
[----:B------:R-:W-:Y:S02]  /*6dc0*/  ISETP.GT.U32.AND P6, PT, R25, R7, PT ;  /* 0x000000071900720c */ /* 0x000fe40003fc4070 */
[----:B------:R-:W-:Y:S02]  /*6dd0*/  ISETP.GE.AND P0, PT, R8, RZ, PT ;  /* 0x000000ff0800720c */ /* 0x000fe40003f06270 */
[----:B------:R-:W-:Y:S01]  /*6de0*/  IABS R8, R13 ;  /* 0x0000000d00087213 */ /* 0x000fe20000000000 */
[----:B0-----:R-:W-:Y:S01]  /*6df0*/  IMAD.MOV.U32 R5, RZ, RZ, R14 ;  /* 0x000000ffff057224 */ /* 0x001fe200078e000e */
[----:B------:R-:W-:-:S03]  /*6e00*/  IADD3 R12, R4, 0x87, RZ ;  /* 0x00000087040c7810 */ /* 0x000fc60007ffe0ff */
[----:B------:R-:W-:Y:S01]  /*6e10*/  @!P3 IMAD.MOV R5, RZ, RZ, -R5 ;  /* 0x000000ffff05b224 */ /* 0x000fe200078e0a05 */
[----:B------:R-:W-:Y:S01]  /*6e20*/  ISETP.GE.AND P3, PT, R2, RZ, PT ;  /* 0x000000ff0200720c */ /* 0x000fe20003f66270 */
[----:B------:R-:W-:Y:S01]  /*6e30*/  IMAD.HI.U32 R2, R3, R8, RZ ;  /* 0x0000000803027227 */ /* 0x000fe200078e00ff */
[----:B------:R-:W-:Y:S02]  /*6e40*/  IABS R17, R12 ;  /* 0x0000000c00117213 */ /* 0x000fe40000000000 */
[----:B------:R0:W-:Y:S01]  /*6e50*/  STL [R1+0x220], R5 ;  /* 0x0002200501007387 */ /* 0x0001e20000100800 */
[--C-:B------:R-:W-:Y:S01]  /*6e60*/  @!P5 IMAD.IADD R11, R11, 0x1, -R25.reuse ;  /* 0x000000010b0bd824 */ /* 0x100fe200078e0a19 */
[C---:B------:R-:W-:Y:S01]  /*6e70*/  IADD3 R14, R4.reuse, 0x86, RZ ;  /* 0x00000086040e7810 */ /* 0x040fe20007ffe0ff */
[----:B------:R-:W-:Y:S02]  /*6e80*/  IMAD.MOV R2, RZ, RZ, -R2 ;  /* 0x000000ffff027224 */ /* 0x000fe400078e0a02 */
[----:B------:R-:W-:Y:S01]  /*6e90*/  @!P6 IMAD.IADD R7, R7, 0x1, -R25 ;  /* 0x000000010707e824 */ /* 0x000fe200078e0a19 */
[----:B------:R-:W-:Y:S01]  /*6ea0*/  ISETP.GT.U32.AND P6, PT, R25, R11, PT ;  /* 0x0000000b1900720c */ /* 0x000fe20003fc4070 */
[----:B0-----:R-:W-:Y:S01]  /*6eb0*/  IMAD.MOV.U32 R5, RZ, RZ, R20 ;  /* 0x000000ffff057224 */ /* 0x001fe200078e0014 */
[----:B------:R-:W-:Y:S01]  /*6ec0*/  IADD3 R0, R4, 0x85, RZ ;  /* 0x0000008504007810 */ /* 0x000fe20007ffe0ff */
[----:B------:R-:W-:Y:S01]  /*6ed0*/  IMAD.HI.U32 R21, R3, R17, RZ ;  /* 0x0000001103157227 */ /* 0x000fe200078e00ff */
[----:B------:R-:W-:-:S03]  /*6ee0*/  IABS R16, R14 ;  /* 0x0000000e00107213 */ /* 0x000fc60000000000 */
[----:B------:R-:W-:Y:S02]  /*6ef0*/  @!P1 IMAD.MOV R5, RZ, RZ, -R5 ;  /* 0x000000ffff059224 */ /* 0x000fe400078e0a05 */
[----:B------:R-:W-:Y:S01]  /*6f00*/  IMAD R8, R25, R2, R8 ;  /* 0x0000000219087224 */ /* 0x000fe200078e0208 */
[----:B------:R-:W-:Y:S01]  /*6f10*/  IABS R15, R0 ;  /* 0x00000000000f7213 */ /* 0x000fe20000000000 */
[----:B------:R-:W-:Y:S01]  /*6f20*/  IMAD.MOV R21, RZ, RZ, -R21 ;  /* 0x000000ffff157224 */ /* 0x000fe200078e0a15 */
[----:B------:R0:W-:Y:S01]  /*6f30*/  STL [R1+0x214], R5 ;  /* 0x0002140501007387 */ /* 0x0001e20000100800 */
[----:B------:R-:W-:Y:S01]  /*6f40*/  ISETP.GE.AND P1, PT, R13, RZ, PT ;  /* 0x000000ff0d00720c */ /* 0x000fe20003f26270 */
[----:B------:R-:W-:Y:S01]  /*6f50*/  IMAD.HI.U32 R18, R3, R16, RZ ;  /* 0x0000001003127227 */ /* 0x000fe200078e00ff */
[C---:B------:R-:W-:Y:S02]  /*6f60*/  ISETP.GT.U32.AND P5, PT, R25.reuse, R8, PT ;  /* 0x000000081900720c */ /* 0x040fe40003fa4070 */
[----:B------:R-:W-:Y:S01]  /*6f70*/  IADD3 R2, R4, 0x84, RZ ;  /* 0x0000008404027810 */ /* 0x000fe20007ffe0ff */
[----:B------:R-:W-:-:S02]  /*6f80*/  IMAD R13, R25, R21, R17 ;  /* 0x00000015190d7224 */ /* 0x000fc400078e0211 */
[----:B0-----:R-:W-:Y:S02]  /*6f90*/  IMAD.MOV.U32 R5, RZ, RZ, R9 ;  /* 0x000000ffff057224 */ /* 0x001fe400078e0009 */
[----:B------:R-:W-:Y:S02]  /*6fa0*/  IMAD.MOV.U32 R20, RZ, RZ, R15 ;  /* 0x000000ffff147224 */ /* 0x000fe400078e000f */
[----:B------:R-:W-:Y:S01]  /*6fb0*/  @!P2 IMAD.MOV R5, RZ, RZ, -R5 ;  /* 0x000000ffff05a224 */ /* 0x000fe200078e0a05 */
[----:B------:R-:W-:Y:S01]  /*6fc0*/  IABS R17, R2 ;  /* 0x0000000200117213 */ /* 0x000fe20000000000 */
[----:B------:R-:W-:Y:S02]  /*6fd0*/  IMAD.MOV R18, RZ, RZ, -R18 ;  /* 0x000000ffff127224 */ /* 0x000fe400078e0a12 */
[----:B------:R-:W-:Y:S01]  /*6fe0*/  @!P6 IMAD.IADD R11, R11, 0x1, -R25 ;  /* 0x000000010b0be824 */ /* 0x000fe200078e0a19 */
[----:B------:R-:W-:Y:S01]  /*6ff0*/  ISETP.GT.U32.AND P6, PT, R25, R13, PT ;  /* 0x0000000d1900720c */ /* 0x000fe20003fc4070 */
[----:B------:R-:W-:Y:S01]  /*7000*/  IMAD.HI.U32 R9, R3, R20, RZ ;  /* 0x0000001403097227 */ /* 0x000fe200078e00ff */
[----:B------:R0:W-:Y:S01]  /*7010*/  STL [R1+0x208], R5 ;  /* 0x0002080501007387 */ /* 0x0001e20000100800 */
[----:B------:R-:W-:-:S02]  /*7020*/  ISETP.GT.U32.AND P2, PT, R25, R7, PT ;  /* 0x000000071900720c */ /* 0x000fc40003f44070 */
[----:B------:R-:W-:Y:S02]  /*7030*/  IMAD R15, R25, R18, R16 ;  /* 0x00000012190f7224 */ /* 0x000fe400078e0210 */
[----:B------:R-:W-:Y:S02]  /*7040*/  IMAD.MOV.U32 R6, RZ, RZ, R10 ;  /* 0x000000ffff067224 */ /* 0x000fe400078e000a */
[----:B------:R-:W-:-:S04]  /*7050*/  IMAD.HI.U32 R10, R3, R17, RZ ;  /* 0x00000011030a7227 */ /* 0x000fc800078e00ff */
[----:B0-----:R-:W-:Y:S02]  /*7060*/  IMAD.MOV.U32 R5, RZ, RZ, R11 ;  /* 0x000000ffff057224 */ /* 0x001fe400078e000b */
[----:B------:R-:W-:Y:S02]  /*7070*/  IMAD.MOV R9, RZ, RZ, -R9 ;  /* 0x000000ffff097224 */ /* 0x000fe400078e0a09 */
[----:B------:R-:W-:Y:S02]  /*7080*/  @!P5 IMAD.IADD R8, R8, 0x1, -R25 ;  /* 0x000000010808d824 */ /* 0x000fe400078e0a19 */
[----:B------:R-:W-:Y:S01]  /*7090*/  @!P4 IMAD.MOV R5, RZ, RZ, -R5 ;  /* 0x000000ffff05c224 */ /* 0x000fe200078e0a05 */
[C---:B------:R-:W-:Y:S01]  /*70a0*/  ISETP.GT.U32.AND P4, PT, R25.reuse, R15, PT ;  /* 0x0000000f1900720c */ /* 0x040fe20003f84070 */
[----:B------:R-:W-:Y:S02]  /*70b0*/  IMAD.MOV R11, RZ, RZ, -R10 ;  /* 0x000000ffff0b7224 */ /* 0x000fe400078e0a0a */
[C---:B------:R-:W-:Y:S01]  /*70c0*/  IMAD R10, R25.reuse, R9, R20 ;  /* 0x00000009190a7224 */ /* 0x040fe200078e0214 */
[----:B------:R-:W-:Y:S01]  /*70d0*/  ISETP.GT.U32.AND P5, PT, R25, R8, PT ;  /* 0x000000081900720c */ /* 0x000fe20003fa4070 */
[----:B------:R-:W-:-:S02]  /*70e0*/  @!P6 IMAD.IADD R13, R13, 0x1, -R25 ;  /* 0x000000010d0de824 */ /* 0x000fc400078e0a19 */
[----:B------:R-:W-:Y:S01]  /*70f0*/  @!P0 IMAD.MOV R6, RZ, RZ, -R6 ;  /* 0x000000ffff068224 */ /* 0x000fe200078e0a06 */
[----:B------:R-:W-:Y:S01]  /*7100*/  ISETP.GT.U32.AND P6, PT, R25, R10, PT ;  /* 0x0000000a1900720c */ /* 0x000fe20003fc4070 */
[----:B------:R-:W-:-:S03]  /*7110*/  @!P2 IMAD.IADD R7, R7, 0x1, -R25 ;  /* 0x000000010707a824 */ /* 0x000fc600078e0a19 */
[----:B------:R-:W-:Y:S01]  /*7120*/  STL [R1+0x204], R6 ;  /* 0x0002040601007387 */ /* 0x000fe20000100800 */
[----:B------:R-:W-:-:S03]  /*7130*/  @!P4 IMAD.IADD R15, R15, 0x1, -R25 ;  /* 0x000000010f0fc824 */ /* 0x000fc600078e0a19 */
[----:B------:R0:W-:Y:S01]  /*7140*/  STL [R1+0x200], R5 ;  /* 0x0002000501007387 */ /* 0x0001e20000100800 */
[----:B------:R-:W-:Y:S01]  /*7150*/  ISETP.GE.AND P0, PT, R12, RZ, PT ;  /* 0x000000ff0c00720c */ /* 0x000fe20003f06270 */
[----:B------:R-:W-:Y:S01]  /*7160*/  @!P5 IMAD.IADD R8, R8, 0x1, -R25 ;  /* 0x000000010808d824 */ /* 0x000fe200078e0a19 */
[----:B------:R-:W-:Y:S02]  /*7170*/  IADD3 R12, R4, 0x83, RZ ;  /* 0x00000083040c7810 */ /* 0x000fe40007ffe0ff */
[----:B------:R-:W-:Y:S01]  /*7180*/  ISETP.GE.AND P5, PT, R0, RZ, PT ;  /* 0x000000ff0000720c */ /* 0x000fe20003fa6270 */
[----:B0-----:R-:W-:Y:S01]  /*7190*/  IMAD.MOV.U32 R5, RZ, RZ, R7 ;  /* 0x000000ffff057224 */ /* 0x001fe200078e0007 */
[C---:B------:R-:W-:Y:S01]  /*71a0*/  ISETP.GT.U32.AND P4, PT, R25.reuse, R13, PT ;  /* 0x0000000d1900720c */ /* 0x040fe20003f84070 */
[C---:B------:R-:W-:Y:S02]  /*71b0*/  IMAD R0, R25.reuse, R11, R17 ;  /* 0x0000000b19007224 */ /* 0x040fe400078e0211 */
[----:B------:R-:W-:Y:S01]  /*71c0*/  @!P3 IMAD.MOV R5, RZ, RZ, -R5 ;  /* 0x000000ffff05b224 */ /* 0x000fe200078e0a05 */
[----:B------:R-:W-:Y:S01]  /*71d0*/  ISETP.GT.U32.AND P3, PT, R25, R15, PT ;  /* 0x0000000f1900720c */ /* 0x000fe20003f64070 */
[----:B------:R-:W-:Y:S01]  /*71e0*/  @!P6 IMAD.IADD R10, R10, 0x1, -R25 ;  /* 0x000000010a0ae824 */ /* 0x000fe200078e0a19 */
[----:B------:R-:W-:-:S04]  /*71f0*/  IABS R17, R12 ;  /* 0x0000000c00117213 */ /* 0x000fc80000000000 */
[----:B------:R-:W-:Y:S01]  /*7200*/  ISETP.GT.U32.AND P6, PT, R25, R10, PT ;  /* 0x0000000a1900720c */ /* 0x000fe20003fc4070 */
[----:B------:R-:W-:Y:S01]  /*7210*/  IMAD.HI.U32 R20, R3, R17, RZ ;  /* 0x0000001103147227 */ /* 0x000fe200078e00ff */
[----:B------:R-:W-:-:S03]  /*7220*/  ISETP.GE.AND P2, PT, R14, RZ, PT ;  /* 0x000000ff0e00720c */ /* 0x000fc60003f46270 */
[----:B------:R-:W-:Y:S01]  /*7230*/  IMAD.MOV R20, RZ, RZ, -R20 ;  /* 0x000000ffff147224 */ /* 0x000fe200078e0a14 */
[----:B------:R-:W-:Y:S01]  /*7240*/  IADD3 R14, R4, 0x82, RZ ;  /* 0x00000082040e7810 */ /* 0x000fe20007ffe0ff */
[--C-:B------:R-:W-:Y:S01]  /*7250*/  @!P3 IMAD.IADD R15, R15, 0x1, -R25.reuse ;  /* 0x000000010f0fb824 */ /* 0x100fe200078e0a19 */
[----:B------:R-:W-:Y:S01]  /*7260*/  ISETP.GE.AND P3, PT, R2, RZ, PT ;  /* 0x000000ff0200720c */ /* 0x000fe20003f66270 */
[----:B------:R-:W-:Y:S01]  /*7270*/  @!P4 IMAD.IADD R13, R13, 0x1, -R25 ;  /* 0x000000010d0dc824 */ /* 0x000fe200078e0a19 */
[C---:B------:R-:W-:Y:S01]  /*7280*/  ISETP.GT.U32.AND P4, PT, R25.reuse, R0, PT ;  /* 0x000000001900720c */ /* 0x040fe20003f84070 */
[----:B------:R-:W-:Y:S01]  /*7290*/  IMAD R2, R25, R20, R17 ;  /* 0x0000001419027224 */ /* 0x000fe200078e0211 */
[----:B------:R-:W-:Y:S01]  /*72a0*/  IADD3 R7, R4, 0x81, RZ ;  /* 0x0000008104077810 */ /* 0x000fe20007ffe0ff */
[----:B------:R-:W-:Y:S01]  /*72b0*/  @!P6 IMAD.IADD R10, R10, 0x1, -R25 ;  /* 0x000000010a0ae824 */ /* 0x000fe200078e0a19 */
[----:B------:R-:W-:Y:S02]  /*72c0*/  IADD3 R9, R4, 0x80, RZ ;  /* 0x0000008004097810 */ /* 0x000fe40007ffe0ff */
[----:B------:R-:W-:-:S02]  /*72d0*/  IABS R18, R14 ;  /* 0x0000000e00127213 */ /* 0x000fc40000000000 */
[----:B------:R-:W-:Y:S02]  /*72e0*/  ISETP.GT.U32.AND P6, PT, R25, R2, PT ;  /* 0x000000021900720c */ /* 0x000fe40003fc4070 */
[----:B------:R-:W-:Y:S01]  /*72f0*/  IABS R16, R7 ;  /* 0x0000000700107213 */ /* 0x000fe20000000000 */
[----:B------:R-:W-:Y:S01]  /*7300*/  IMAD.HI.U32 R17, R3, R18, RZ ;  /* 0x0000001203117227 */ /* 0x000fe200078e00ff */
[----:B------:R-:W-:-:S03]  /*7310*/  IABS R11, R9 ;  /* 0x00000009000b7213 */ /* 0x000fc60000000000 */
[----:B------:R-:W-:Y:S02]  /*7320*/  IMAD.MOV.U32 R6, RZ, RZ, R8 ;  /* 0x000000ffff067224 */ /* 0x000fe400078e0008 */
[----:B------:R-:W-:-:S04]  /*7330*/  IMAD.HI.U32 R21, R3, R16, RZ ;  /* 0x0000001003157227 */ /* 0x000fc800078e00ff */
[----:B------:R-:W-:-:S04]  /*7340*/  IMAD.HI.U32 R20, R3, R11, RZ ;  /* 0x0000000b03147227 */ /* 0x000fc800078e00ff */
[----:B------:R-:W-:Y:S02]  /*7350*/  IMAD.MOV R17, RZ, RZ, -R17 ;  /* 0x000000ffff117224 */ /* 0x000fe400078e0a11 */
[----:B------:R-:W-:Y:S02]  /*7360*/  @!P4 IMAD.IADD R0, R0, 0x1, -R25 ;  /* 0x000000010000c824 */ /* 0x000fe400078e0a19 */
[----:B------:R-:W-:Y:S01]  /*7370*/  @!P1 IMAD.MOV R6, RZ, RZ, -R6 ;  /* 0x000000ffff069224 */ /* 0x000fe200078e0a06 */
[----:B------:R-:W-:Y:S01]  /*7380*/  ISETP.GE.AND P4, PT, R12, RZ, PT ;  /* 0x000000ff0c00720c */ /* 0x000fe20003f86270 */
[----:B------:R-:W-:Y:S01]  /*7390*/  IMAD.MOV R21, RZ, RZ, -R21 ;  /* 0x000000ffff157224 */ /* 0x000fe200078e0a15 */
[----:B------:R-:W-:Y:S01]  /*73a0*/  IADD3 R12, R4, 0x7f, RZ ;  /* 0x0000007f040c7810 */ /* 0x000fe20007ffe0ff */
[----:B------:R-:W-:Y:S02]  /*73b0*/  IMAD.MOV R20, RZ, RZ, -R20 ;  /* 0x000000ffff147224 */ /* 0x000fe400078e0a14 */
[C---:B------:R-:W-:Y:S01]  /*73c0*/  IMAD R17, R25.reuse, R17, R18 ;  /* 0x0000001119117224 */ /* 0x040fe200078e0212 */
[----:B------:R0:W-:Y:S01]  /*73d0*/  STL [R1+0x1fc], R5 ;  /* 0x0001fc0501007387 */ /* 0x0001e20000100800 */
[----:B------:R-:W-:Y:S01]  /*73e0*/  @!P6 IMAD.IADD R2, R2, 0x1, -R25 ;  /* 0x000000010202e824 */ /* 0x000fe200078e0a19 */
[C---:B------:R-:W-:Y:S01]  /*73f0*/  ISETP.GT.U32.AND P6, PT, R25.reuse, R0, PT ;  /* 0x000000001900720c */ /* 0x040fe20003fc4070 */
[C---:B------:R-:W-:Y:S01]  /*7400*/  IMAD R16, R25.reuse, R21, R16 ;  /* 0x0000001519107224 */ /* 0x040fe200078e0210 */
[----:B------:R1:W-:Y:S01]  /*7410*/  STL [R1+0x1f8], R6 ;  /* 0x0001f80601007387 */ /* 0x0003e20000100800 */
[----:B------:R-:W-:Y:S01]  /*7420*/  IMAD R11, R25, R20, R11 ;  /* 0x00000014190b7224 */ /* 0x000fe200078e020b */
[----:B------:R-:W-:-:S02]  /*7430*/  IABS R20, R12 ;  /* 0x0000000c00147213 */ /* 0x000fc40000000000 */
[C---:B------:R-:W-:Y:S01]  /*7440*/  ISETP.GT.U32.AND P1, PT, R25.reuse, R17, PT ;  /* 0x000000111900720c */ /* 0x040fe20003f24070 */
[----:B0-----:R-:W-:Y:S02]  /*7450*/  IMAD.MOV.U32 R5, RZ, RZ, R13 ;  /* 0x000000ffff057224 */ /* 0x001fe400078e000d */
[----:B-1----:R-:W-:Y:S02]  /*7460*/  IMAD.MOV.U32 R6, RZ, RZ, R15 ;  /* 0x000000ffff067224 */ /* 0x002fe400078e000f */
[----:B------:R-:W-:Y:S01]  /*7470*/  @!P0 IMAD.MOV R5, RZ, RZ, -R5 ;  /* 0x000000ffff058224 */ /* 0x000fe200078e0a05 */
[C---:B------:R-:W-:Y:S01]  /*7480*/  ISETP.GT.U32.AND P0, PT, R25.reuse, R2, PT ;  /* 0x000000021900720c */ /* 0x040fe20003f04070 */
[----:B------:R-:W-:Y:S01]  /*7490*/  @!P2 IMAD.MOV R6, RZ, RZ, -R6 ;  /* 0x000000ffff06a224 */ /* 0x000fe200078e0a06 */
[C---:B------:R-:W-:Y:S01]  /*74a0*/  ISETP.GT.U32.AND P2, PT, R25.reuse, R16, PT ;  /* 0x000000101900720c */ /* 0x040fe20003f44070 */
[----:B------:R-:W-:Y:S01]  /*74b0*/  IMAD.MOV.U32 R13, RZ, RZ, R20 ;  /* 0x000000ffff0d7224 */ /* 0x000fe200078e0014 */
[----:B------:R0:W-:Y:S01]  /*74c0*/  STL [R1+0x1f4], R5 ;  /* 0x0001f40501007387 */ /* 0x0001e20000100800 */
[--C-:B------:R-:W-:Y:S01]  /*74d0*/  @!P6 IMAD.IADD R0, R0, 0x1, -R25.reuse ;  /* 0x000000010000e824 */ /* 0x100fe200078e0a19 */
[----:B------:R-:W-:Y:S01]  /*74e0*/  ISETP.GT.U32.AND P6, PT, R25, R11, PT ;  /* 0x0000000b1900720c */ /* 0x000fe20003fc4070 */
[----:B------:R-:W-:-:S02]  /*74f0*/  @!P1 IMAD.IADD R17, R17, 0x1, -R25 ;  /* 0x0000000111119824 */ /* 0x000fc400078e0a19 */
[----:B0-----:R-:W-:Y:S02]  /*7500*/  IMAD.MOV.U32 R5, RZ, RZ, R10 ;  /* 0x000000ffff057224 */ /* 0x001fe400078e000a */
[----:B------:R-:W-:Y:S01]  /*7510*/  IMAD.HI.U32 R10, R3, R13, RZ ;  /* 0x0000000d030a7227 */ /* 0x000fe200078e00ff */
[----:B------:R-:W-:-:S03]  /*7520*/  IADD3 R18, R4, 0x7e, RZ ;  /* 0x0000007e04127810 */ /* 0x000fc60007ffe0ff */
[----:B------:R-:W-:Y:S01]  /*7530*/  IMAD.MOV R10, RZ, RZ, -R10 ;  /* 0x000000ffff0a7224 */ /* 0x000fe200078e0a0a */
[----:B------:R-:W-:Y:S01]  /*7540*/  ISETP.GE.AND P1, PT, R9, RZ, PT ;  /* 0x000000ff0900720c */ /* 0x000fe20003f26270 */
[----:B------:R-:W-:Y:S02]  /*7550*/  @!P0 IMAD.IADD R2, R2, 0x1, -R25 ;  /* 0x0000000102028824 */ /* 0x000fe400078e0a19 */
[C---:B------:R-:W-:Y:S02]  /*7560*/  IMAD R9, R25.reuse, R10, R13 ;  /* 0x0000000a19097224 */ /* 0x040fe400078e020d */
[----:B------:R-:W-:Y:S01]  /*7570*/  @!P2 IMAD.IADD R16, R16, 0x1, -R25 ;  /* 0x000000011010a824 */ /* 0x000fe200078e0a19 */
[C---:B------:R-:W-:Y:S01]  /*7580*/  ISETP.GT.U32.AND P2, PT, R25.reuse, R17, PT ;  /* 0x000000111900720c */ /* 0x040fe20003f44070 */
[----:B------:R-:W-:Y:S01]  /*7590*/  @!P5 IMAD.MOV R5, RZ, RZ, -R5 ;  /* 0x000000ffff05d224 */ /* 0x000fe200078e0a05 */
[----:B------:R-:W-:Y:S01]  /*75a0*/  IABS R8, R18 ;  /* 0x0000001200087213 */ /* 0x000fe20000000000 */
[----:B------:R-:W-:Y:S01]  /*75b0*/  @!P4 IMAD.MOV R2, RZ, RZ, -R2 ;  /* 0x000000ffff02c224 */ /* 0x000fe200078e0a02 */
[----:B------:R-:W-:Y:S01]  /*75c0*/  ISETP.GT.U32.AND P4, PT, R25, R9, PT ;  /* 0x000000091900720c */ /* 0x000fe20003f84070 */
[----:B------:R-:W-:Y:S01]  /*75d0*/  STL [R1+0x1f0], R6 ;  /* 0x0001f00601007387 */ /* 0x000fe20000100800 */
[----:B------:R-:W-:Y:S01]  /*75e0*/  ISETP.GE.AND P0, PT, R7, RZ, PT ;  /* 0x000000ff0700720c */ /* 0x000fe20003f06270 */
[----:B------:R-:W-:-:S02]  /*75f0*/  IMAD.HI.U32 R7, R3, R8, RZ ;  /* 0x0000000803077227 */ /* 0x000fc400078e00ff */
[----:B------:R0:W-:Y:S01]  /*7600*/  STL [R1+0x1ec], R5 ;  /* 0x0001ec0501007387 */ /* 0x0001e20000100800 */
[----:B------:R-:W-:Y:S01]  /*7610*/  ISETP.GE.AND P5, PT, R14, RZ, PT ;  /* 0x000000ff0e00720c */ /* 0x000fe20003fa6270 */
[----:B------:R-:W-:Y:S01]  /*7620*/  @!P6 IMAD.IADD R11, R11, 0x1, -R25 ;  /* 0x000000010b0be824 */ /* 0x000fe200078e0a19 */
[----:B------:R-:W-:Y:S01]  /*7630*/  ISETP.GT.U32.AND P6, PT, R25, R16, PT ;  /* 0x000000101900720c */ /* 0x000fe20003fc4070 */
[----:B------:R-:W-:Y:S01]  /*7640*/  IMAD.MOV R7, RZ, RZ, -R7 ;  /* 0x000000ffff077224 */ /* 0x000fe200078e0a07 */
[----:B------:R-:W-:Y:S01]  /*7650*/  IADD3 R10, R4, 0x7d, RZ ;  /* 0x0000007d040a7810 */ /* 0x000fe20007ffe0ff */
[----:B0-----:R-:W-:Y:S02]  /*7660*/  IMAD.MOV.U32 R5, RZ, RZ, R0 ;  /* 0x000000ffff057224 */ /* 0x001fe400078e0000 */
[----:B------:R-:W-:Y:S02]  /*7670*/  @!P2 IMAD.IADD R17, R17, 0x1, -R25 ;  /* 0x000000011111a824 */ /* 0x000fe400078e0a19 */
[----:B------:R-:W-:Y:S01]  /*7680*/  @!P3 IMAD.MOV R5, RZ, RZ, -R5 ;  /* 0x000000ffff05b224 */ /* 0x000fe200078e0a05 */
[C---:B------:R-:W-:Y:S01]  /*7690*/  ISETP.GT.U32.AND P3, PT, R25.reuse, R11, PT ;  /* 0x0000000b1900720c */ /* 0x040fe20003f64070 */
[----:B------:R-:W-:Y:S01]  /*76a0*/  IMAD R0, R25, R7, R8 ;  /* 0x0000000719007224 */ /* 0x000fe200078e0208 */
[----:B------:R-:W-:Y:S01]  /*76b0*/  IABS R7, R10 ;  /* 0x0000000a00077213 */ /* 0x000fe20000000000 */
[----:B------:R-:W-:Y:S01]  /*76c0*/  @!P4 IMAD.IADD R9, R9, 0x1, -R25 ;  /* 0x000000010909c824 */ /* 0x000fe200078e0a19 */
[----:B------:R0:W-:Y:S01]  /*76d0*/  STL [R1+0x1e8], R5 ;  /* 0x0001e80501007387 */ /* 0x0001e20000100800 */
[----:B------:R-:W-:-:S02]  /*76e0*/  ISETP.GE.AND P2, PT, R12, RZ, PT ;  /* 0x000000ff0c00720c */ /* 0x000fc40003f46270 */
[----:B------:R-:W-:Y:S01]  /*76f0*/  IMAD.HI.U32 R14, R3, R7, RZ ;  /* 0x00000007030e7227 */ /* 0x000fe200078e00ff */
[----:B------:R-:W-:-:S03]  /*7700*/  IADD3 R12, R4, 0x7b, RZ ;  /* 0x0000007b040c7810 */ /* 0x000fc60007ffe0ff */
[----:B0-----:R-:W-:-:S04]  /*7710*/  IMAD.MOV.U32 R5, RZ, RZ, R17 ;  /* 0x000000ffff057224 */ /* 0x001fc800078e0011 */
[----:B------:R-:W-:Y:S01]  /*7720*/  @!P5 IMAD.MOV R5, RZ, RZ, -R5 ;  /* 0x000000ffff05d224 */ /* 0x000fe200078e0a05 */
[----:B------:R-:W-:Y:S01]  /*7730*/  ISETP.GT.U32.AND P5, PT, R25, R9, PT ;  /* 0x000000091900720c */ /* 0x000fe20003fa4070 */
[--C-:B------:R-:W-:Y:S01]  /*7740*/  @!P6 IMAD.IADD R16, R16, 0x1, -R25.reuse ;  /* 0x000000011010e824 */ /* 0x100fe200078e0a19 */
[----:B------:R-:W-:Y:S01]  /*7750*/  ISETP.GE.AND P4, PT, R10, RZ, PT ;  /* 0x000000ff0a00720c */ /* 0x000fe20003f86270 */
[----:B------:R-:W-:Y:S01]  /*7760*/  @!P3 IMAD.IADD R11, R11, 0x1, -R25 ;  /* 0x000000010b0bb824 */ /* 0x000fe200078e0a19 */
[----:B------:R-:W-:Y:S01]  /*7770*/  IADD3 R8, R4, 0x7c, RZ ;  /* 0x0000007c04087810 */ /* 0x000fe20007ffe0ff */
[----:B------:R-:W-:Y:S01]  /*7780*/  IMAD.MOV R14, RZ, RZ, -R14 ;  /* 0x000000ffff0e7224 */ /* 0x000fe200078e0a0e */
[----:B------:R-:W-:Y:S01]  /*7790*/  IABS R10, R12 ;  /* 0x0000000c000a7213 */ /* 0x000fe20000000000 */
[----:B------:R0:W-:Y:S01]  /*77a0*/  STL [R1+0x1e4], R2 ;  /* 0x0001e40201007387 */ /* 0x0001e20000100800 */
[----:B------:R-:W-:Y:S02]  /*77b0*/  IMAD.MOV.U32 R6, RZ, RZ, R16 ;  /* 0x000000ffff067224 */ /* 0x000fe400078e0010 */
[C---:B------:R-:W-:Y:S01]  /*77c0*/  IMAD R7, R25.reuse, R14, R7 ;  /* 0x0000000e19077224 */ /* 0x040fe200078e0207 */
[----:B------:R1:W-:Y:S01]  /*77d0*/  STL [R1+0x1e0], R5 ;  /* 0x0001e00501007387 */ /* 0x0003e20000100800 */
[----:B------:R-:W-:Y:S01]  /*77e0*/  ISETP.GT.U32.AND P6, PT, R25, R0, PT ;  /* 0x000000001900720c */ /* 0x000fe20003fc4070 */
[----:B------:R-:W-:Y:S01]  /*77f0*/  @!P0 IMAD.MOV R6, RZ, RZ, -R6 ;  /* 0x000000ffff068224 */ /* 0x000fe200078e0a06 */
[----:B0-----:R-:W-:Y:S01]  /*7800*/  IABS R2, R8 ;  /* 0x0000000800027213 */ /* 0x001fe20000000000 */
[----:B-1----:R-:W-:-:S02]  /*7810*/  IMAD.MOV.U32 R5, RZ, RZ, R11 ;  /* 0x000000ffff057224 */ /* 0x002fc400078e000b */
[----:B------:R-:W-:Y:S01]  /*7820*/  IMAD.HI.U32 R11, R3, R10, RZ ;  /* 0x0000000a030b7227 */ /* 0x000fe200078e00ff */
[----:B------:R-:W-:-:S03]  /*7830*/  ISETP.GT.U32.AND P0, PT, R25, R7, PT ;  /* 0x000000071900720c */ /* 0x000fc60003f04070 */
[----:B------:R-:W-:Y:S01]  /*7840*/  @!P1 IMAD.MOV R5, RZ, RZ, -R5 ;  /* 0x000000ffff059224 */ /* 0x000fe200078e0a05 */
[----:B------:R-:W-:Y:S01]  /*7850*/  ISETP.GE.AND P1, PT, R8, RZ, PT ;  /* 0x000000ff0800720c */ /* 0x000fe20003f26270 */
[----:B------:R-:W-:Y:S01]  /*7860*/  IMAD.HI.U32 R13, R3, R2, RZ ;  /* 0x00000002030d7227 */ /* 0x000fe200078e00ff */
[----:B------:R0:W-:Y:S03]  /*7870*/  STL [R1+0x1c4], R6 ;  /* 0x0001c40601007387 */ /* 0x0001e60000100800 */
[----:B------:R-:W-:Y:S02]  /*7880*/  IMAD.MOV R8, RZ, RZ, -R11 ;  /* 0x000000ffff087224 */ /* 0x000fe400078e0a0b */
[----:B------:R-:W-:Y:S02]  /*7890*/  @!P5 IMAD.IADD R9, R9, 0x1, -R25 ;  /* 0x000000010909d824 */ /* 0x000fe400078e0a19 */
[----:B------:R-:W-:-:S02]  /*78a0*/  IMAD.MOV R13, RZ, RZ, -R13 ;  /* 0x000000ffff0d7224 */ /* 0x000fc400078e0a0d */
[C---:B------:R-:W-:Y:S02]  /*78b0*/  IMAD R8, R25.reuse, R8, R10 ;  /* 0x0000000819087224 */ /* 0x040fe400078e020a */
[----:B0-----:R-:W-:Y:S02]  /*78c0*/  IMAD.MOV.U32 R6, RZ, RZ, R9 ;  /* 0x000000ffff067224 */ /* 0x001fe400078e0009 */
[C---:B------:R-:W-:Y:S02]  /*78d0*/  IMAD R2, R25.reuse, R13, R2 ;  /* 0x0000000d19027224 */ /* 0x040fe400078e0202 */
[----:B------:R-:W-:Y:S01]  /*78e0*/  @!P2 IMAD.MOV R6, RZ, RZ, -R6 ;  /* 0x000000ffff06a224 */ /* 0x000fe200078e0a06 */
[C---:B------:R-:W-:Y:S01]  /*78f0*/  ISETP.GT.U32.AND P2, PT, R25.reuse, R8, PT ;  /* 0x000000081900720c */ /* 0x040fe20003f44070 */
[--C-:B------:R-:W-:Y:S01]  /*7900*/  @!P6 IMAD.IADD R0, R0, 0x1, -R25.reuse ;  /* 0x000000010000e824 */ /* 0x100fe200078e0a19 */
[----:B------:R-:W-:Y:S01]  /*7910*/  ISETP.GT.U32.AND P5, PT, R25, R2, PT ;  /* 0x000000021900720c */ /* 0x000fe20003fa4070 */
[----:B------:R-:W-:-:S03]  /*7920*/  @!P0 IMAD.IADD R7, R7, 0x1, -R25 ;  /* 0x0000000107078824 */ /* 0x000fc600078e0a19 */
[C---:B------:R-:W-:Y:S02]  /*7930*/  ISETP.GT.U32.AND P6, PT, R25.reuse, R0, PT ;  /* 0x000000001900720c */ /* 0x040fe40003fc4070 */
[----:B------:R-:W-:Y:S02]  /*7940*/  ISETP.GT.U32.AND P0, PT, R25, R7, PT ;  /* 0x000000071900720c */ /* 0x000fe40003f04070 */
[C---:B------:R-:W-:Y:S02]  /*7950*/  IADD3 R10, R4.reuse, 0x78, RZ ;  /* 0x00000078040a7810 */ /* 0x040fe40007ffe0ff */
[----:B------:R-:W-:Y:S01]  /*7960*/  IADD3 R11, R4, 0x79, RZ ;  /* 0x00000079040b7810 */ /* 0x000fe20007ffe0ff */
[----:B------:R-:W-:Y:S01]  /*7970*/  @!P2 IMAD.IADD R8, R8, 0x1, -R25 ;  /* 0x000000010808a824 */ /* 0x000fe200078e0a19 */
[----:B------:R-:W-:Y:S02]  /*7980*/  IABS R13, R10 ;  /* 0x0000000a000d7213 */ /* 0x000fe40000000000 */
[----:B------:R-:W-:-:S02]  /*7990*/  ISETP.GE.AND P3, PT, R18, RZ, PT ;  /* 0x000000ff1200720c */ /* 0x000fc40003f66270 */
[----:B------:R-:W-:Y:S01]  /*79a0*/  IABS R22, R11 ;  /* 0x0000000b00167213 */ /* 0x000fe20000000000 */
[--C-:B------:R-:W-:Y:S01]  /*79b0*/  @!P5 IMAD.IADD R2, R2, 0x1, -R25.reuse ;  /* 0x000000010202d824 */ /* 0x100fe200078e0a19 */
[----:B------:R-:W-:Y:S01]  /*79c0*/  ISETP.GT.U32.AND P2, PT, R25, R8, PT ;  /* 0x000000081900720c */ /* 0x000fe20003f44070 */
[----:B------:R-:W-:Y:S01]  /*79d0*/  @!P6 IMAD.IADD R0, R0, 0x1, -R25 ;  /* 0x000000010000e824 */ /* 0x000fe200078e0a19 */
[----:B------:R-:W-:Y:S01]  /*79e0*/  ISETP.GE.AND P6, PT, R12, RZ, PT ;  /* 0x000000ff0c00720c */ /* 0x000fe20003fc6270 */
[----:B------:R-:W-:Y:S01]  /*79f0*/  IMAD.MOV.U32 R9, RZ, RZ, R13 ;  /* 0x000000ffff097224 */ /* 0x000fe200078e000d */
[----:B------:R-:W-:Y:S01]  /*7a00*/  IADD3 R12, R4, 0x7a, RZ ;  /* 0x0000007a040c7810 */ /* 0x000fe20007ffe0ff */
[----:B------:R-:W-:Y:S01]  /*7a10*/  IMAD.HI.U32 R13, R3, R22, RZ ;  /* 0x00000016030d7227 */ /* 0x000fe200078e00ff */
[----:B------:R0:W-:Y:S01]  /*7a20*/  STL [R1+0x1c8], R5 ;  /* 0x0001c80501007387 */ /* 0x0001e20000100800 */
[----:B------:R-:W-:Y:S02]  /*7a30*/  ISETP.GT.U32.AND P5, PT, R25, R2, PT ;  /* 0x000000021900720c */ /* 0x000fe40003fa4070 */
[----:B------:R-:W-:Y:S01]  /*7a40*/  @!P0 IMAD.IADD R7, R7, 0x1, -R25 ;  /* 0x0000000107078824 */ /* 0x000fe200078e0a19 */
[----:B------:R-:W-:Y:S01]  /*7a50*/  ISETP.GE.AND P0, PT, R11, RZ, PT ;  /* 0x000000ff0b00720c */ /* 0x000fe20003f06270 */
[----:B------:R-:W-:Y:S01]  /*7a60*/  IMAD.MOV R11, RZ, RZ, -R13 ;  /* 0x000000ffff0b7224 */ /* 0x000fe200078e0a0d */
[----:B------:R-:W-:Y:S01]  /*7a70*/  IABS R21, R12 ;  /* 0x0000000c00157213 */ /* 0x000fe20000000000 */
[----:B0-----:R-:W-:-:S02]  /*7a80*/  IMAD.MOV.U32 R5, RZ, RZ, R0 ;  /* 0x000000ffff057224 */ /* 0x001fc400078e0000 */
[----:B------:R-:W-:Y:S02]  /*7a90*/  IMAD R22, R25, R11, R22 ;  /* 0x0000000b19167224 */ /* 0x000fe400078e0216 */
[----:B------:R-:W-:Y:S01]  /*7aa0*/  @!P3 IMAD.MOV R5, RZ, RZ, -R5 ;  /* 0x000000ffff05b224 */ /* 0x000fe200078e0a05 */
[----:B------:R-:W-:Y:S01]  /*7ab0*/  ISETP.GE.AND P3, PT, R12, RZ, PT ;  /* 0x000000ff0c00720c */ /* 0x000fe20003f66270 */
[----:B------:R-:W-:-:S04]  /*7ac0*/  IMAD.HI.U32 R12, R3, R21, RZ ;  /* 0x00000015030c7227 */ /* 0x000fc800078e00ff */
[--C-:B------:R-:W-:Y:S01]  /*7ad0*/  @!P2 IMAD.IADD R8, R8, 0x1, -R25.reuse ;  /* 0x000000010808a824 */ /* 0x100fe200078e0a19 */
[C---:B------:R-:W-:Y:S01]  /*7ae0*/  ISETP.GT.U32.AND P2, PT, R25.reuse, R22, PT ;  /* 0x000000161900720c */ /* 0x040fe20003f44070 */
[----:B------:R-:W-:Y:S01]  /*7af0*/  IMAD.MOV R12, RZ, RZ, -R12 ;  /* 0x000000ffff0c7224 */ /* 0x000fe200078e0a0c */
[----:B------:R0:W-:Y:S01]  /*7b00*/  STL [R1+0x1cc], R6 ;  /* 0x0001cc0601007387 */ /* 0x0001e20000100800 */
[----:B------:R-:W-:Y:S02]  /*7b10*/  @!P5 IMAD.IADD R2, R2, 0x1, -R25 ;  /* 0x000000010202d824 */ /* 0x000fe400078e0a19 */
[----:B------:R-:W-:Y:S01]  /*7b20*/  IMAD R21, R25, R12, R21 ;  /* 0x0000000c19157224 */ /* 0x000fe200078e0215 */
[----:B------:R1:W-:Y:S01]  /*7b30*/  STL [R1+0x1d4], R5 ;  /* 0x0001d40501007387 */ /* 0x0003e20000100800 */
[----:B------:R-:W-:Y:S01]  /*7b40*/  IMAD.HI.U32 R0, R3, R9, RZ ;  /* 0x0000000903007227 */ /* 0x000fe200078e00ff */
[----:B------:R-:W-:-:S03]  /*7b50*/  IADD3 R12, R4, 0x77, RZ ;  /* 0x00000077040c7810 */ /* 0x000fc60007ffe0ff */
[----:B0-----:R-:W-:Y:S02]  /*7b60*/  IMAD.MOV.U32 R6, RZ, RZ, R7 ;  /* 0x000000ffff067224 */ /* 0x001fe400078e0007 */
[----:B-1----:R-:W-:Y:S02]  /*7b70*/  IMAD.MOV.U32 R5, RZ, RZ, R2 ;  /* 0x000000ffff057224 */ /* 0x002fe400078e0002 */
[----:B------:R-:W-:Y:S01]  /*7b80*/  @!P4 IMAD.MOV R6, RZ, RZ, -R6 ;  /* 0x000000ffff06c224 */ /* 0x000fe200078e0a06 */
[C---:B------:R-:W-:Y:S01]  /*7b90*/  ISETP.GT.U32.AND P4, PT, R25.reuse, R21, PT ;  /* 0x000000151900720c */ /* 0x040fe20003f84070 */
[----:B------:R-:W-:Y:S01]  /*7ba0*/  @!P1 IMAD.MOV R5, RZ, RZ, -R5 ;  /* 0x000000ffff059224 */ /* 0x000fe200078e0a05 */
[----:B------:R-:W-:Y:S01]  /*7bb0*/  ISETP.GE.AND P1, PT, R12, RZ, PT ;  /* 0x000000ff0c00720c */ /* 0x000fe20003f26270 */
[----:B------:R-:W-:Y:S01]  /*7bc0*/  IMAD.MOV R0, RZ, RZ, -R0 ;  /* 0x000000ffff007224 */ /* 0x000fe200078e0a00 */
[----:B------:R-:W-:Y:S01]  /*7bd0*/  IADD3 R11, R4, 0x76, RZ ;  /* 0x00000076040b7810 */ /* 0x000fe20007ffe0ff */
[----:B------:R-:W-:Y:S01]  /*7be0*/  @!P2 IMAD.IADD R22, R22, 0x1, -R25 ;  /* 0x000000011616a824 */ /* 0x000fe200078e0a19 */
[----:B------:R-:W-:Y:S01]  /*7bf0*/  IABS R12, R12 ;  /* 0x0000000c000c7213 */ /* 0x000fe20000000000 */
[----:B------:R-:W-:Y:S01]  /*7c00*/  STL [R1+0x1d8], R6 ;  /* 0x0001d80601007387 */ /* 0x000fe20000100800 */
[----:B------:R-:W-:Y:S01]  /*7c10*/  IMAD R0, R25, R0, R9 ;  /* 0x0000000019007224 */ /* 0x000fe200078e0209 */
[----:B------:R-:W-:-:S02]  /*7c20*/  IABS R15, R11 ;  /* 0x0000000b000f7213 */ /* 0x000fc40000000000 */
[----:B------:R0:W-:Y:S01]  /*7c30*/  STL [R1+0x1dc], R5 ;  /* 0x0001dc0501007387 */ /* 0x0001e20000100800 */
[----:B------:R-:W-:Y:S01]  /*7c40*/  ISETP.GT.U32.AND P2, PT, R25, R22, PT ;  /* 0x000000161900720c */ /* 0x000fe20003f44070 */
[----:B------:R-:W-:Y:S01]  /*7c50*/  IMAD.HI.U32 R13, R3, R12, RZ ;  /* 0x0000000c030d7227 */ /* 0x000fe200078e00ff */
[----:B------:R-:W-:-:S03]  /*7c60*/  ISETP.GE.AND P5, PT, R10, RZ, PT ;  /* 0x000000ff0a00720c */ /* 0x000fc60003fa6270 */
[----:B0-----:R-:W-:Y:S02]  /*7c70*/  IMAD.MOV.U32 R5, RZ, RZ, R8 ;  /* 0x000000ffff057224 */ /* 0x001fe400078e0008 */
[----:B------:R-:W-:Y:S02]  /*7c80*/  @!P4 IMAD.IADD R21, R21, 0x1, -R25 ;  /* 0x000000011515c824 */ /* 0x000fe400078e0a19 */
[----:B------:R-:W-:Y:S01]  /*7c90*/  @!P6 IMAD.MOV R5, RZ, RZ, -R5 ;  /* 0x000000ffff05e224 */ /* 0x000fe200078e0a05 */
[----:B------:R-:W-:Y:S01]  /*7ca0*/  ISETP.GT.U32.AND P6, PT, R25, R0, PT ;  /* 0x000000001900720c */ /* 0x000fe20003fc4070 */
[----:B------:R-:W-:-:S04]  /*7cb0*/  IMAD.HI.U32 R10, R3, R15, RZ ;  /* 0x0000000f030a7227 */ /* 0x000fc800078e00ff */
[----:B------:R-:W-:Y:S01]  /*7cc0*/  IMAD.MOV R13, RZ, RZ, -R13 ;  /* 0x000000ffff0d7224 */ /* 0x000fe200078e0a0d */
[C---:B------:R-:W-:Y:S01]  /*7cd0*/  IADD3 R17, R4.reuse, 0x75, RZ ;  /* 0x0000007504117810 */ /* 0x040fe20007ffe0ff */
[----:B------:R-:W-:Y:S01]  /*7ce0*/  IMAD.MOV R10, RZ, RZ, -R10 ;  /* 0x000000ffff0a7224 */ /* 0x000fe200078e0a0a */
[----:B------:R-:W-:Y:S01]  /*7cf0*/  IADD3 R9, R4, 0x74, RZ ;  /* 0x0000007404097810 */ /* 0x000fe20007ffe0ff */
[C---:B------:R-:W-:Y:S01]  /*7d00*/  IMAD R12, R25.reuse, R13, R12 ;  /* 0x0000000d190c7224 */ /* 0x040fe200078e020c */
[C---:B------:R-:W-:Y:S01]  /*7d10*/  ISETP.GT.U32.AND P4, PT, R25.reuse, R21, PT ;  /* 0x000000151900720c */ /* 0x040fe20003f84070 */
[C---:B------:R-:W-:Y:S01]  /*7d20*/  IMAD R15, R25.reuse, R10, R15 ;  /* 0x0000000a190f7224 */ /* 0x040fe200078e020f */
[----:B------:R-:W-:Y:S01]  /*7d30*/  IABS R7, R17 ;  /* 0x0000001100077213 */ /* 0x000fe20000000000 */
[--C-:B------:R-:W-:Y:S01]  /*7d40*/  @!P2 IMAD.IADD R22, R22, 0x1, -R25.reuse ;  /* 0x000000011616a824 */ /* 0x100fe200078e0a19 */
[----:B------:R-:W-:Y:S02]  /*7d50*/  IABS R16, R9 ;  /* 0x0000000900107213 */ /* 0x000fe40000000000 */
[C---:B------:R-:W-:Y:S01]  /*7d60*/  ISETP.GT.U32.AND P2, PT, R25.reuse, R12, PT ;  /* 0x0000000c1900720c */ /* 0x040fe20003f44070 */
[----:B------:R-:W-:Y:S01]  /*7d70*/  @!P6 IMAD.IADD R0, R0, 0x1, -R25 ;  /* 0x000000010000e824 */ /* 0x000fe200078e0a19 */
[----:B------:R-:W-:Y:S01]  /*7d80*/  ISETP.GT.U32.AND P6, PT, R25, R15, PT ;  /* 0x0000000f1900720c */ /* 0x000fe20003fc4070 */
[----:B------:R-:W-:-:S04]  /*7d90*/  IMAD.HI.U32 R14, R3, R7, RZ ;  /* 0x00000007030e7227 */ /* 0x000fc800078e00ff */
[----:B------:R-:W-:Y:S01]  /*7da0*/  IMAD.HI.U32 R2, R3, R16, RZ ;  /* 0x0000001003027227 */ /* 0x000fe200078e00ff */
[----:B------:R-:W-:-:S03]  /*7db0*/  IADD3 R10, R4, 0x73, RZ ;  /* 0x00000073040a7810 */ /* 0x000fc60007ffe0ff */
[----:B------:R-:W-:Y:S02]  /*7dc0*/  IMAD.MOV R8, RZ, RZ, -R14 ;  /* 0x000000ffff087224 */ /* 0x000fe400078e0a0e */
[----:B------:R-:W-:Y:S02]  /*7dd0*/  IMAD.MOV R2, RZ, RZ, -R2 ;  /* 0x000000ffff027224 */ /* 0x000fe400078e0a02 */
[----:B------:R-:W-:Y:S01]  /*7de0*/  @!P4 IMAD.IADD R21, R21, 0x1, -R25 ;  /* 0x000000011515c824 */ /* 0x000fe200078e0a19 */
[----:B------:R0:W-:Y:S01]  /*7df0*/  STL [R1+0x1d0], R5 ;  /* 0x0001d00501007387 */ /* 0x0001e20000100800 */
[C---:B------:R-:W-:Y:S01]  /*7e00*/  IMAD R7, R25.reuse, R8, R7 ;  /* 0x0000000819077224 */ /* 0x040fe200078e0207 */
[----:B------:R-:W-:Y:S01]  /*7e10*/  IABS R8, R10 ;  /* 0x0000000a00087213 */ /* 0x000fe20000000000 */
[C---:B------:R-:W-:Y:S01]  /*7e20*/  IMAD R16, R25.reuse, R2, R16 ;  /* 0x0000000219107224 */ /* 0x040fe200078e0210 */
[----:B------:R-:W-:Y:S01]  /*7e30*/  IADD3 R2, R4, 0x72, RZ ;  /* 0x0000007204027810 */ /* 0x000fe20007ffe0ff */
[----:B------:R-:W-:Y:S01]  /*7e40*/  @!P2 IMAD.IADD R12, R12, 0x1, -R25 ;  /* 0x000000010c0ca824 */ /* 0x000fe200078e0a19 */
[----:B------:R-:W-:Y:S01]  /*7e50*/  ISETP.GT.U32.AND P2, PT, R25, R0, PT ;  /* 0x000000001900720c */ /* 0x000fe20003f44070 */
[----:B0-----:R-:W-:Y:S01]  /*7e60*/  IMAD.MOV.U32 R5, RZ, RZ, R21 ;  /* 0x000000ffff057224 */ /* 0x001fe200078e0015 */
[----:B------:R-:W-:Y:S01]  /*7e70*/  IABS R18, R2 ;  /* 0x0000000200127213 */ /* 0x000fe20000000000 */
[----:B------:R-:W-:-:S02]  /*7e80*/  @!P6 IMAD.IADD R15, R15, 0x1, -R25 ;  /* 0x000000010f0fe824 */ /* 0x000fc400078e0a19 */
[----:B------:R-:W-:Y:S01]  /*7e90*/  @!P3 IMAD.MOV R5, RZ, RZ, -R5 ;  /* 0x000000ffff05b224 */ /* 0x000fe200078e0a05 */
[----:B------:R-:W-:Y:S01]  /*7ea0*/  ISETP.GT.U32.AND P3, PT, R25, R12, PT ;  /* 0x0000000c1900720c */ /* 0x000fe20003f64070 */
[----:B------:R-:W-:Y:S01]  /*7eb0*/  IMAD.HI.U32 R23, R3, R8, RZ ;  /* 0x0000000803177227 */ /* 0x000fe200078e00ff */
[----:B------:R-:W-:Y:S02]  /*7ec0*/  ISETP.GT.U32.AND P6, PT, R25, R15, PT ;  /* 0x0000000f1900720c */ /* 0x000fe40003fc4070 */
[----:B------:R0:W-:Y:S01]  /*7ed0*/  STL [R1+0x1c0], R5 ;  /* 0x0001c00501007387 */ /* 0x0001e20000100800 */
[----:B------:R-:W-:-:S04]  /*7ee0*/  IMAD.HI.U32 R21, R3, R18, RZ ;  /* 0x0000001203157227 */ /* 0x000fc800078e00ff */
[----:B------:R-:W-:Y:S02]  /*7ef0*/  IMAD.MOV R23, RZ, RZ, -R23 ;  /* 0x000000ffff177224 */ /* 0x000fe400078e0a17 */
[----:B0-----:R-:W-:Y:S02]  /*7f00*/  IMAD.MOV.U32 R5, RZ, RZ, R22 ;  /* 0x000000ffff057224 */ /* 0x001fe400078e0016 */
[----:B------:R-:W-:Y:S02]  /*7f10*/  IMAD.MOV R21, RZ, RZ, -R21 ;  /* 0x000000ffff157224 */ /* 0x000fe400078e0a15 */
[----:B------:R-:W-:Y:S01]  /*7f20*/  @!P0 IMAD.MOV R5, RZ, RZ, -R5 ;  /* 0x000000ffff058224 */ /* 0x000fe200078e0a05 */
[C---:B------:R-:W-:Y:S01]  /*7f30*/  ISETP.GT.U32.AND P0, PT, R25.reuse, R7, PT ;  /* 0x000000071900720c */ /* 0x040fe20003f04070 */
[C---:B------:R-:W-:Y:S02]  /*7f40*/  IMAD R8, R25.reuse, R23, R8 ;  /* 0x0000001719087224 */ /* 0x040fe400078e0208 */
[----:B------:R-:W-:Y:S01]  /*7f50*/  @!P2 IMAD.IADD R0, R0, 0x1, -R25 ;  /* 0x000000010000a824 */ /* 0x000fe200078e0a19 */
[C---:B------:R-:W-:Y:S01]  /*7f60*/  ISETP.GT.U32.AND P2, PT, R25.reuse, R16, PT ;  /* 0x000000101900720c */ /* 0x040fe20003f44070 */
[----:B------:R-:W-:-:S02]  /*7f70*/  IMAD R18, R25, R21, R18 ;  /* 0x0000001519127224 */ /* 0x000fc400078e0212 */
[--C-:B------:R-:W-:Y:S01]  /*7f80*/  @!P3 IMAD.IADD R12, R12, 0x1, -R25.reuse ;  /* 0x000000010c0cb824 */ /* 0x100fe200078e0a19 */
[----:B------:R-:W-:Y:S01]  /*7f90*/  ISETP.GT.U32.AND P3, PT, R25, R8, PT ;  /* 0x000000081900720c */ /* 0x000fe20003f64070 */
[--C-:B------:R-:W-:Y:S01]  /*7fa0*/  @!P6 IMAD.IADD R15, R15, 0x1, -R25.reuse ;  /* 0x000000010f0fe824 */ /* 0x100fe200078e0a19 */
[----:B------:R-:W-:Y:S02]  /*7fb0*/  ISETP.GT.U32.AND P6, PT, R25, R18, PT ;  /* 0x000000121900720c */ /* 0x000fe40003fc4070 */
[----:B------:R-:W-:Y:S01]  /*7fc0*/  IADD3 R14, R4, 0x70, RZ ;  /* 0x00000070040e7810 */ /* 0x000fe20007ffe0ff */
[--C-:B------:R-:W-:Y:S02]  /*7fd0*/  @!P0 IMAD.IADD R7, R7, 0x1, -R25.reuse ;  /* 0x0000000107078824 */ /* 0x100fe400078e0a19 */
[----:B------:R-:W-:Y:S01]  /*7fe0*/  IMAD.MOV.U32 R6, RZ, RZ, R0 ;  /* 0x000000ffff067224 */ /* 0x000fe200078e0000 */
[----:B------:R-:W-:Y:S01]  /*7ff0*/  IABS R13, R14 ;  /* 0x0000000e000d7213 */ /* 0x000fe20000000000 */
[--C-:B------:R-:W-:Y:S01]  /*8000*/  @!P2 IMAD.IADD R16, R16, 0x1, -R25.reuse ;  /* 0x000000011010a824 */ /* 0x100fe200078e0a19 */
[----:B------:R0:W-:Y:S03]  /*8010*/  STL [R1+0x1ac], R5 ;  /* 0x0001ac0501007387 */ /* 0x0001e60000100800 */
[--C-:B------:R-:W-:Y:S01]  /*8020*/  @!P3 IMAD.IADD R8, R8, 0x1, -R25.reuse ;  /* 0x000000010808b824 */ /* 0x100fe200078e0a19 */
[----:B------:R-:W-:Y:S01]  /*8030*/  ISETP.GT.U32.AND P3, PT, R25, R7, PT ;  /* 0x000000071900720c */ /* 0x000fe20003f64070 */
[----:B------:R-:W-:Y:S01]  /*8040*/  @!P5 IMAD.MOV R6, RZ, RZ, -R6 ;  /* 0x000000ffff06d224 */ /* 0x000fe200078e0a06 */
[----:B------:R-:W-:Y:S01]  /*8050*/  ISETP.GE.AND P4, PT, R11, RZ, PT ;  /* 0x000000ff0b00720c */ /* 0x000fe20003f86270 */
[----:B------:R-:W-:Y:S01]  /*8060*/  @!P6 IMAD.IADD R18, R18, 0x1, -R25 ;  /* 0x000000011212e824 */ /* 0x000fe200078e0a19 */
[----:B------:R-:W-:Y:S01]  /*8070*/  IADD3 R11, R4, 0x71, RZ ;  /* 0x00000071040b7810 */ /* 0x000fe20007ffe0ff */
[----:B0-----:R-:W-:Y:S01]  /*8080*/  IMAD.MOV.U32 R5, RZ, RZ, R12 ;  /* 0x000000ffff057224 */ /* 0x001fe200078e000c */
[----:B------:R-:W-:Y:S01]  /*8090*/  ISETP.GT.U32.AND P5, PT, R25, R16, PT ;  /* 0x000000101900720c */ /* 0x000fe20003fa4070 */
[----:B------:R-:W-:Y:S01]  /*80a0*/  IMAD.HI.U32 R23, R3, R13, RZ ;  /* 0x0000000d03177227 */ /* 0x000fe200078e00ff */
[----:B------:R-:W-:-:S02]  /*80b0*/  ISETP.GE.AND P0, PT, R17, RZ, PT ;  /* 0x000000ff1100720c */ /* 0x000fc40003f06270 */
[----:B------:R-:W-:Y:S01]  /*80c0*/  IADD3 R17, R4, 0x6f, RZ ;  /* 0x0000006f04117810 */ /* 0x000fe20007ffe0ff */
[----:B------:R-:W-:Y:S01]  /*80d0*/  @!P1 IMAD.MOV R5, RZ, RZ, -R5 ;  /* 0x000000ffff059224 */ /* 0x000fe200078e0a05 */
[----:B------:R-:W-:Y:S01]  /*80e0*/  IABS R20, R11 ;  /* 0x0000000b00147213 */ /* 0x000fe20000000000 */
[----:B------:R-:W-:Y:S01]  /*80f0*/  IMAD.MOV R23, RZ, RZ, -R23 ;  /* 0x000000ffff177224 */ /* 0x000fe200078e0a17 */
[C---:B------:R-:W-:Y:S01]  /*8100*/  ISETP.GT.U32.AND P6, PT, R25.reuse, R8, PT ;  /* 0x000000081900720c */ /* 0x040fe20003fc4070 */
[----:B------:R-:W-:Y:S01]  /*8110*/  STL [R1+0x1a8], R6 ;  /* 0x0001a80601007387 */ /* 0x000fe20000100800 */
[----:B------:R-:W-:Y:S02]  /*8120*/  ISETP.GT.U32.AND P1, PT, R25, R18, PT ;  /* 0x000000121900720c */ /* 0x000fe40003f24070 */
[----:B------:R-:W-:Y:S01]  /*8130*/  IABS R12, R17 ;  /* 0x00000011000c7213 */ /* 0x000fe20000000000 */
[----:B------:R0:W-:Y:S01]  /*8140*/  STL [R1+0x1a4], R5 ;  /* 0x0001a40501007387 */ /* 0x0001e20000100800 */
[----:B------:R-:W-:Y:S01]  /*8150*/  IMAD.HI.U32 R22, R3, R20, RZ ;  /* 0x0000001403167227 */ /* 0x000fe200078e00ff */
[----:B------:R-:W-:-:S03]  /*8160*/  ISETP.GE.AND P2, PT, R9, RZ, PT ;  /* 0x000000ff0900720c */ /* 0x000fc60003f46270 */
[----:B------:R-:W-:Y:S01]  /*8170*/  IMAD R13, R25, R23, R13 ;  /* 0x00000017190d7224 */ /* 0x000fe200078e020d */
[----:B------:R-:W-:Y:S01]  /*8180*/  IADD3 R9, R4, 0x6e, RZ ;  /* 0x0000006e04097810 */ /* 0x000fe20007ffe0ff */
[----:B------:R-:W-:Y:S02]  /*8190*/  @!P3 IMAD.IADD R7, R7, 0x1, -R25 ;  /* 0x000000010707b824 */ /* 0x000fe400078e0a19 */
[----:B0-----:R-:W-:Y:S01]  /*81a0*/  IMAD.MOV.U32 R5, RZ, RZ, R15 ;  /* 0x000000ffff057224 */ /* 0x001fe200078e000f */
[----:B------:R-:W-:Y:S01]  /*81b0*/  ISETP.GE.AND P3, PT, R10, RZ, PT ;  /* 0x000000ff0a00720c */ /* 0x000fe20003f66270 */
[----:B------:R-:W-:Y:S02]  /*81c0*/  IMAD.MOV.U32 R10, RZ, RZ, R12 ;  /* 0x000000ffff0a7224 */ /* 0x000fe400078e000c */
[----:B------:R-:W-:Y:S02]  /*81d0*/  @!P4 IMAD.MOV R5, RZ, RZ, -R5 ;  /* 0x000000ffff05c224 */ /* 0x000fe400078e0a05 */
[----:B------:R-:W-:-:S02]  /*81e0*/  IMAD.MOV R22, RZ, RZ, -R22 ;  /* 0x000000ffff167224 */ /* 0x000fc400078e0a16 */
[----:B------:R-:W-:Y:S01]  /*81f0*/  @!P5 IMAD.IADD R16, R16, 0x1, -R25 ;  /* 0x000000011010d824 */ /* 0x000fe200078e0a19 */
[----:B------:R-:W-:Y:S01]  /*8200*/  ISETP.GT.U32.AND P5, PT, R25, R13, PT ;  /* 0x0000000d1900720c */ /* 0x000fe20003fa4070 */
[----:B------:R-:W-:Y:S01]  /*8210*/  IMAD.MOV.U32 R6, RZ, RZ, R7 ;  /* 0x000000ffff067224 */ /* 0x000fe200078e0007 */
[----:B------:R-:W-:Y:S01]  /*8220*/  IABS R0, R9 ;  /* 0x0000000900007213 */ /* 0x000fe20000000000 */
[----:B------:R-:W-:Y:S01]  /*8230*/  IMAD.HI.U32 R12, R3, R10, RZ ;  /* 0x0000000a030c7227 */ /* 0x000fe200078e00ff */
[----:B------:R0:W-:Y:S03]  /*8240*/  STL [R1+0x1a0], R5 ;  /* 0x0001a00501007387 */ /* 0x0001e60000100800 */
[----:B------:R-:W-:Y:S02]  /*8250*/  IMAD R20, R25, R22, R20 ;  /* 0x0000001619147224 */ /* 0x000fe400078e0214 */
[--C-:B------:R-:W-:Y:S01]  /*8260*/  @!P6 IMAD.IADD R8, R8, 0x1, -R25.reuse ;  /* 0x000000010808e824 */ /* 0x100fe200078e0a19 */
[----:B------:R-:W-:Y:S01]  /*8270*/  ISETP.GE.AND P6, PT, R2, RZ, PT ;  /* 0x000000ff0200720c */ /* 0x000fe20003fc6270 */
[----:B------:R-:W-:Y:S01]  /*8280*/  @!P1 IMAD.IADD R18, R18, 0x1, -R25 ;  /* 0x0000000112129824 */ /* 0x000fe200078e0a19 */
[----:B------:R-:W-:Y:S01]  /*8290*/  ISETP.GE.AND P1, PT, R11, RZ, PT ;  /* 0x000000ff0b00720c */ /* 0x000fe20003f26270 */
[----:B------:R-:W-:-:S02]  /*82a0*/  @!P0 IMAD.MOV R6, RZ, RZ, -R6 ;  /* 0x000000ffff068224 */ /* 0x000fc400078e0a06 */
[----:B0-----:R-:W-:Y:S02]  /*82b0*/  IMAD.MOV.U32 R5, RZ, RZ, R16 ;  /* 0x000000ffff057224 */ /* 0x001fe400078e0010 */
[----:B------:R-:W-:Y:S01]  /*82c0*/  IMAD.HI.U32 R2, R3, R0, RZ ;  /* 0x0000000003027227 */ /* 0x000fe200078e00ff */
[----:B------:R-:W-:-:S03]  /*82d0*/  ISETP.GT.U32.AND P4, PT, R25, R20, PT ;  /* 0x000000141900720c */ /* 0x000fc60003f84070 */
[----:B------:R-:W-:Y:S01]  /*82e0*/  IMAD.MOV R11, RZ, RZ, -R12 ;  /* 0x000000ffff0b7224 */ /* 0x000fe200078e0a0c */
[----:B------:R0:W-:Y:S01]  /*82f0*/  STL [R1+0x198], R6 ;  /* 0x0001980601007387 */ /* 0x0001e20000100800 */
[----:B------:R-:W-:Y:S02]  /*8300*/  @!P2 IMAD.MOV R5, RZ, RZ, -R5 ;  /* 0x000000ffff05a224 */ /* 0x000fe400078e0a05 */
[----:B------:R-:W-:Y:S02]  /*8310*/  IMAD.MOV R2, RZ, RZ, -R2 ;  /* 0x000000ffff027224 */ /* 0x000fe400078e0a02 */
[----:B------:R-:W-:Y:S01]  /*8320*/  IMAD R10, R25, R11, R10 ;  /* 0x0000000b190a7224 */ /* 0x000fe200078e020a */
[----:B------:R1:W-:Y:S01]  /*8330*/  STL [R1+0x194], R5 ;  /* 0x0001940501007387 */ /* 0x0003e20000100800 */
[----:B------:R-:W-:Y:S02]  /*8340*/  @!P5 IMAD.IADD R13, R13, 0x1, -R25 ;  /* 0x000000010d0dd824 */ /* 0x000fe400078e0a19 */
[----:B0-----:R-:W-:-:S02]  /*8350*/  IMAD.MOV.U32 R6, RZ, RZ, R8 ;  /* 0x000000ffff067224 */ /* 0x001fc400078e0008 */
[C---:B------:R-:W-:Y:S02]  /*8360*/  IMAD R2, R25.reuse, R2, R0 ;  /* 0x0000000219027224 */ /* 0x040fe400078e0200 */
[----:B------:R-:W-:Y:S01]  /*8370*/  @!P3 IMAD.MOV R6, RZ, RZ, -R6 ;  /* 0x000000ffff06b224 */ /* 0x000fe200078e0a06 */
[C---:B------:R-:W-:Y:S01]  /*8380*/  ISETP.GT.U32.AND P3, PT, R25.reuse, R10, PT ;  /* 0x0000000a1900720c */ /* 0x040fe20003f64070 */
[----:B-1----:R-:W-:Y:S01]  /*8390*/  IMAD.MOV.U32 R5, RZ, RZ, R18 ;  /* 0x000000ffff057224 */ /* 0x002fe200078e0012 */
[----:B------:R-:W-:-:S03]  /*83a0*/  ISETP.GT.U32.AND P5, PT, R25, R13, PT ;  /* 0x0000000d1900720c */ /* 0x000fc60003fa4070 */
[----:B------:R-:W-:Y:S01]  /*83b0*/  @!P6 IMAD.MOV R5, RZ, RZ, -R5 ;  /* 0x000000ffff05e224 */ /* 0x000fe200078e0a05 */
[C---:B------:R-:W-:Y:S01]  /*83c0*/  ISETP.GT.U32.AND P6, PT, R25.reuse, R2, PT ;  /* 0x000000021900720c */ /* 0x040fe20003fc4070 */
[--C-:B------:R-:W-:Y:S01]  /*83d0*/  @!P4 IMAD.IADD R20, R20, 0x1, -R25.reuse ;  /* 0x000000011414c824 */ /* 0x100fe200078e0a19 */
[C---:B------:R-:W-:Y:S02]  /*83e0*/  IADD3 R0, R4.reuse, 0x6c, RZ ;  /* 0x0000006c04007810 */ /* 0x040fe40007ffe0ff */
[----:B------:R-:W-:Y:S02]  /*83f0*/  IADD3 R7, R4, 0x6d, RZ ;  /* 0x0000006d04077810 */ /* 0x000fe40007ffe0ff */
[----:B------:R-:W-:Y:S01]  /*8400*/  ISETP.GT.U32.AND P0, PT, R25, R20, PT ;  /* 0x000000141900720c */ /* 0x000fe20003f04070 */
[----:B------:R-:W-:Y:S01]  /*8410*/  @!P3 IMAD.IADD R10, R10, 0x1, -R25 ;  /* 0x000000010a0ab824 */ /* 0x000fe200078e0a19 */
[----:B------:R-:W-:Y:S02]  /*8420*/  ISETP.GE.AND P4, PT, R14, RZ, PT ;  /* 0x000000ff0e00720c */ /* 0x000fe40003f86270 */
[----:B------:R-:W-:-:S02]  /*8430*/  IABS R8, R0 ;  /* 0x0000000000087213 */ /* 0x000fc40000000000 */
[----:B------:R-:W-:Y:S01]  /*8440*/  IABS R14, R7 ;  /* 0x00000007000e7213 */ /* 0x000fe20000000000 */
[--C-:B------:R-:W-:Y:S01]  /*8450*/  @!P5 IMAD.IADD R13, R13, 0x1, -R25.reuse ;  /* 0x000000010d0dd824 */ /* 0x100fe200078e0a19 */
[----:B------:R-:W-:Y:S01]  /*8460*/  ISETP.GE.AND P5, PT, R7, RZ, PT ;  /* 0x000000ff0700720c */ /* 0x000fe20003fa6270 */
[----:B------:R-:W-:Y:S01]  /*8470*/  @!P6 IMAD.IADD R2, R2, 0x1, -R25 ;  /* 0x000000010202e824 */ /* 0x000fe200078e0a19 */
[----:B------:R-:W-:Y:S01]  /*8480*/  ISETP.GT.U32.AND P6, PT, R25, R10, PT ;  /* 0x0000000a1900720c */ /* 0x000fe20003fc4070 */
[----:B------:R-:W-:Y:S02]  /*8490*/  IMAD.MOV.U32 R7, RZ, RZ, R8 ;  /* 0x000000ffff077224 */ /* 0x000fe400078e0008 */
[----:B------:R-:W-:Y:S01]  /*84a0*/  IMAD.HI.U32 R8, R3, R14, RZ ;  /* 0x0000000e03087227 */ /* 0x000fe200078e00ff */
[----:B------:R-:W-:Y:S03]  /*84b0*/  STL [R1+0x190], R6 ;  /* 0x0001900601007387 */ /* 0x000fe60000100800 */
[----:B------:R-:W-:-:S02]  /*84c0*/  IMAD.MOV R8, RZ, RZ, -R8 ;  /* 0x000000ffff087224 */ /* 0x000fc400078e0a08 */
[----:B------:R-:W-:Y:S01]  /*84d0*/  @!P0 IMAD.IADD R20, R20, 0x1, -R25 ;  /* 0x0000000114148824 */ /* 0x000fe200078e0a19 */
[----:B------:R0:W-:Y:S01]  /*84e0*/  STL [R1+0x174], R5 ;  /* 0x0001740501007387 */ /* 0x0001e20000100800 */
[----:B------:R-:W-:Y:S01]  /*84f0*/  IMAD R14, R25, R8, R14 ;  /* 0x00000008190e7224 */ /* 0x000fe200078e020e */
[----:B------:R-:W-:Y:S02]  /*8500*/  ISETP.GE.AND P2, PT, R17, RZ, PT ;  /* 0x000000ff1100720c */ /* 0x000fe40003f46270 */
[----:B------:R-:W-:Y:S01]  /*8510*/  ISETP.GE.AND P3, PT, R0, RZ, PT ;  /* 0x000000ff0000720c */ /* 0x000fe20003f66270 */
[----:B------:R-:W-:-:S04]  /*8520*/  IMAD.HI.U32 R0, R3, R7, RZ ;  /* 0x0000000703007227 */ /* 0x000fc800078e00ff */
[----:B0-----:R-:W-:Y:S02]  /*8530*/  IMAD.MOV.U32 R5, RZ, RZ, R20 ;  /* 0x000000ffff057224 */ /* 0x001fe400078e0014 */
[----:B------:R-:W-:Y:S01]  /*8540*/  @!P6 IMAD.IADD R10, R10, 0x1, -R25 ;  /* 0x000000010a0ae824 */ /* 0x000fe200078e0a19 */
[C---:B------:R-:W-:Y:S01]  /*8550*/  ISETP.GT.U32.AND P6, PT, R25.reuse, R14, PT ;  /* 0x0000000e1900720c */ /* 0x040fe20003fc4070 */
[----:B------:R-:W-:Y:S01]  /*8560*/  @!P1 IMAD.MOV R5, RZ, RZ, -R5 ;  /* 0x000000ffff059224 */ /* 0x000fe200078e0a05 */
[C---:B------:R-:W-:Y:S01]  /*8570*/  ISETP.GT.U32.AND P1, PT, R25.reuse, R2, PT ;  /* 0x000000021900720c */ /* 0x040fe20003f24070 */
[----:B------:R-:W-:Y:S02]  /*8580*/  IMAD.MOV R0, RZ, RZ, -R0 ;  /* 0x000000ffff007224 */ /* 0x000fe400078e0a00 */
[----:B------:R-:W-:Y:S02]  /*8590*/  IMAD.MOV.U32 R6, RZ, RZ, R10 ;  /* 0x000000ffff067224 */ /* 0x000fe400078e000a */
[----:B------:R-:W-:Y:S01]  /*85a0*/  IMAD R7, R25, R0, R7 ;  /* 0x0000000019077224 */ /* 0x000fe200078e0207 */
[----:B------:R0:W-:Y:S01]  /*85b0*/  STL [R1+0x178], R5 ;  /* 0x0001780501007387 */ /* 0x0001e20000100800 */
[----:B------:R-:W-:Y:S01]  /*85c0*/  ISETP.GE.AND P0, PT, R9, RZ, PT ;  /* 0x000000ff0900720c */ /* 0x000fe20003f06270 */
[----:B------:R-:W-:-:S02]  /*85d0*/  @!P2 IMAD.MOV R6, RZ, RZ, -R6 ;  /* 0x000000ffff06a224 */ /* 0x000fc400078e0a06 */
[----:B------:R-:W-:Y:S01]  /*85e0*/  ISETP.GT.U32.AND P2, PT, R25, R7, PT ;  /* 0x000000071900720c */ /* 0x000fe20003f44070 */
[----:B------:R-:W-:Y:S02]  /*85f0*/  @!P6 IMAD.IADD R14, R14, 0x1, -R25 ;  /* 0x000000010e0ee824 */ /* 0x000fe400078e0a19 */
[----:B0-----:R-:W-:Y:S01]  /*8600*/  IMAD.MOV.U32 R5, RZ, RZ, R13 ;  /* 0x000000ffff057224 */ /* 0x001fe200078e000d */
[----:B------:R-:W-:Y:S01]  /*8610*/  IADD3 R13, R4, 0x6b, RZ ;  /* 0x0000006b040d7810 */ /* 0x000fe20007ffe0ff */
[----:B------:R-:W-:Y:S02]  /*8620*/  @!P1 IMAD.IADD R2, R2, 0x1, -R25 ;  /* 0x0000000102029824 */ /* 0x000fe400078e0a19 */
[----:B------:R-:W-:Y:S01]  /*8630*/  @!P4 IMAD.MOV R5, RZ, RZ, -R5 ;  /* 0x000000ffff05c224 */ /* 0x000fe200078e0a05 */
[----:B------:R-:W-:Y:S02]  /*8640*/  ISETP.GE.AND P4, PT, R13, RZ, PT ;  /* 0x000000ff0d00720c */ /* 0x000fe40003f86270 */
[----:B------:R-:W-:-:S02]  /*8650*/  IABS R13, R13 ;  /* 0x0000000d000d7213 */ /* 0x000fc40000000000 */
[----:B------:R0:W-:Y:S01]  /*8660*/  STL [R1+0x17c], R5 ;  /* 0x00017c0501007387 */ /* 0x0001e20000100800 */
[----:B------:R-:W-:Y:S02]  /*8670*/  ISETP.GT.U32.AND P6, PT, R25, R14, PT ;  /* 0x0000000e1900720c */ /* 0x000fe40003fc4070 */
[C---:B------:R-:W-:Y:S01]  /*8680*/  IADD3 R9, R4.reuse, 0x6a, RZ ;  /* 0x0000006a04097810 */ /* 0x040fe20007ffe0ff */
[----:B------:R-:W-:Y:S01]  /*8690*/  IMAD.HI.U32 R8, R3, R13, RZ ;  /* 0x0000000d03087227 */ /* 0x000fe200078e00ff */
[----:B------:R-:W-:-:S03]  /*86a0*/  IADD3 R12, R4, 0x69, RZ ;  /* 0x00000069040c7810 */ /* 0x000fc60007ffe0ff */
[----:B0-----:R-:W-:Y:S01]  /*86b0*/  IMAD.MOV.U32 R5, RZ, RZ, R2 ;  /* 0x000000ffff057224 */ /* 0x001fe200078e0002 */
[----:B------:R-:W-:Y:S01]  /*86c0*/  ISETP.GE.AND P1, PT, R9, RZ, PT ;  /* 0x000000ff0900720c */ /* 0x000fe20003f26270 */
[----:B------:R-:W-:Y:S02]  /*86d0*/  IMAD.MOV R8, RZ, RZ, -R8 ;  /* 0x000000ffff087224 */ /* 0x000fe400078e0a08 */
[----:B------:R-:W-:Y:S01]  /*86e0*/  @!P0 IMAD.MOV R5, RZ, RZ, -R5 ;  /* 0x000000ffff058224 */ /* 0x000fe200078e0a05 */
[----:B------:R-:W-:Y:S01]  /*86f0*/  ISETP.GE.AND P0, PT, R12, RZ, PT ;  /* 0x000000ff0c00720c */ /* 0x000fe20003f06270 */
[----:B------:R-:W-:Y:S01]  /*8700*/  @!P2 IMAD.IADD R7, R7, 0x1, -R25 ;  /* 0x000000010707a824 */ /* 0x000fe200078e0a19 */
[----:B------:R-:W-:Y:S02]  /*8710*/  IABS R9, R9 ;  /* 0x0000000900097213 */ /* 0x000fe40000000000 */
[----:B------:R-:W-:Y:S02]  /*8720*/  IADD3 R0, R4, 0x68, RZ ;  /* 0x0000006804007810 */ /* 0x000fe40007ffe0ff */
[----:B------:R-:W-:Y:S01]  /*8730*/  IABS R12, R12 ;  /* 0x0000000c000c7213 */ /* 0x000fe20000000000 */
[C---:B------:R-:W-:Y:S01]  /*8740*/  IMAD R13, R25.reuse, R8, R13 ;  /* 0x00000008190d7224 */ /* 0x040fe200078e020d */
[----:B------:R-:W-:Y:S01]  /*8750*/  IABS R11, R0 ;  /* 0x00000000000b7213 */ /* 0x000fe20000000000 */
[----:B------:R-:W-:Y:S01]  /*8760*/  IMAD.MOV.U32 R10, RZ, RZ, R9 ;  /* 0x000000ffff0a7224 */ /* 0x000fe200078e0009 */
[----:B------:R-:W-:Y:S01]  /*8770*/  ISETP.GT.U32.AND P2, PT, R25, R7, PT ;  /* 0x000000071900720c */ /* 0x000fe20003f44070 */
[----:B------:R-:W-:-:S04]  /*8780*/  IMAD.HI.U32 R8, R3, R12, RZ ;  /* 0x0000000c03087227 */ /* 0x000fc800078e00ff */
[----:B------:R-:W-:Y:S01]  /*8790*/  @!P6 IMAD.IADD R14, R14, 0x1, -R25 ;  /* 0x000000010e0ee824 */ /* 0x000fe200078e0a19 */
[----:B------:R-:W-:Y:S01]  /*87a0*/  ISETP.GT.U32.AND P6, PT, R25, R13, PT ;  /* 0x0000000d1900720c */ /* 0x000fe20003fc4070 */
[----:B------:R-:W-:-:S04]  /*87b0*/  IMAD.HI.U32 R2, R3, R10, RZ ;  /* 0x0000000a03027227 */ /* 0x000fc800078e00ff */
[----:B------:R-:W-:-:S04]  /*87c0*/  IMAD.HI.U32 R9, R3, R11, RZ ;  /* 0x0000000b03097227 */ /* 0x000fc800078e00ff */
[----:B------:R-:W-:Y:S02]  /*87d0*/  IMAD.MOV R8, RZ, RZ, -R8 ;  /* 0x000000ffff087224 */ /* 0x000fe400078e0a08 */
[----:B------:R-:W-:Y:S02]  /*87e0*/  IMAD.MOV R2, RZ, RZ, -R2 ;  /* 0x000000ffff027224 */ /* 0x000fe400078e0a02 */
[----:B------:R-:W-:Y:S02]  /*87f0*/  IMAD.MOV R9, RZ, RZ, -R9 ;  /* 0x000000ffff097224 */ /* 0x000fe400078e0a09 */
[C---:B------:R-:W-:Y:S01]  /*8800*/  IMAD R12, R25.reuse, R8, R12 ;  /* 0x00000008190c7224 */ /* 0x040fe200078e020c */
[----:B------:R-:W-:Y:S01]  /*8810*/  STL [R1+0x180], R6 ;  /* 0x0001800601007387 */ /* 0x000fe20000100800 */
[C---:B------:R-:W-:Y:S02]  /*8820*/  IMAD R10, R25.reuse, R2, R10 ;  /* 0x00000002190a7224 */ /* 0x040fe400078e020a */
[----:B------:R-:W-:Y:S01]  /*8830*/  IMAD R11, R25, R9, R11 ;  /* 0x00000009190b7224 */ /* 0x000fe200078e020b */
[----:B------:R0:W-:Y:S01]  /*8840*/  STL [R1+0x18c], R5 ;  /* 0x00018c0501007387 */ /* 0x0001e20000100800 */
[--C-:B------:R-:W-:Y:S01]  /*8850*/  @!P2 IMAD.IADD R7, R7, 0x1, -R25.reuse ;  /* 0x000000010707a824 */ /* 0x100fe200078e0a19 */
[----:B------:R-:W-:Y:S01]  /*8860*/  ISETP.GT.U32.AND P2, PT, R25, R12, PT ;  /* 0x0000000c1900720c */ /* 0x000fe20003f44070 */
[----:B------:R-:W-:Y:S01]  /*8870*/  @!P6 IMAD.IADD R13, R13, 0x1, -R25 ;  /* 0x000000010d0de824 */ /* 0x000fe200078e0a19 */
[----:B------:R-:W-:Y:S01]  /*8880*/  ISETP.GT.U32.AND P6, PT, R25, R11, PT ;  /* 0x0000000b1900720c */ /* 0x000fe20003fc4070 */
[----:B0-----:R-:W-:-:S04]  /*8890*/  IMAD.MOV.U32 R5, RZ, RZ, R14 ;  /* 0x000000ffff057224 */ /* 0x001fc800078e000e */
[----:B------:R-:W-:Y:S01]  /*88a0*/  @!P5 IMAD.MOV R5, RZ, RZ, -R5 ;  /* 0x000000ffff05d224 */ /* 0x000fe200078e0a05 */
[----:B------:R-:W-:Y:S02]  /*88b0*/  ISETP.GT.U32.AND P5, PT, R25, R10, PT ;  /* 0x0000000a1900720c */ /* 0x000fe40003fa4070 */
[C---:B------:R-:W-:Y:S02]  /*88c0*/  IADD3 R20, R4.reuse, 0x67, RZ ;  /* 0x0000006704147810 */ /* 0x040fe40007ffe0ff */
[----:B------:R-:W-:Y:S01]  /*88d0*/  IADD3 R16, R4, 0x66, RZ ;  /* 0x0000006604107810 */ /* 0x000fe20007ffe0ff */
[--C-:B------:R-:W-:Y:S01]  /*88e0*/  @!P2 IMAD.IADD R12, R12, 0x1, -R25.reuse ;  /* 0x000000010c0ca824 */ /* 0x100fe200078e0a19 */
[----:B------:R-:W-:Y:S02]  /*88f0*/  IABS R2, R20 ;  /* 0x0000001400027213 */ /* 0x000fe40000000000 */
[----:B------:R-:W-:Y:S01]  /*8900*/  IABS R15, R16 ;  /* 0x00000010000f7213 */ /* 0x000fe20000000000 */
[----:B------:R0:W-:Y:S01]  /*8910*/  STL [R1+0x188], R5 ;  /* 0x0001880501007387 */ /* 0x0001e20000100800 */
[----:B------:R-:W-:Y:S01]  /*8920*/  @!P6 IMAD.IADD R11, R11, 0x1, -R25 ;  /* 0x000000010b0be824 */ /* 0x000fe200078e0a19 */
[----:B------:R-:W-:-:S02]  /*8930*/  ISETP.GT.U32.AND P6, PT, R25, R12, PT ;  /* 0x0000000c1900720c */ /* 0x000fc40003fc4070 */
        /* <DEDUP_REMOVED lines=9> */
[C---:B------:R-:W-:Y:S01]  /*89d0*/  IMAD R2, R25.reuse, R8, R2 ;  /* 0x0000000819027224 */ /* 0x040fe200078e0202 */
[C---:B------:R-:W-:Y:S01]  /*89e0*/  ISETP.GT.U32.AND P2, PT, R25.reuse, R10, PT ;  /* 0x0000000a1900720c */ /* 0x040fe20003f44070 */
[----:B------:R-:W-:Y:S02]  /*89f0*/  IMAD R15, R25, R7, R15 ;  /* 0x00000007190f7224 */ /* 0x000fe400078e020f */
[--C-:B------:R-:W-:Y:S01]  /*8a00*/  @!P5 IMAD.IADD R13, R13, 0x1, -R25.reuse ;  /* 0x000000010d0dd824 */ /* 0x100fe200078e0a19 */
[C---:B------:R-:W-:Y:S01]  /*8a10*/  ISETP.GT.U32.AND P5, PT, R25.reuse, R2, PT ;  /* 0x000000021900720c */ /* 0x040fe20003fa4070 */
[----:B------:R-:W-:Y:S01]  /*8a20*/  @!P6 IMAD.IADD R12, R12, 0x1, -R25 ;  /* 0x000000010c0ce824 */ /* 0x000fe200078e0a19 */
[----:B------:R-:W-:-:S02]  /*8a30*/  ISETP.GT.U32.AND P6, PT, R25, R15, PT ;  /* 0x0000000f1900720c */ /* 0x000fc40003fc4070 */
[C---:B------:R-:W-:Y:S02]  /*8a40*/  IADD3 R7, R4.reuse, 0x63, RZ ;  /* 0x0000006304077810 */ /* 0x040fe40007ffe0ff */
[----:B------:R-:W-:Y:S01]  /*8a50*/  IADD3 R9, R4, 0x65, RZ ;  /* 0x0000006504097810 */ /* 0x000fe20007ffe0ff */
[--C-:B------:R-:W-:Y:S01]  /*8a60*/  @!P3 IMAD.IADD R11, R11, 0x1, -R25.reuse ;  /* 0x000000010b0bb824 */ /* 0x100fe200078e0a19 */
[----:B------:R-:W-:Y:S01]  /*8a70*/  ISETP.GE.AND P3, PT, R20, RZ, PT ;  /* 0x000000ff1400720c */ /* 0x000fe20003f66270 */
[--C-:B------:R-:W-:Y:S01]  /*8a80*/  @!P2 IMAD.IADD R10, R10, 0x1, -R25.reuse ;  /* 0x000000010a0aa824 */ /* 0x100fe200078e0a19 */
[----:B------:R-:W-:Y:S01]  /*8a90*/  IABS R20, R7 ;  /* 0x0000000700147213 */ /* 0x000fe20000000000 */
[----:B------:R0:W-:Y:S01]  /*8aa0*/  STL [R1+0x184], R5 ;  /* 0x0001840501007387 */ /* 0x0001e20000100800 */
[----:B------:R-:W-:Y:S01]  /*8ab0*/  IABS R18, R9 ;  /* 0x0000000900127213 */ /* 0x000fe20000000000 */
[--C-:B------:R-:W-:Y:S01]  /*8ac0*/  @!P5 IMAD.IADD R2, R2, 0x1, -R25.reuse ;  /* 0x000000010202d824 */ /* 0x100fe200078e0a19 */
[----:B------:R-:W-:Y:S01]  /*8ad0*/  ISETP.GE.AND P5, PT, R16, RZ, PT ;  /* 0x000000ff1000720c */ /* 0x000fe20003fa6270 */
[----:B------:R-:W-:-:S02]  /*8ae0*/  @!P6 IMAD.IADD R15, R15, 0x1, -R25 ;  /* 0x000000010f0fe824 */ /* 0x000fc400078e0a19 */
[----:B------:R-:W-:Y:S02]  /*8af0*/  IMAD.MOV.U32 R16, RZ, RZ, R20 ;  /* 0x000000ffff107224 */ /* 0x000fe400078e0014 */
[----:B0-----:R-:W-:Y:S02]  /*8b00*/  IMAD.MOV.U32 R5, RZ, RZ, R10 ;  /* 0x000000ffff057224 */ /* 0x001fe400078e000a */
[----:B------:R-:W-:-:S04]  /*8b10*/  IMAD.HI.U32 R14, R3, R18, RZ ;  /* 0x00000012030e7227 */ /* 0x000fc800078e00ff */
[----:B------:R-:W-:Y:S01]  /*8b20*/  @!P1 IMAD.MOV R5, RZ, RZ, -R5 ;  /* 0x000000ffff059224 */ /* 0x000fe200078e0a05 */
[----:B------:R-:W-:Y:S01]  /*8b30*/  ISETP.GT.U32.AND P1, PT, R25, R15, PT ;  /* 0x0000000f1900720c */ /* 0x000fe20003f24070 */
[----:B------:R-:W-:Y:S02]  /*8b40*/  IMAD.MOV.U32 R6, RZ, RZ, R13 ;  /* 0x000000ffff067224 */ /* 0x000fe400078e000d */
[----:B------:R-:W-:-:S04]  /*8b50*/  IMAD.HI.U32 R13, R3, R16, RZ ;  /* 0x00000010030d7227 */ /* 0x000fc800078e00ff */
[----:B------:R-:W-:Y:S02]  /*8b60*/  IMAD.MOV R14, RZ, RZ, -R14 ;  /* 0x000000ffff0e7224 */ /* 0x000fe400078e0a0e */
[----:B------:R-:W-:Y:S02]  /*8b70*/  IMAD.MOV R10, RZ, RZ, -R13 ;  /* 0x000000ffff0a7224 */ /* 0x000fe400078e0a0d */
[C---:B------:R-:W-:Y:S02]  /*8b80*/  IMAD R18, R25.reuse, R14, R18 ;  /* 0x0000000e19127224 */ /* 0x040fe400078e0212 */
[----:B------:R-:W-:Y:S01]  /*8b90*/  @!P4 IMAD.MOV R6, RZ, RZ, -R6 ;  /* 0x000000ffff06c224 */ /* 0x000fe200078e0a06 */
[C---:B------:R-:W-:Y:S01]  /*8ba0*/  ISETP.GT.U32.AND P4, PT, R25.reuse, R2, PT ;  /* 0x000000021900720c */ /* 0x040fe20003f84070 */
[----:B------:R-:W-:Y:S01]  /*8bb0*/  IMAD R16, R25, R10, R16 ;  /* 0x0000000a19107224 */ /* 0x000fe200078e0210 */
[----:B------:R-:W-:Y:S01]  /*8bc0*/  IADD3 R8, R4, 0x64, RZ ;  /* 0x0000006404087810 */ /* 0x000fe20007ffe0ff */
[----:B------:R-:W-:Y:S01]  /*8bd0*/  @!P1 IMAD.IADD R15, R15, 0x1, -R25 ;  /* 0x000000010f0f9824 */ /* 0x000fe200078e0a19 */
[----:B------:R-:W-:-:S02]  /*8be0*/  ISETP.GE.AND P2, PT, R0, RZ, PT ;  /* 0x000000ff0000720c */ /* 0x000fc40003f46270 */
[C---:B------:R-:W-:Y:S02]  /*8bf0*/  ISETP.GT.U32.AND P6, PT, R25.reuse, R18, PT ;  /* 0x000000121900720c */ /* 0x040fe40003fc4070 */
[----:B------:R-:W-:Y:S02]  /*8c00*/  IABS R17, R8 ;  /* 0x0000000800117213 */ /* 0x000fe40000000000 */
[----:B------:R-:W-:Y:S01]  /*8c10*/  ISETP.GT.U32.AND P1, PT, R25, R16, PT ;  /* 0x000000101900720c */ /* 0x000fe20003f24070 */
[----:B------:R0:W-:Y:S02]  /*8c20*/  STL [R1+0x160], R6 ;  /* 0x0001600601007387 */ /* 0x0001e40000100800 */
[----:B------:R-:W-:Y:S02]  /*8c30*/  IMAD.HI.U32 R0, R3, R17, RZ ;  /* 0x0000001103007227 */ /* 0x000fe400078e00ff */
[----:B------:R1:W-:Y:S02]  /*8c40*/  STL [R1+0x164], R5 ;  /* 0x0001640501007387 */ /* 0x0003e40000100800 */
[----:B------:R-:W-:Y:S01]  /*8c50*/  @!P4 IMAD.IADD R2, R2, 0x1, -R25 ;  /* 0x000000010202c824 */ /* 0x000fe200078e0a19 */
[----:B------:R-:W-:Y:S01]  /*8c60*/  ISETP.GE.AND P4, PT, R8, RZ, PT ;  /* 0x000000ff0800720c */ /* 0x000fe20003f86270 */
[----:B------:R-:W-:-:S02]  /*8c70*/  IMAD.MOV R0, RZ, RZ, -R0 ;  /* 0x000000ffff007224 */ /* 0x000fc400078e0a00 */
[----:B0-----:R-:W-:Y:S01]  /*8c80*/  IMAD.MOV.U32 R6, RZ, RZ, R12 ;  /* 0x000000ffff067224 */ /* 0x001fe200078e000c */
[----:B------:R-:W-:Y:S01]  /*8c90*/  IADD3 R8, R4, 0x61, RZ ;  /* 0x0000006104087810 */ /* 0x000fe20007ffe0ff */
[----:B-1----:R-:W-:Y:S02]  /*8ca0*/  IMAD.MOV.U32 R5, RZ, RZ, R11 ;  /* 0x000000ffff057224 */ /* 0x002fe400078e000b */
[----:B------:R-:W-:Y:S02]  /*8cb0*/  @!P0 IMAD.MOV R6, RZ, RZ, -R6 ;  /* 0x000000ffff068224 */ /* 0x000fe400078e0a06 */
[----:B------:R-:W-:Y:S02]  /*8cc0*/  @!P2 IMAD.MOV R5, RZ, RZ, -R5 ;  /* 0x000000ffff05a224 */ /* 0x000fe400078e0a05 */
[----:B------:R-:W-:Y:S01]  /*8cd0*/  @!P6 IMAD.IADD R18, R18, 0x1, -R25 ;  /* 0x000000011212e824 */ /* 0x000fe200078e0a19 */
[----:B------:R-:W-:Y:S01]  /*8ce0*/  ISETP.GE.AND P6, PT, R7, RZ, PT ;  /* 0x000000ff0700720c */ /* 0x000fe20003fc6270 */
[----:B------:R-:W-:Y:S01]  /*8cf0*/  IMAD R17, R25, R0, R17 ;  /* 0x0000000019117224 */ /* 0x000fe200078e0211 */
[----:B------:R-:W-:Y:S01]  /*8d00*/  IABS R7, R8 ;  /* 0x0000000800077213 */ /* 0x000fe20000000000 */
[----:B------:R-:W-:Y:S01]  /*8d10*/  @!P1 IMAD.IADD R16, R16, 0x1, -R25 ;  /* 0x0000000110109824 */ /* 0x000fe200078e0a19 */
[----:B------:R-:W-:Y:S01]  /*8d20*/  IADD3 R0, R4, 0x62, RZ ;  /* 0x0000006204007810 */ /* 0x000fe20007ffe0ff */
[----:B------:R-:W-:Y:S01]  /*8d30*/  STL [R1+0x168], R6 ;  /* 0x0001680601007387 */ /* 0x000fe20000100800 */
[----:B------:R-:W-:Y:S01]  /*8d40*/  ISETP.GE.AND P0, PT, R9, RZ, PT ;  /* 0x000000ff0900720c */ /* 0x000fe20003f06270 */
[----:B------:R-:W-:Y:S01]  /*8d50*/  IMAD.HI.U32 R9, R3, R7, RZ ;  /* 0x0000000703097227 */ /* 0x000fe200078e00ff */
[C---:B------:R-:W-:Y:S01]  /*8d60*/  ISETP.GT.U32.AND P2, PT, R25.reuse, R17, PT ;  /* 0x000000111900720c */ /* 0x040fe20003f44070 */
[----:B------:R0:W-:Y:S01]  /*8d70*/  STL [R1+0x16c], R5 ;  /* 0x00016c0501007387 */ /* 0x0001e20000100800 */
[----:B------:R-:W-:-:S02]  /*8d80*/  ISETP.GT.U32.AND P1, PT, R25, R16, PT ;  /* 0x000000101900720c */ /* 0x000fc40003f24070 */
[----:B------:R-:W-:Y:S01]  /*8d90*/  IABS R13, R0 ;  /* 0x00000000000d7213 */ /* 0x000fe20000000000 */
[----:B------:R-:W-:Y:S02]  /*8da0*/  IMAD.MOV R9, RZ, RZ, -R9 ;  /* 0x000000ffff097224 */ /* 0x000fe400078e0a09 */
[----:B0-----:R-:W-:Y:S02]  /*8db0*/  IMAD.MOV.U32 R5, RZ, RZ, R2 ;  /* 0x000000ffff057224 */ /* 0x001fe400078e0002 */
[----:B------:R-:W-:-:S04]  /*8dc0*/  IMAD.HI.U32 R10, R3, R13, RZ ;  /* 0x0000000d030a7227 */ /* 0x000fc800078e00ff */
[----:B------:R-:W-:Y:S01]  /*8dd0*/  @!P3 IMAD.MOV R5, RZ, RZ, -R5 ;  /* 0x000000ffff05b224 */ /* 0x000fe200078e0a05 */
[C---:B------:R-:W-:Y:S01]  /*8de0*/  ISETP.GT.U32.AND P3, PT, R25.reuse, R18, PT ;  /* 0x000000121900720c */ /* 0x040fe20003f64070 */
[----:B------:R-:W-:Y:S02]  /*8df0*/  IMAD R7, R25, R9, R7 ;  /* 0x0000000919077224 */ /* 0x000fe400078e0207 */
[----:B------:R-:W-:Y:S02]  /*8e00*/  IMAD.MOV R10, RZ, RZ, -R10 ;  /* 0x000000ffff0a7224 */ /* 0x000fe400078e0a0a */
[--C-:B------:R-:W-:Y:S02]  /*8e10*/  @!P2 IMAD.IADD R17, R17, 0x1, -R25.reuse ;  /* 0x000000011111a824 */ /* 0x100fe400078e0a19 */
[----:B------:R-:W-:Y:S01]  /*8e20*/  @!P1 IMAD.IADD R16, R16, 0x1, -R25 ;  /* 0x0000000110109824 */ /* 0x000fe200078e0a19 */
[C---:B------:R-:W-:Y:S01]  /*8e30*/  ISETP.GT.U32.AND P1, PT, R25.reuse, R7, PT ;  /* 0x000000071900720c */ /* 0x040fe20003f24070 */
[C---:B------:R-:W-:Y:S01]  /*8e40*/  IMAD R13, R25.reuse, R10, R13 ;  /* 0x0000000a190d7224 */ /* 0x040fe200078e020d */
[----:B------:R-:W-:-:S03]  /*8e50*/  ISETP.GT.U32.AND P2, PT, R25, R17, PT ;  /* 0x000000111900720c */ /* 0x000fc60003f44070 */
[----:B------:R-:W-:Y:S01]  /*8e60*/  @!P3 IMAD.IADD R18, R18, 0x1, -R25 ;  /* 0x000000011212b824 */ /* 0x000fe200078e0a19 */
[----:B------:R-:W-:Y:S01]  /*8e70*/  ISETP.GT.U32.AND P3, PT, R25, R13, PT ;  /* 0x0000000d1900720c */ /* 0x000fe20003f64070 */
[----:B------:R-:W-:Y:S01]  /*8e80*/  IMAD.MOV.U32 R6, RZ, RZ, R15 ;  /* 0x000000ffff067224 */ /* 0x000fe200078e000f */
[C---:B------:R-:W-:Y:S01]  /*8e90*/  IADD3 R9, R4.reuse, 0x5e, RZ ;  /* 0x0000005e04097810 */ /* 0x040fe20007ffe0ff */
[----:B------:R0:W-:Y:S01]  /*8ea0*/  STL [R1+0x170], R5 ;  /* 0x0001700501007387 */ /* 0x0001e20000100800 */
[C---:B------:R-:W-:Y:S01]  /*8eb0*/  IADD3 R11, R4.reuse, 0x60, RZ ;  /* 0x00000060040b7810 */ /* 0x040fe20007ffe0ff */
[----:B------:R-:W-:Y:S01]  /*8ec0*/  @!P5 IMAD.MOV R6, RZ, RZ, -R6 ;  /* 0x000000ffff06d224 */ /* 0x000fe200078e0a06 */
[----:B------:R-:W-:Y:S01]  /*8ed0*/  IABS R12, R9 ;  /* 0x00000009000c7213 */ /* 0x000fe20000000000 */
[--C-:B------:R-:W-:Y:S01]  /*8ee0*/  @!P1 IMAD.IADD R7, R7, 0x1, -R25.reuse ;  /* 0x0000000107079824 */ /* 0x100fe200078e0a19 */
[----:B------:R-:W-:Y:S01]  /*8ef0*/  IADD3 R2, R4, 0x5f, RZ ;  /* 0x0000005f04027810 */ /* 0x000fe20007ffe0ff */
[----:B------:R-:W-:Y:S01]  /*8f00*/  @!P2 IMAD.IADD R17, R17, 0x1, -R25 ;  /* 0x000000011111a824 */ /* 0x000fe200078e0a19 */
[----:B------:R-:W-:Y:S01]  /*8f10*/  IABS R14, R11 ;  /* 0x0000000b000e7213 */ /* 0x000fe20000000000 */
[----:B0-----:R-:W-:-:S02]  /*8f20*/  IMAD.MOV.U32 R5, RZ, RZ, R18 ;  /* 0x000000ffff057224 */ /* 0x001fc400078e0012 */
[----:B------:R-:W-:Y:S02]  /*8f30*/  @!P3 IMAD.IADD R13, R13, 0x1, -R25 ;  /* 0x000000010d0db824 */ /* 0x000fe400078e0a19 */
[----:B------:R-:W-:Y:S01]  /*8f40*/  @!P0 IMAD.MOV R5, RZ, RZ, -R5 ;  /* 0x000000ffff058224 */ /* 0x000fe200078e0a05 */
[----:B------:R-:W-:Y:S01]  /*8f50*/  ISETP.GT.U32.AND P0, PT, R25, R7, PT ;  /* 0x000000071900720c */ /* 0x000fe20003f04070 */
[C---:B------:R-:W-:Y:S01]  /*8f60*/  IMAD.HI.U32 R15, R3.reuse, R12, RZ ;  /* 0x0000000c030f7227 */ /* 0x040fe200078e00ff */
[----:B------:R-:W-:Y:S01]  /*8f70*/  IABS R10, R2 ;  /* 0x00000002000a7213 */ /* 0x000fe20000000000 */
[----:B------:R0:W-:Y:S02]  /*8f80*/  STL [R1+0xec], R6 ;  /* 0x0000ec0601007387 */ /* 0x0001e40000100800 */
[----:B------:R-:W-:Y:S01]  /*8f90*/  IMAD.HI.U32 R20, R3, R14, RZ ;  /* 0x0000000e03147227 */ /* 0x000fe200078e00ff */
[----:B------:R-:W-:Y:S02]  /*8fa0*/  ISETP.GT.U32.AND P1, PT, R25, R13, PT ;  /* 0x0000000d1900720c */ /* 0x000fe40003f24070 */
[----:B------:R-:W-:Y:S01]  /*8fb0*/  ISETP.GE.AND P2, PT, R0, RZ, PT ;  /* 0x000000ff0000720c */ /* 0x000fe20003f46270 */
[----:B------:R-:W-:-:S02]  /*8fc0*/  IMAD.MOV R15, RZ, RZ, -R15 ;  /* 0x000000ffff0f7224 */ /* 0x000fc400078e0a0f */
[----:B0-----:R-:W-:Y:S02]  /*8fd0*/  IMAD.MOV.U32 R6, RZ, RZ, R17 ;  /* 0x000000ffff067224 */ /* 0x001fe400078e0011 */
[----:B------:R-:W-:-:S04]  /*8fe0*/  IMAD.HI.U32 R0, R3, R10, RZ ;  /* 0x0000000a03007227 */ /* 0x000fc800078e00ff */
[----:B------:R-:W-:Y:S02]  /*8ff0*/  IMAD.MOV R20, RZ, RZ, -R20 ;  /* 0x000000ffff147224 */ /* 0x000fe400078e0a14 */
[----:B------:R-:W-:Y:S01]  /*9000*/  @!P4 IMAD.MOV R6, RZ, RZ, -R6 ;  /* 0x000000ffff06c224 */ /* 0x000fe200078e0a06 */
[----:B------:R-:W-:Y:S01]  /*9010*/  ISETP.GE.AND P4, PT, R11, RZ, PT ;  /* 0x000000ff0b00720c */ /* 0x000fe20003f86270 */
[C---:B------:R-:W-:Y:S01]  /*9020*/  IMAD R11, R25.reuse, R15, R12 ;  /* 0x0000000f190b7224 */ /* 0x040fe200078e020c */
[----:B------:R0:W-:Y:S01]  /*9030*/  STL [R1+0xf4], R5 ;  /* 0x0000f40501007387 */ /* 0x0001e20000100800 */
[----:B------:R-:W-:Y:S02]  /*9040*/  IMAD.MOV R0, RZ, RZ, -R0 ;  /* 0x000000ffff007224 */ /* 0x000fe400078e0a00 */
[----:B------:R-:W-:Y:S02]  /*9050*/  IMAD R14, R25, R20, R14 ;  /* 0x00000014190e7224 */ /* 0x000fe400078e020e */
[----:B------:R-:W-:Y:S01]  /*9060*/  @!P0 IMAD.IADD R7, R7, 0x1, -R25 ;  /* 0x0000000107078824 */ /* 0x000fe200078e0a19 */
[C---:B------:R-:W-:Y:S01]  /*9070*/  ISETP.GT.U32.AND P0, PT, R25.reuse, R11, PT ;  /* 0x0000000b1900720c */ /* 0x040fe20003f04070 */
[----:B------:R-:W-:-:S02]  /*9080*/  IMAD R10, R25, R0, R10 ;  /* 0x00000000190a7224 */ /* 0x000fc400078e020a */
[----:B0-----:R-:W-:Y:S01]  /*9090*/  IMAD.MOV.U32 R5, RZ, RZ, R16 ;  /* 0x000000ffff057224 */ /* 0x001fe200078e0010 */
[----:B------:R-:W-:Y:S01]  /*90a0*/  ISETP.GT.U32.AND P5, PT, R25, R14, PT ;  /* 0x0000000e1900720c */ /* 0x000fe20003fa4070 */
[----:B------:R-:W-:Y:S02]  /*90b0*/  @!P1 IMAD.IADD R13, R13, 0x1, -R25 ;  /* 0x000000010d0d9824 */ /* 0x000fe400078e0a19 */
[----:B------:R-:W-:Y:S01]  /*90c0*/  @!P6 IMAD.MOV R5, RZ, RZ, -R5 ;  /* 0x000000ffff05e224 */ /* 0x000fe200078e0a05 */
        /* <DEDUP_REMOVED lines=14> */
[C---:B------:R-:W-:Y:S01]  /*91b0*/  ISETP.GT.U32.AND P0, PT, R25.reuse, R11, PT ;  /* 0x0000000b1900720c */ /* 0x040fe20003f04070 */
[----:B------:R-:W-:Y:S01]  /*91c0*/  @!P6 IMAD.IADD R10, R10, 0x1, -R25 ;  /* 0x000000010a0ae824 */ /* 0x000fe200078e0a19 */
[----:B------:R-:W-:Y:S01]  /*91d0*/  ISETP.GT.U32.AND P6, PT, R25, R14, PT ;  /* 0x0000000e1900720c */ /* 0x000fe20003fc4070 */
[----:B------:R-:W-:-:S04]  /*91e0*/  IMAD.HI.U32 R12, R3, R0, RZ ;  /* 0x00000000030c7227 */ /* 0x000fc800078e00ff */
[----:B0-----:R-:W-:Y:S02]  /*91f0*/  IMAD.MOV.U32 R5, RZ, RZ, R7 ;  /* 0x000000ffff057224 */ /* 0x001fe400078e0007 */
[----:B------:R-:W-:-:S04]  /*9200*/  IMAD.HI.U32 R7, R3, R13, RZ ;  /* 0x0000000d03077227 */ /* 0x000fc800078e00ff */
        /* <DEDUP_REMOVED lines=102> */
[----:B------:R-:W-:Y:S01]  /*9870*/  IMAD.HI.U32 R15, R3, R11, RZ ;  /* 0x0000000b030f7227 */ /* 0x000fe200078e00ff */
[----:B------:R-:W-:-:S03]  /*9880*/  IADD3 R8, R4, 0x54, RZ ;  /* 0x0000005404087810 */ /* 0x000fc60007ffe0ff */
[----:B------:R-:W-:Y:S02]  /*9890*/  @!P4 IMAD.IADD R0, R0, 0x1, -R25 ;  /* 0x000000010000c824 */ /* 0x000fe400078e0a19 */
[----:B------:R-:W-:Y:S01]  /*98a0*/  IMAD.MOV R15, RZ, RZ, -R15 ;  /* 0x000000ffff0f7224 */ /* 0x000fe200078e0a0f */
[----:B------:R-:W-:Y:S02]  /*98b0*/  IADD3 R10, R4, 0x52, RZ ;  /* 0x00000052040a7810 */ /* 0x000fe40007ffe0ff */
[----:B------:R-:W-:Y:S02]  /*98c0*/  IABS R12, R8 ;  /* 0x00000008000c7213 */ /* 0x000fe40000000000 */
[----:B------:R-:W-:Y:S01]  /*98d0*/  ISETP.GT.U32.AND P4, PT, R25, R0, PT ;  /* 0x000000001900720c */ /* 0x000fe20003f84070 */
[----:B------:R-:W-:Y:S02]  /*98e0*/  @!P0 IMAD.IADD R7, R7, 0x1, -R25 ;  /* 0x0000000107078824 */ /* 0x000fe400078e0a19 */
[----:B------:R-:W-:Y:S01]  /*98f0*/  IMAD R11, R25, R15, R11 ;  /* 0x0000000f190b7224 */ /* 0x000fe200078e020b */
[----:B------:R-:W-:Y:S01]  /*9900*/  IABS R14, R10 ;  /* 0x0000000a000e7213 */ /* 0x000fe20000000000 */
[----:B------:R-:W-:Y:S01]  /*9910*/  @!P5 IMAD.IADD R2, R2, 0x1, -R25 ;  /* 0x000000010202d824 */ /* 0x000fe200078e0a19 */
[----:B------:R0:W-:Y:S01]  /*9920*/  STL [R1+0x138], R5 ;  /* 0x0001380501007387 */ /* 0x0001e20000100800 */
[----:B------:R-:W-:Y:S01]  /*9930*/  IMAD.HI.U32 R16, R3, R12, RZ ;  /* 0x0000000c03107227 */ /* 0x000fe200078e00ff */
[----:B------:R-:W-:-:S03]  /*9940*/  ISETP.GT.U32.AND P5, PT, R25, R11, PT ;  /* 0x0000000b1900720c */ /* 0x000fc60003fa4070 */
[----:B------:R-:W-:Y:S01]  /*9950*/  IMAD.MOV.U32 R6, RZ, RZ, R7 ;  /* 0x000000ffff067224 */ /* 0x000fe200078e0007 */
[----:B------:R-:W-:Y:S01]  /*9960*/  ISETP.GE.AND P0, PT, R8, RZ, PT ;  /* 0x000000ff0800720c */ /* 0x000fe20003f06270 */
[----:B------:R-:W-:Y:S02]  /*9970*/  IMAD.MOV R16, RZ, RZ, -R16 ;  /* 0x000000ffff107224 */ /* 0x000fe400078e0a10 */
[----:B0-----:R-:W-:Y:S02]  /*9980*/  IMAD.MOV.U32 R5, RZ, RZ, R2 ;  /* 0x000000ffff057224 */ /* 0x001fe400078e0002 */
[----:B------:R-:W-:-:S04]  /*9990*/  IMAD.HI.U32 R8, R3, R14, RZ ;  /* 0x0000000e03087227 */ /* 0x000fc800078e00ff */
[----:B------:R-:W-:Y:S02]  /*99a0*/  @!P2 IMAD.MOV R6, RZ, RZ, -R6 ;  /* 0x000000ffff06a224 */ /* 0x000fe400078e0a06 */
[----:B------:R-:W-:Y:S02]  /*99b0*/  @!P1 IMAD.MOV R5, RZ, RZ, -R5 ;  /* 0x000000ffff059224 */ /* 0x000fe400078e0a05 */
[C---:B------:R-:W-:Y:S02]  /*99c0*/  IMAD R16, R25.reuse, R16, R12 ;  /* 0x0000001019107224 */ /* 0x040fe400078e020c */
[----:B------:R-:W-:Y:S02]  /*99d0*/  IMAD.MOV R8, RZ, RZ, -R8 ;  /* 0x000000ffff087224 */ /* 0x000fe400078e0a08 */
[----:B------:R-:W-:Y:S01]  /*99e0*/  @!P4 IMAD.IADD R0, R0, 0x1, -R25 ;  /* 0x000000010000c824 */ /* 0x000fe200078e0a19 */
[----:B------:R-:W-:Y:S01]  /*99f0*/  STL [R1+0x12c], R6 ;  /* 0x00012c0601007387 */ /* 0x000fe20000100800 */
[----:B------:R-:W-:Y:S01]  /*9a00*/  IMAD R2, R25, R8, R14 ;  /* 0x0000000819027224 */ /* 0x000fe200078e020e */
[----:B------:R-:W-:-:S02]  /*9a10*/  IADD3 R9, R4, 0x53, RZ ;  /* 0x0000005304097810 */ /* 0x000fc40007ffe0ff */
[----:B------:R0:W-:Y:S01]  /*9a20*/  STL [R1+0x128], R5 ;  /* 0x0001280501007387 */ /* 0x0001e20000100800 */
[----:B------:R-:W-:Y:S01]  /*9a30*/  ISETP.GT.U32.AND P2, PT, R25, R16, PT ;  /* 0x000000101900720c */ /* 0x000fe20003f44070 */
[----:B------:R-:W-:Y:S01]  /*9a40*/  @!P5 IMAD.IADD R11, R11, 0x1, -R25 ;  /* 0x000000010b0bd824 */ /* 0x000fe200078e0a19 */
[----:B------:R-:W-:Y:S01]  /*9a50*/  IABS R13, R9 ;  /* 0x00000009000d7213 */ /* 0x000fe20000000000 */
[----:B0-----:R-:W-:-:S04]  /*9a60*/  IMAD.MOV.U32 R5, RZ, RZ, R0 ;  /* 0x000000ffff057224 */ /* 0x001fc800078e0000 */
[----:B------:R-:W-:Y:S01]  /*9a70*/  @!P6 IMAD.MOV R5, RZ, RZ, -R5 ;  /* 0x000000ffff05e224 */ /* 0x000fe200078e0a05 */
[C---:B------:R-:W-:Y:S02]  /*9a80*/  ISETP.GT.U32.AND P6, PT, R25.reuse, R2, PT ;  /* 0x000000021900720c */ /* 0x040fe40003fc4070 */
[----:B------:R-:W-:Y:S01]  /*9a90*/  ISETP.GT.U32.AND P5, PT, R25, R11, PT ;  /* 0x0000000b1900720c */ /* 0x000fe20003fa4070 */
[----:B------:R-:W-:Y:S01]  /*9aa0*/  IMAD.HI.U32 R17, R3, R13, RZ ;  /* 0x0000000d03117227 */ /* 0x000fe200078e00ff */
[C---:B------:R-:W-:Y:S02]  /*9ab0*/  IADD3 R7, R4.reuse, 0x51, RZ ;  /* 0x0000005104077810 */ /* 0x040fe40007ffe0ff */
[----:B------:R-:W-:Y:S01]  /*9ac0*/  IADD3 R8, R4, 0x50, RZ ;  /* 0x0000005004087810 */ /* 0x000fe20007ffe0ff */
[----:B------:R-:W-:Y:S01]  /*9ad0*/  IMAD.MOV R17, RZ, RZ, -R17 ;  /* 0x000000ffff117224 */ /* 0x000fe200078e0a11 */
[----:B------:R-:W-:Y:S01]  /*9ae0*/  IABS R12, R7 ;  /* 0x00000007000c7213 */ /* 0x000fe20000000000 */
[----:B------:R-:W-:Y:S01]  /*9af0*/  @!P2 IMAD.IADD R16, R16, 0x1, -R25 ;  /* 0x000000011010a824 */ /* 0x000fe200078e0a19 */
[----:B------:R-:W-:Y:S01]  /*9b00*/  ISETP.GE.AND P1, PT, R9, RZ, PT ;  /* 0x000000ff0900720c */ /* 0x000fe20003f26270 */
[----:B------:R-:W-:Y:S01]  /*9b10*/  IMAD R13, R25, R17, R13 ;  /* 0x00000011190d7224 */ /* 0x000fe200078e020d */
[----:B------:R-:W-:Y:S01]  /*9b20*/  IADD3 R9, R4, 0x4f, RZ ;  /* 0x0000004f04097810 */ /* 0x000fe20007ffe0ff */
[----:B------:R-:W-:Y:S01]  /*9b30*/  @!P6 IMAD.IADD R2, R2, 0x1, -R25 ;  /* 0x000000010202e824 */ /* 0x000fe200078e0a19 */
[----:B------:R-:W-:Y:S01]  /*9b40*/  IABS R0, R8 ;  /* 0x0000000800007213 */ /* 0x000fe20000000000 */
[----:B------:R-:W-:Y:S01]  /*9b50*/  IMAD.HI.U32 R15, R3, R12, RZ ;  /* 0x0000000c030f7227 */ /* 0x000fe200078e00ff */
[----:B------:R-:W-:-:S02]  /*9b60*/  ISETP.GT.U32.AND P2, PT, R25, R16, PT ;  /* 0x000000101900720c */ /* 0x000fc40003f44070 */
[----:B------:R-:W-:Y:S01]  /*9b70*/  IABS R14, R9 ;  /* 0x00000009000e7213 */ /* 0x000fe20000000000 */
[----:B------:R-:W-:Y:S01]  /*9b80*/  @!P5 IMAD.IADD R11, R11, 0x1, -R25 ;  /* 0x000000010b0bd824 */ /* 0x000fe200078e0a19 */
[----:B------:R-:W-:Y:S01]  /*9b90*/  ISETP.GT.U32.AND P4, PT, R25, R13, PT ;  /* 0x0000000d1900720c */ /* 0x000fe20003f84070 */
[----:B------:R-:W-:Y:S01]  /*9ba0*/  IMAD.MOV R15, RZ, RZ, -R15 ;  /* 0x000000ffff0f7224 */ /* 0x000fe200078e0a0f */
[----:B------:R-:W-:Y:S01]  /*9bb0*/  ISETP.GE.AND P5, PT, R10, RZ, PT ;  /* 0x000000ff0a00720c */ /* 0x000fe20003fa6270 */
[----:B------:R-:W-:Y:S01]  /*9bc0*/  IMAD.HI.U32 R10, R3, R0, RZ ;  /* 0x00000000030a7227 */ /* 0x000fe200078e00ff */
[----:B------:R-:W-:-:S03]  /*9bd0*/  ISETP.GT.U32.AND P6, PT, R25, R2, PT ;  /* 0x000000021900720c */ /* 0x000fc60003fc4070 */
[----:B------:R-:W-:Y:S02]  /*9be0*/  IMAD.MOV.U32 R6, RZ, RZ, R11 ;  /* 0x000000ffff067224 */ /* 0x000fe400078e000b */
[----:B------:R-:W-:-:S04]  /*9bf0*/  IMAD.HI.U32 R11, R3, R14, RZ ;  /* 0x0000000e030b7227 */ /* 0x000fc800078e00ff */
[----:B------:R-:W-:Y:S02]  /*9c00*/  IMAD R12, R25, R15, R12 ;  /* 0x0000000f190c7224 */ /* 0x000fe400078e020c */
[----:B------:R-:W-:Y:S02]  /*9c10*/  IMAD.MOV R10, RZ, RZ, -R10 ;  /* 0x000000ffff0a7224 */ /* 0x000fe400078e0a0a */
[----:B------:R-:W-:Y:S01]  /*9c20*/  @!P3 IMAD.MOV R6, RZ, RZ, -R6 ;  /* 0x000000ffff06b224 */ /* 0x000fe200078e0a06 */
[----:B------:R-:W-:Y:S01]  /*9c30*/  ISETP.GE.AND P3, PT, R7, RZ, PT ;  /* 0x000000ff0700720c */ /* 0x000fe20003f66270 */
[----:B------:R-:W-:Y:S02]  /*9c40*/  IMAD.MOV R7, RZ, RZ, -R11 ;  /* 0x000000ffff077224 */ /* 0x000fe400078e0a0b */
[----:B------:R-:W-:Y:S01]  /*9c50*/  @!P2 IMAD.IADD R16, R16, 0x1, -R25 ;  /* 0x000000011010a824 */ /* 0x000fe200078e0a19 */
[C---:B------:R-:W-:Y:S01]  /*9c60*/  ISETP.GT.U32.AND P2, PT, R25.reuse, R12, PT ;  /* 0x0000000c1900720c */ /* 0x040fe20003f44070 */
[----:B------:R-:W-:-:S02]  /*9c70*/  IMAD R11, R25, R10, R0 ;  /* 0x0000000a190b7224 */ /* 0x000fc400078e0200 */
[--C-:B------:R-:W-:Y:S02]  /*9c80*/  @!P4 IMAD.IADD R13, R13, 0x1, -R25.reuse ;  /* 0x000000010d0dc824 */ /* 0x100fe400078e0a19 */
[----:B------:R-:W-:Y:S01]  /*9c90*/  @!P6 IMAD.IADD R2, R2, 0x1, -R25 ;  /* 0x000000010202e824 */ /* 0x000fe200078e0a19 */
[C---:B------:R-:W-:Y:S02]  /*9ca0*/  ISETP.GT.U32.AND P6, PT, R25.reuse, R11, PT ;  /* 0x0000000b1900720c */ /* 0x040fe40003fc4070 */
[----:B------:R-:W-:Y:S01]  /*9cb0*/  ISETP.GT.U32.AND P4, PT, R25, R13, PT ;  /* 0x0000000d1900720c */ /* 0x000fe20003f84070 */
[----:B------:R0:W-:Y:S01]  /*9cc0*/  STL [R1+0x124], R5 ;  /* 0x0001240501007387 */ /* 0x0001e20000100800 */
[----:B------:R-:W-:-:S03]  /*9cd0*/  IADD3 R0, R4, 0x4e, RZ ;  /* 0x0000004e04007810 */ /* 0x000fc60007ffe0ff */
[----:B------:R-:W-:Y:S02]  /*9ce0*/  @!P2 IMAD.IADD R12, R12, 0x1, -R25 ;  /* 0x000000010c0ca824 */ /* 0x000fe400078e0a19 */
[----:B0-----:R-:W-:-:S03]  /*9cf0*/  IMAD.MOV.U32 R5, RZ, RZ, R16 ;  /* 0x000000ffff057224 */ /* 0x001fc600078e0010 */
[C---:B------:R-:W-:Y:S01]  /*9d00*/  ISETP.GT.U32.AND P2, PT, R25.reuse, R12, PT ;  /* 0x0000000c1900720c */ /* 0x040fe20003f44070 */
[----:B------:R-:W-:Y:S02]  /*9d10*/  IMAD R14, R25, R7, R14 ;  /* 0x00000007190e7224 */ /* 0x000fe400078e020e */
[----:B------:R-:W-:Y:S01]  /*9d20*/  @!P0 IMAD.MOV R5, RZ, RZ, -R5 ;  /* 0x000000ffff058224 */ /* 0x000fe200078e0a05 */
[----:B------:R-:W-:Y:S01]  /*9d30*/  ISETP.GE.AND P0, PT, R8, RZ, PT ;  /* 0x000000ff0800720c */ /* 0x000fe20003f06270 */
[--C-:B------:R-:W-:Y:S01]  /*9d40*/  @!P6 IMAD.IADD R11, R11, 0x1, -R25.reuse ;  /* 0x000000010b0be824 */ /* 0x100fe200078e0a19 */
[----:B------:R-:W-:Y:S02]  /*9d50*/  IADD3 R7, R4, 0x4d, RZ ;  /* 0x0000004d04077810 */ /* 0x000fe40007ffe0ff */
[----:B------:R-:W-:Y:S01]  /*9d60*/  IABS R8, R0 ;  /* 0x0000000000087213 */ /* 0x000fe20000000000 */
[----:B------:R-:W-:Y:S01]  /*9d70*/  @!P4 IMAD.IADD R13, R13, 0x1, -R25 ;  /* 0x000000010d0dc824 */ /* 0x000fe200078e0a19 */
[----:B------:R-:W-:-:S02]  /*9d80*/  IABS R16, R7 ;  /* 0x0000000700107213 */ /* 0x000fc40000000000 */
[----:B------:R-:W-:Y:S01]  /*9d90*/  ISETP.GT.U32.AND P6, PT, R25, R11, PT ;  /* 0x0000000b1900720c */ /* 0x000fe20003fc4070 */
[----:B------:R-:W-:Y:S01]  /*9da0*/  IMAD.HI.U32 R10, R3, R8, RZ ;  /* 0x00000008030a7227 */ /* 0x000fe200078e00ff */
[----:B------:R0:W-:Y:S04]  /*9db0*/  STL [R1+0x120], R6 ;  /* 0x0001200601007387 */ /* 0x0001e80000100800 */
[----:B------:R1:W-:Y:S01]  /*9dc0*/  STL [R1+0x10c], R5 ;  /* 0x00010c0501007387 */ /* 0x0003e20000100800 */
[----:B------:R-:W-:Y:S02]  /*9dd0*/  IMAD.MOV R10, RZ, RZ, -R10 ;  /* 0x000000ffff0a7224 */ /* 0x000fe400078e0a0a */
[----:B0-----:R-:W-:Y:S02]  /*9de0*/  IMAD.MOV.U32 R6, RZ, RZ, R13 ;  /* 0x000000ffff067224 */ /* 0x001fe400078e000d */
[----:B-1----:R-:W-:-:S02]  /*9df0*/  IMAD.MOV.U32 R5, RZ, RZ, R2 ;  /* 0x000000ffff057224 */ /* 0x002fc400078e0002 */
[----:B------:R-:W-:-:S04]  /*9e00*/  IMAD.HI.U32 R2, R3, R16, RZ ;  /* 0x0000001003027227 */ /* 0x000fc800078e00ff */
[----:B------:R-:W-:Y:S02]  /*9e10*/  @!P1 IMAD.MOV R6, RZ, RZ, -R6 ;  /* 0x000000ffff069224 */ /* 0x000fe400078e0a06 */
[--C-:B------:R-:W-:Y:S02]  /*9e20*/  @!P2 IMAD.IADD R12, R12, 0x1, -R25.reuse ;  /* 0x000000010c0ca824 */ /* 0x100fe400078e0a19 */
[----:B------:R-:W-:Y:S02]  /*9e30*/  IMAD.MOV R2, RZ, RZ, -R2 ;  /* 0x000000ffff027224 */ /* 0x000fe400078e0a02 */
[C---:B------:R-:W-:Y:S01]  /*9e40*/  IMAD R8, R25.reuse, R10, R8 ;  /* 0x0000000a19087224 */ /* 0x040fe200078e0208 */
[----:B------:R0:W-:Y:S01]  /*9e50*/  STL [R1+0x118], R6 ;  /* 0x0001180601007387 */ /* 0x0001e20000100800 */
[----:B------:R-:W-:Y:S02]  /*9e60*/  IMAD R16, R25, R2, R16 ;  /* 0x0000000219107224 */ /* 0x000fe400078e0210 */
[----:B------:R-:W-:Y:S01]  /*9e70*/  @!P6 IMAD.IADD R11, R11, 0x1, -R25 ;  /* 0x000000010b0be824 */ /* 0x000fe200078e0a19 */
[----:B------:R-:W-:Y:S01]  /*9e80*/  ISETP.GT.U32.AND P6, PT, R25, R8, PT ;  /* 0x000000081900720c */ /* 0x000fe20003fc4070 */
[----:B0-----:R-:W-:-:S04]  /*9e90*/  IMAD.MOV.U32 R6, RZ, RZ, R12 ;  /* 0x000000ffff067224 */ /* 0x001fc800078e000c */
[----:B------:R-:W-:Y:S01]  /*9ea0*/  @!P3 IMAD.MOV R6, RZ, RZ, -R6 ;  /* 0x000000ffff06b224 */ /* 0x000fe200078e0a06 */
[C---:B------:R-:W-:Y:S02]  /*9eb0*/  ISETP.GT.U32.AND P3, PT, R25.reuse, R16, PT ;  /* 0x000000101900720c */ /* 0x040fe40003f64070 */
[----:B------:R-:W-:Y:S02]  /*9ec0*/  ISETP.GT.U32.AND P2, PT, R25, R14, PT ;  /* 0x0000000e1900720c */ /* 0x000fe40003f44070 */
[----:B------:R-:W-:Y:S02]  /*9ed0*/  ISETP.GE.AND P4, PT, R9, RZ, PT ;  /* 0x000000ff0900720c */ /* 0x000fe40003f86270 */
[----:B------:R-:W-:Y:S02]  /*9ee0*/  ISETP.GE.AND P1, PT, R0, RZ, PT ;  /* 0x000000ff0000720c */ /* 0x000fe40003f26270 */
[C---:B------:R-:W-:Y:S02]  /*9ef0*/  IADD3 R0, R4.reuse, 0x4c, RZ ;  /* 0x0000004c04007810 */ /* 0x040fe40007ffe0ff */
[----:B------:R-:W-:Y:S01]  /*9f00*/  IADD3 R9, R4, 0x4b, RZ ;  /* 0x0000004b04097810 */ /* 0x000fe20007ffe0ff */
[----:B------:R-:W-:Y:S01]  /*9f10*/  @!P5 IMAD.MOV R5, RZ, RZ, -R5 ;  /* 0x000000ffff05d224 */ /* 0x000fe200078e0a05 */
[----:B------:R-:W-:Y:S01]  /*9f20*/  ISETP.GE.AND P5, PT, R7, RZ, PT ;  /* 0x000000ff0700720c */ /* 0x000fe20003fa6270 */
[----:B------:R-:W-:Y:S01]  /*9f30*/  @!P6 IMAD.IADD R8, R8, 0x1, -R25 ;  /* 0x000000010808e824 */ /* 0x000fe200078e0a19 */
[----:B------:R-:W-:-:S02]  /*9f40*/  IABS R7, R0 ;  /* 0x0000000000077213 */ /* 0x000fc40000000000 */
[----:B------:R-:W-:Y:S01]  /*9f50*/  IABS R13, R9 ;  /* 0x00000009000d7213 */ /* 0x000fe20000000000 */
[----:B------:R-:W-:Y:S01]  /*9f60*/  @!P3 IMAD.IADD R16, R16, 0x1, -R25 ;  /* 0x000000011010b824 */ /* 0x000fe200078e0a19 */
[----:B------:R-:W-:Y:S01]  /*9f70*/  ISETP.GT.U32.AND P6, PT, R25, R8, PT ;  /* 0x000000081900720c */ /* 0x000fe20003fc4070 */
[C---:B------:R-:W-:Y:S01]  /*9f80*/  IMAD.HI.U32 R10, R3.reuse, R7, RZ ;  /* 0x00000007030a7227 */ /* 0x040fe200078e00ff */
[----:B------:R0:W-:Y:S03]  /*9f90*/  STL [R1+0x11c], R5 ;  /* 0x00011c0501007387 */ /* 0x0001e60000100800 */
[----:B------:R-:W-:Y:S01]  /*9fa0*/  IMAD.HI.U32 R2, R3, R13, RZ ;  /* 0x0000000d03027227 */ /* 0x000fe200078e00ff */
[----:B------:R-:W-:-:S03]  /*9fb0*/  ISETP.GT.U32.AND P3, PT, R25, R16, PT ;  /* 0x000000101900720c */ /* 0x000fc60003f64070 */
[----:B------:R-:W-:Y:S02]  /*9fc0*/  @!P2 IMAD.IADD R14, R14, 0x1, -R25 ;  /* 0x000000010e0ea824 */ /* 0x000fe400078e0a19 */
[----:B0-----:R-:W-:Y:S01]  /*9fd0*/  IMAD.MOV.U32 R5, RZ, RZ, R11 ;  /* 0x000000ffff057224 */ /* 0x001fe200078e000b */
[----:B------:R-:W-:Y:S01]  /*9fe0*/  IADD3 R17, R4, 0x4a, RZ ;  /* 0x0000004a04117810 */ /* 0x000fe20007ffe0ff */
[----:B------:R-:W-:Y:S02]  /*9ff0*/  IMAD.MOV R10, RZ, RZ, -R10 ;  /* 0x000000ffff0a7224 */ /* 0x000fe400078e0a0a */
[----:B------:R-:W-:Y:S01]  /*a000*/  IMAD.MOV R2, RZ, RZ, -R2 ;  /* 0x000000ffff027224 */ /* 0x000fe200078e0a02 */
[C---:B------:R-:W-:Y:S01]  /*a010*/  ISETP.GT.U32.AND P2, PT, R25.reuse, R14, PT ;  /* 0x0000000e1900720c */ /* 0x040fe20003f44070 */
[----:B------:R-:W-:Y:S01]  /*a020*/  @!P0 IMAD.MOV R5, RZ, RZ, -R5 ;  /* 0x000000ffff058224 */ /* 0x000fe200078e0a05 */
[----:B------:R-:W-:Y:S01]  /*a030*/  ISETP.GE.AND P0, PT, R0, RZ, PT ;  /* 0x000000ff0000720c */ /* 0x000fe20003f06270 */
[C---:B------:R-:W-:Y:S01]  /*a040*/  IMAD R0, R25.reuse, R10, R7 ;  /* 0x0000000a19007224 */ /* 0x040fe200078e0207 */
[----:B------:R-:W-:Y:S01]  /*a050*/  IABS R10, R17 ;  /* 0x00000011000a7213 */ /* 0x000fe20000000000 */
[C---:B------:R-:W-:Y:S01]  /*a060*/  IMAD R13, R25.reuse, R2, R13 ;  /* 0x00000002190d7224 */ /* 0x040fe200078e020d */
[----:B------:R-:W-:Y:S01]  /*a070*/  IADD3 R2, R4, 0x49, RZ ;  /* 0x0000004904027810 */ /* 0x000fe20007ffe0ff */
[----:B------:R-:W-:Y:S01]  /*a080*/  @!P6 IMAD.IADD R8, R8, 0x1, -R25 ;  /* 0x000000010808e824 */ /* 0x000fe200078e0a19 */
[----:B------:R-:W-:Y:S01]  /*a090*/  ISETP.GT.U32.AND P6, PT, R25, R0, PT ;  /* 0x000000001900720c */ /* 0x000fe20003fc4070 */
[----:B------:R-:W-:Y:S01]  /*a0a0*/  IMAD.HI.U32 R15, R3, R10, RZ ;  /* 0x0000000a030f7227 */ /* 0x000fe200078e00ff */
[----:B------:R-:W-:-:S03]  /*a0b0*/  IABS R23, R2 ;  /* 0x0000000200177213 */ /* 0x000fc60000000000 */
[----:B------:R-:W-:Y:S01]  /*a0c0*/  @!P3 IMAD.IADD R16, R16, 0x1, -R25 ;  /* 0x000000011010b824 */ /* 0x000fe200078e0a19 */
[----:B------:R-:W-:Y:S01]  /*a0d0*/  ISETP.GT.U32.AND P3, PT, R25, R13, PT ;  /* 0x0000000d1900720c */ /* 0x000fe20003f64070 */
[----:B------:R-:W-:Y:S02]  /*a0e0*/  IMAD.MOV R15, RZ, RZ, -R15 ;  /* 0x000000ffff0f7224 */ /* 0x000fe400078e0a0f */
[----:B------:R-:W-:Y:S01]  /*a0f0*/  IMAD.HI.U32 R22, R3, R23, RZ ;  /* 0x0000001703167227 */ /* 0x000fe200078e00ff */
[----:B------:R-:W-:Y:S03]  /*a100*/  STL [R1+0x110], R6 ;  /* 0x0001100601007387 */ /* 0x000fe60000100800 */
[----:B------:R-:W-:Y:S01]  /*a110*/  @!P2 IMAD.IADD R14, R14, 0x1, -R25 ;  /* 0x000000010e0ea824 */ /* 0x000fe200078e0a19 */
[----:B------:R0:W-:Y:S01]  /*a120*/  STL [R1+0x114], R5 ;  /* 0x0001140501007387 */ /* 0x0001e20000100800 */
[----:B------:R-:W-:-:S02]  /*a130*/  IMAD R10, R25, R15, R10 ;  /* 0x0000000f190a7224 */ /* 0x000fc400078e020a */
[----:B------:R-:W-:Y:S01]  /*a140*/  IMAD.MOV R22, RZ, RZ, -R22 ;  /* 0x000000ffff167224 */ /* 0x000fe200078e0a16 */
[----:B------:R-:W-:Y:S01]  /*a150*/  IADD3 R20, R4, 0x48, RZ ;  /* 0x0000004804147810 */ /* 0x000fe20007ffe0ff */
[----:B------:R-:W-:Y:S01]  /*a160*/  @!P6 IMAD.IADD R0, R0, 0x1, -R25 ;  /* 0x000000010000e824 */ /* 0x000fe200078e0a19 */
[----:B------:R-:W-:Y:S01]  /*a170*/  IADD3 R7, R4, 0x47, RZ ;  /* 0x0000004704077810 */ /* 0x000fe20007ffe0ff */
[C---:B------:R-:W-:Y:S02]  /*a180*/  IMAD R22, R25.reuse, R22, R23 ;  /* 0x0000001619167224 */ /* 0x040fe400078e0217 */
[----:B0-----:R-:W-:Y:S01]  /*a190*/  IMAD.MOV.U32 R5, RZ, RZ, R14 ;  /* 0x000000ffff057224 */ /* 0x001fe200078e000e */
[----:B------:R-:W-:-:S03]  /*a1a0*/  ISETP.GT.U32.AND P6, PT, R25, R10, PT ;  /* 0x0000000a1900720c */ /* 0x000fc60003fc4070 */
[----:B------:R-:W-:Y:S01]  /*a1b0*/  @!P4 IMAD.MOV R5, RZ, RZ, -R5 ;  /* 0x000000ffff05c224 */ /* 0x000fe200078e0a05 */
[----:B------:R-:W-:Y:S01]  /*a1c0*/  ISETP.GE.AND P2, PT, R9, RZ, PT ;  /* 0x000000ff0900720c */ /* 0x000fe20003f46270 */
[----:B------:R-:W-:Y:S01]  /*a1d0*/  @!P3 IMAD.IADD R13, R13, 0x1, -R25 ;  /* 0x000000010d0db824 */ /* 0x000fe200078e0a19 */
[----:B------:R-:W-:Y:S02]  /*a1e0*/  IABS R21, R20 ;  /* 0x0000001400157213 */ /* 0x000fe40000000000 */
[----:B------:R-:W-:Y:S01]  /*a1f0*/  IABS R9, R7 ;  /* 0x0000000700097213 */ /* 0x000fe20000000000 */
[----:B------:R0:W-:Y:S01]  /*a200*/  STL [R1+0x100], R5 ;  /* 0x0001000501007387 */ /* 0x0001e20000100800 */
[----:B------:R-:W-:Y:S01]  /*a210*/  ISETP.GT.U32.AND P3, PT, R25, R22, PT ;  /* 0x000000161900720c */ /* 0x000fe20003f64070 */
[----:B------:R-:W-:Y:S01]  /*a220*/  IMAD.HI.U32 R24, R3, R21, RZ ;  /* 0x0000001503187227 */ /* 0x000fe200078e00ff */
[----:B------:R-:W-:Y:S02]  /*a230*/  ISETP.GT.U32.AND P4, PT, R25, R0, PT ;  /* 0x000000001900720c */ /* 0x000fe40003f84070 */
[----:B------:R-:W-:Y:S01]  /*a240*/  IADD3 R12, R4, 0x46, RZ ;  /* 0x00000046040c7810 */ /* 0x000fe20007ffe0ff */
[----:B------:R-:W-:-:S04]  /*a250*/  IMAD.HI.U32 R18, R3, R9, RZ ;  /* 0x0000000903127227 */ /* 0x000fc800078e00ff */
[----:B0-----:R-:W-:Y:S02]  /*a260*/  IMAD.MOV.U32 R5, RZ, RZ, R8 ;  /* 0x000000ffff057224 */ /* 0x001fe400078e0008 */
[----:B------:R-:W-:Y:S02]  /*a270*/  IMAD.MOV R24, RZ, RZ, -R24 ;  /* 0x000000ffff187224 */ /* 0x000fe400078e0a18 */
[----:B------:R-:W-:Y:S01]  /*a280*/  @!P1 IMAD.MOV R5, RZ, RZ, -R5 ;  /* 0x000000ffff059224 */ /* 0x000fe200078e0a05 */
[----:B------:R-:W-:Y:S01]  /*a290*/  IABS R11, R12 ;  /* 0x0000000c000b7213 */ /* 0x000fe20000000000 */
[----:B------:R-:W-:Y:S02]  /*a2a0*/  IMAD.MOV R18, RZ, RZ, -R18 ;  /* 0x000000ffff127224 */ /* 0x000fe400078e0a12 */
[----:B------:R-:W-:Y:S01]  /*a2b0*/  @!P6 IMAD.IADD R10, R10, 0x1, -R25 ;  /* 0x000000010a0ae824 */ /* 0x000fe200078e0a19 */
[----:B------:R0:W-:Y:S01]  /*a2c0*/  STL [R1+0xfc], R5 ;  /* 0x0000fc0501007387 */ /* 0x0001e20000100800 */
[C---:B------:R-:W-:Y:S01]  /*a2d0*/  IMAD R21, R25.reuse, R24, R21 ;  /* 0x0000001819157224 */ /* 0x040fe200078e0215 */
[C---:B------:R-:W-:Y:S01]  /*a2e0*/  ISETP.GT.U32.AND P6, PT, R25.reuse, R13, PT ;  /* 0x0000000d1900720c */ /* 0x040fe20003fc4070 */
[----:B------:R-:W-:-:S02]  /*a2f0*/  IMAD R9, R25, R18, R9 ;  /* 0x0000001219097224 */ /* 0x000fc400078e0209 */
[----:B------:R-:W-:Y:S01]  /*a300*/  @!P3 IMAD.IADD R22, R22, 0x1, -R25 ;  /* 0x000000011616b824 */ /* 0x000fe200078e0a19 */
[----:B------:R-:W-:Y:S01]  /*a310*/  ISETP.GT.U32.AND P3, PT, R25, R10, PT ;  /* 0x0000000a1900720c */ /* 0x000fe20003f64070 */
[----:B------:R-:W-:-:S04]  /*a320*/  IMAD.HI.U32 R15, R3, R11, RZ ;  /* 0x0000000b030f7227 */ /* 0x000fc800078e00ff */
[----:B0-----:R-:W-:Y:S02]  /*a330*/  IMAD.MOV.U32 R5, RZ, RZ, R16 ;  /* 0x000000ffff057224 */ /* 0x001fe400078e0010 */
[----:B------:R-:W-:Y:S02]  /*a340*/  @!P4 IMAD.IADD R0, R0, 0x1, -R25 ;  /* 0x000000010000c824 */ /* 0x000fe400078e0a19 */
[----:B------:R-:W-:Y:S01]  /*a350*/  @!P5 IMAD.MOV R5, RZ, RZ, -R5 ;  /* 0x000000ffff05d224 */ /* 0x000fe200078e0a05 */
[C---:B------:R-:W-:Y:S01]  /*a360*/  ISETP.GT.U32.AND P5, PT, R25.reuse, R21, PT ;  /* 0x000000151900720c */ /* 0x040fe20003fa4070 */
[----:B------:R-:W-:Y:S01]  /*a370*/  IMAD.MOV R15, RZ, RZ, -R15 ;  /* 0x000000ffff0f7224 */ /* 0x000fe200078e0a0f */
[C---:B------:R-:W-:Y:S02]  /*a380*/  ISETP.GT.U32.AND P4, PT, R25.reuse, R9, PT ;  /* 0x000000091900720c */ /* 0x040fe40003f84070 */
[C---:B------:R-:W-:Y:S01]  /*a390*/  ISETP.GT.U32.AND P1, PT, R25.reuse, R22, PT ;  /* 0x000000161900720c */ /* 0x040fe20003f24070 */
[----:B------:R-:W-:Y:S01]  /*a3a0*/  IMAD R11, R25, R15, R11 ;  /* 0x0000000f190b7224 */ /* 0x000fe200078e020b */
[----:B------:R-:W-:Y:S01]  /*a3b0*/  IADD3 R18, R4, 0x45, RZ ;  /* 0x0000004504127810 */ /* 0x000fe20007ffe0ff */
[----:B------:R-:W-:-:S02]  /*a3c0*/  @!P6 IMAD.IADD R13, R13, 0x1, -R25 ;  /* 0x000000010d0de824 */ /* 0x000fc400078e0a19 */
[--C-:B------:R-:W-:Y:S01]  /*a3d0*/  @!P3 IMAD.IADD R10, R10, 0x1, -R25.reuse ;  /* 0x000000010a0ab824 */ /* 0x100fe200078e0a19 */
[----:B------:R-:W-:Y:S01]  /*a3e0*/  ISETP.GT.U32.AND P3, PT, R25, R11, PT ;  /* 0x0000000b1900720c */ /* 0x000fe20003f64070 */
[----:B------:R0:W-:Y:S01]  /*a3f0*/  STL [R1+0xf8], R5 ;  /* 0x0000f80501007387 */ /* 0x0001e20000100800 */
[----:B------:R-:W-:Y:S01]  /*a400*/  IMAD.MOV.U32 R6, RZ, RZ, R0 ;  /* 0x000000ffff067224 */ /* 0x000fe200078e0000 */
[----:B------:R-:W-:Y:S01]  /*a410*/  IADD3 R15, R4, 0x44, RZ ;  /* 0x00000044040f7810 */ /* 0x000fe20007ffe0ff */
[--C-:B------:R-:W-:Y:S01]  /*a420*/  @!P5 IMAD.IADD R21, R21, 0x1, -R25.reuse ;  /* 0x000000011515d824 */ /* 0x100fe200078e0a19 */
[----:B------:R-:W-:Y:S01]  /*a430*/  IABS R14, R18 ;  /* 0x00000012000e7213 */ /* 0x000fe20000000000 */
[--C-:B------:R-:W-:Y:S01]  /*a440*/  @!P4 IMAD.IADD R9, R9, 0x1, -R25.reuse ;  /* 0x000000010909c824 */ /* 0x100fe200078e0a19 */
[----:B------:R-:W-:Y:S01]  /*a450*/  ISETP.GE.AND P6, PT, R17, RZ, PT ;  /* 0x000000ff1100720c */ /* 0x000fe20003fc6270 */
[----:B------:R-:W-:Y:S02]  /*a460*/  @!P1 IMAD.IADD R22, R22, 0x1, -R25 ;  /* 0x0000000116169824 */ /* 0x000fe400078e0a19 */
[----:B0-----:R-:W-:Y:S01]  /*a470*/  IMAD.MOV.U32 R5, RZ, RZ, R13 ;  /* 0x000000ffff057224 */ /* 0x001fe200078e000d */
[----:B------:R-:W-:Y:S01]  /*a480*/  ISETP.GE.AND P1, PT, R2, RZ, PT ;  /* 0x000000ff0200720c */ /* 0x000fe20003f26270 */
[----:B------:R-:W-:Y:S01]  /*a490*/  @!P0 IMAD.MOV R6, RZ, RZ, -R6 ;  /* 0x000000ffff068224 */ /* 0x000fe200078e0a06 */
[----:B------:R-:W-:Y:S01]  /*a4a0*/  IABS R8, R15 ;  /* 0x0000000f00087213 */ /* 0x000fe20000000000 */
[----:B------:R-:W-:Y:S01]  /*a4b0*/  @!P2 IMAD.MOV R5, RZ, RZ, -R5 ;  /* 0x000000ffff05a224 */ /* 0x000fe200078e0a05 */
[----:B------:R-:W-:Y:S01]  /*a4c0*/  ISETP.GT.U32.AND P0, PT, R25, R21, PT ;  /* 0x000000151900720c */ /* 0x000fe20003f04070 */
[----:B------:R-:W-:Y:S01]  /*a4d0*/  IMAD.HI.U32 R16, R3, R14, RZ ;  /* 0x0000000e03107227 */ /* 0x000fe200078e00ff */
[----:B------:R-:W-:Y:S01]  /*a4e0*/  ISETP.GT.U32.AND P2, PT, R25, R9, PT ;  /* 0x000000091900720c */ /* 0x000fe20003f44070 */
[----:B------:R0:W-:Y:S02]  /*a4f0*/  STL [R1+0xe4], R6 ;  /* 0x0000e40601007387 */ /* 0x0001e40000100800 */
[----:B------:R-:W-:Y:S01]  /*a500*/  IMAD.HI.U32 R17, R3, R8, RZ ;  /* 0x0000000803117227 */ /* 0x000fe200078e00ff */
[----:B------:R-:W-:Y:S01]  /*a510*/  ISETP.GE.AND P5, PT, R20, RZ, PT ;  /* 0x000000ff1400720c */ /* 0x000fe20003fa6270 */
[----:B------:R1:W-:Y:S02]  /*a520*/  STL [R1+0xe0], R5 ;  /* 0x0000e00501007387 */ /* 0x0003e40000100800 */
[----:B------:R-:W-:-:S02]  /*a530*/  IMAD.MOV R16, RZ, RZ, -R16 ;  /* 0x000000ffff107224 */ /* 0x000fc400078e0a10 */
[----:B------:R-:W-:Y:S01]  /*a540*/  @!P3 IMAD.IADD R11, R11, 0x1, -R25 ;  /* 0x000000010b0bb824 */ /* 0x000fe200078e0a19 */
[----:B------:R-:W-:Y:S01]  /*a550*/  ISETP.GE.AND P4, PT, R7, RZ, PT ;  /* 0x000000ff0700720c */ /* 0x000fe20003f86270 */
[----:B0-----:R-:W-:Y:S02]  /*a560*/  IMAD.MOV.U32 R6, RZ, RZ, R10 ;  /* 0x000000ffff067224 */ /* 0x001fe400078e000a */
[----:B------:R-:W-:Y:S02]  /*a570*/  IMAD.MOV R17, RZ, RZ, -R17 ;  /* 0x000000ffff117224 */ /* 0x000fe400078e0a11 */
[----:B-1----:R-:W-:Y:S02]  /*a580*/  IMAD.MOV.U32 R5, RZ, RZ, R22 ;  /* 0x000000ffff057224 */ /* 0x002fe400078e0016 */
[C---:B------:R-:W-:Y:S01]  /*a590*/  IMAD R7, R25.reuse, R16, R14 ;  /* 0x0000001019077224 */ /* 0x040fe200078e020e */
[----:B------:R-:W-:Y:S01]  /*a5a0*/  IADD3 R0, R4, 0x43, RZ ;  /* 0x0000004304007810 */ /* 0x000fe20007ffe0ff */
[----:B------:R-:W-:Y:S01]  /*a5b0*/  @!P6 IMAD.MOV R6, RZ, RZ, -R6 ;  /* 0x000000ffff06e224 */ /* 0x000fe200078e0a06 */
[C---:B------:R-:W-:Y:S01]  /*a5c0*/  ISETP.GT.U32.AND P3, PT, R25.reuse, R11, PT ;  /* 0x0000000b1900720c */ /* 0x040fe20003f64070 */
[----:B------:R-:W-:Y:S01]  /*a5d0*/  @!P1 IMAD.MOV R5, RZ, RZ, -R5 ;  /* 0x000000ffff059224 */ /* 0x000fe200078e0a05 */
[C---:B------:R-:W-:Y:S01]  /*a5e0*/  ISETP.GT.U32.AND P6, PT, R25.reuse, R7, PT ;  /* 0x000000071900720c */ /* 0x040fe20003fc4070 */
[----:B------:R-:W-:-:S02]  /*a5f0*/  IMAD R17, R25, R17, R8 ;  /* 0x0000001119117224 */ /* 0x000fc400078e0208 */
[--C-:B------:R-:W-:Y:S01]  /*a600*/  @!P0 IMAD.IADD R21, R21, 0x1, -R25.reuse ;  /* 0x0000000115158824 */ /* 0x100fe200078e0a19 */
[----:B------:R-:W-:Y:S01]  /*a610*/  IABS R8, R0 ;  /* 0x0000000000087213 */ /* 0x000fe20000000000 */
[----:B------:R-:W-:Y:S01]  /*a620*/  @!P2 IMAD.IADD R9, R9, 0x1, -R25 ;  /* 0x000000010909a824 */ /* 0x000fe200078e0a19 */
[----:B------:R0:W-:Y:S01]  /*a630*/  STL [R1+0xdc], R6 ;  /* 0x0000dc0601007387 */ /* 0x0001e20000100800 */
[----:B------:R-:W-:-:S03]  /*a640*/  ISETP.GT.U32.AND P0, PT, R25, R17, PT ;  /* 0x000000111900720c */ /* 0x000fc60003f04070 */
[----:B------:R1:W-:Y:S01]  /*a650*/  STL [R1+0xd8], R5 ;  /* 0x0000d80501007387 */ /* 0x0003e20000100800 */
[----:B------:R-:W-:Y:S01]  /*a660*/  ISETP.GE.AND P1, PT, R12, RZ, PT ;  /* 0x000000ff0c00720c */ /* 0x000fe20003f26270 */
[----:B------:R-:W-:-:S04]  /*a670*/  IMAD.HI.U32 R10, R3, R8, RZ ;  /* 0x00000008030a7227 */ /* 0x000fc800078e00ff */
[----:B0-----:R-:W-:Y:S02]  /*a680*/  IMAD.MOV.U32 R6, RZ, RZ, R21 ;  /* 0x000000ffff067224 */ /* 0x001fe400078e0015 */
[----:B-1----:R-:W-:Y:S02]  /*a690*/  IMAD.MOV.U32 R5, RZ, RZ, R9 ;  /* 0x000000ffff057224 */ /* 0x002fe400078e0009 */
[----:B------:R-:W-:Y:S02]  /*a6a0*/  @!P5 IMAD.MOV R6, RZ, RZ, -R6 ;  /* 0x000000ffff06d224 */ /* 0x000fe400078e0a06 */
[----:B------:R-:W-:Y:S02]  /*a6b0*/  @!P4 IMAD.MOV R5, RZ, RZ, -R5 ;  /* 0x000000ffff05c224 */ /* 0x000fe400078e0a05 */
[--C-:B------:R-:W-:Y:S02]  /*a6c0*/  @!P3 IMAD.IADD R11, R11, 0x1, -R25.reuse ;  /* 0x000000010b0bb824 */ /* 0x100fe400078e0a19 */
[----:B------:R-:W-:Y:S01]  /*a6d0*/  IMAD.MOV R10, RZ, RZ, -R10 ;  /* 0x000000ffff0a7224 */ /* 0x000fe200078e0a0a */
[----:B------:R-:W-:Y:S01]  /*a6e0*/  STL [R1+0xcc], R6 ;  /* 0x0000cc0601007387 */ /* 0x000fe20000100800 */
[--C-:B------:R-:W-:Y:S01]  /*a6f0*/  @!P6 IMAD.IADD R7, R7, 0x1, -R25.reuse ;  /* 0x000000010707e824 */ /* 0x100fe200078e0a19 */
[----:B------:R-:W-:Y:S01]  /*a700*/  IADD3 R2, R4, 0x42, RZ ;  /* 0x0000004204027810 */ /* 0x000fe20007ffe0ff */
[----:B------:R-:W-:Y:S01]  /*a710*/  IMAD R8, R25, R10, R8 ;  /* 0x0000000a19087224 */ /* 0x000fe200078e0208 */
[----:B------:R0:W-:Y:S01]  /*a720*/  STL [R1+0xc4], R5 ;  /* 0x0000c40501007387 */ /* 0x0001e20000100800 */
[----:B------:R-:W-:Y:S01]  /*a730*/  @!P0 IMAD.IADD R17, R17, 0x1, -R25 ;  /* 0x0000000111118824 */ /* 0x000fe200078e0a19 */
[----:B------:R-:W-:-:S02]  /*a740*/  IABS R20, R2 ;  /* 0x0000000200147213 */ /* 0x000fc40000000000 */
[----:B------:R-:W-:Y:S01]  /*a750*/  ISETP.GT.U32.AND P0, PT, R25, R7, PT ;  /* 0x000000071900720c */ /* 0x000fe20003f04070 */
[----:B0-----:R-:W-:-:S04]  /*a760*/  IMAD.MOV.U32 R5, RZ, RZ, R11 ;  /* 0x000000ffff057224 */ /* 0x001fc800078e000b */
[----:B------:R-:W-:Y:S01]  /*a770*/  @!P1 IMAD.MOV R5, RZ, RZ, -R5 ;  /* 0x000000ffff059224 */ /* 0x000fe200078e0a05 */
[----:B------:R-:W-:Y:S02]  /*a780*/  ISETP.GT.U32.AND P1, PT, R25, R8, PT ;  /* 0x000000081900720c */ /* 0x000fe40003f24070 */
[----:B------:R-:W-:Y:S01]  /*a790*/  ISETP.GE.AND P6, PT, R0, RZ, PT ;  /* 0x000000ff0000720c */ /* 0x000fe20003fc6270 */
[----:B------:R-:W-:Y:S01]  /*a7a0*/  IMAD.HI.U32 R0, R3, R20, RZ ;  /* 0x0000001403007227 */ /* 0x000fe200078e00ff */
[----:B------:R-:W-:Y:S02]  /*a7b0*/  ISETP.GT.U32.AND P4, PT, R25, R17, PT ;  /* 0x000000111900720c */ /* 0x000fe40003f84070 */
[----:B------:R-:W-:Y:S01]  /*a7c0*/  IADD3 R16, R4, 0x41, RZ ;  /* 0x0000004104107810 */ /* 0x000fe20007ffe0ff */
[----:B------:R-:W-:Y:S02]  /*a7d0*/  IMAD.MOV R0, RZ, RZ, -R0 ;  /* 0x000000ffff007224 */ /* 0x000fe400078e0a00 */
[--C-:B------:R-:W-:Y:S01]  /*a7e0*/  @!P0 IMAD.IADD R7, R7, 0x1, -R25.reuse ;  /* 0x0000000107078824 */ /* 0x100fe200078e0a19 */
[----:B------:R-:W-:Y:S01]  /*a7f0*/  ISETP.GE.AND P0, PT, R16, RZ, PT ;  /* 0x000000ff1000720c */ /* 0x000fe20003f06270 */
[----:B------:R-:W-:Y:S01]  /*a800*/  IMAD R20, R25, R0, R20 ;  /* 0x0000000019147224 */ /* 0x000fe200078e0214 */
[----:B------:R-:W-:Y:S01]  /*a810*/  IABS R16, R16 ;  /* 0x0000001000107213 */ /* 0x000fe20000000000 */
[----:B------:R-:W-:-:S04]  /*a820*/  @!P1 IMAD.IADD R8, R8, 0x1, -R25 ;  /* 0x0000000108089824 */ /* 0x000fc800078e0a19 */
[----:B------:R-:W-:Y:S01]  /*a830*/  @!P4 IMAD.IADD R17, R17, 0x1, -R25 ;  /* 0x000000011111c824 */ /* 0x000fe200078e0a19 */
[----:B------:R-:W-:Y:S01]  /*a840*/  ISETP.GT.U32.AND P4, PT, R25, R20, PT ;  /* 0x000000141900720c */ /* 0x000fe20003f84070 */
[----:B------:R-:W-:Y:S01]  /*a850*/  IMAD.HI.U32 R10, R3, R16, RZ ;  /* 0x00000010030a7227 */ /* 0x000fe200078e00ff */
[----:B------:R-:W-:-:S03]  /*a860*/  ISETP.GT.U32.AND P1, PT, R25, R8, PT ;  /* 0x000000081900720c */ /* 0x000fc60003f24070 */
[----:B------:R-:W-:Y:S01]  /*a870*/  IMAD.MOV R10, RZ, RZ, -R10 ;  /* 0x000000ffff0a7224 */ /* 0x000fe200078e0a0a */
[----:B------:R-:W-:Y:S02]  /*a880*/  ISETP.GE.AND P5, PT, R2, RZ, PT ;  /* 0x000000ff0200720c */ /* 0x000fe40003fa6270 */
[----:B------:R-:W-:Y:S01]  /*a890*/  ISETP.GE.AND P2, PT, R18, RZ, PT ;  /* 0x000000ff1200720c */ /* 0x000fe20003f46270 */
[----:B------:R-:W-:Y:S01]  /*a8a0*/  IMAD R16, R25, R10, R16 ;  /* 0x0000000a19107224 */ /* 0x000fe200078e0210 */
[----:B------:R-:W-:Y:S02]  /*a8b0*/  ISETP.GE.AND P3, PT, R15, RZ, PT ;  /* 0x000000ff0f00720c */ /* 0x000fe40003f66270 */
[----:B------:R-:W-:Y:S01]  /*a8c0*/  IADD3 R2, R4, 0x40, RZ ;  /* 0x0000004004027810 */ /* 0x000fe20007ffe0ff */
[--C-:B------:R-:W-:Y:S02]  /*a8d0*/  @!P4 IMAD.IADD R20, R20, 0x1, -R25.reuse ;  /* 0x000000011414c824 */ /* 0x100fe400078e0a19 */
[----:B------:R-:W-:Y:S01]  /*a8e0*/  @!P1 IMAD.IADD R8, R8, 0x1, -R25 ;  /* 0x0000000108089824 */ /* 0x000fe200078e0a19 */
[----:B------:R-:W-:-:S02]  /*a8f0*/  IABS R11, R2 ;  /* 0x00000002000b7213 */ /* 0x000fc40000000000 */
[C---:B------:R-:W-:Y:S02]  /*a900*/  ISETP.GT.U32.AND P1, PT, R25.reuse, R16, PT ;  /* 0x000000101900720c */ /* 0x040fe40003f24070 */
[----:B------:R-:W-:Y:S01]  /*a910*/  IADD3 R0, R4, 0x3f, RZ ;  /* 0x0000003f04007810 */ /* 0x000fe20007ffe0ff */
[----:B------:R0:W-:Y:S01]  /*a920*/  STL [R1+0xc0], R5 ;  /* 0x0000c00501007387 */ /* 0x0001e20000100800 */
[----:B------:R-:W-:Y:S01]  /*a930*/  ISETP.GT.U32.AND P4, PT, R25, R20, PT ;  /* 0x000000141900720c */ /* 0x000fe20003f84070 */
[----:B------:R-:W-:Y:S01]  /*a940*/  IMAD.HI.U32 R9, R3, R11, RZ ;  /* 0x0000000b03097227 */ /* 0x000fe200078e00ff */
[----:B------:R-:W-:-:S03]  /*a950*/  IABS R13, R0 ;  /* 0x00000000000d7213 */ /* 0x000fc60000000000 */
[----:B------:R-:W-:Y:S02]  /*a960*/  @!P2 IMAD.MOV R7, RZ, RZ, -R7 ;  /* 0x000000ffff07a224 */ /* 0x000fe400078e0a07 */
[----:B0-----:R-:W-:Y:S01]  /*a970*/  IMAD.MOV.U32 R5, RZ, RZ, R17 ;  /* 0x000000ffff057224 */ /* 0x001fe200078e0011 */
[----:B------:R-:W-:Y:S01]  /*a980*/  ISETP.GE.AND P2, PT, R2, RZ, PT ;  /* 0x000000ff0200720c */ /* 0x000fe20003f46270 */
[----:B------:R-:W-:Y:S02]  /*a990*/  IMAD.MOV R9, RZ, RZ, -R9 ;  /* 0x000000ffff097224 */ /* 0x000fe400078e0a09 */
[----:B------:R-:W-:Y:S01]  /*a9a0*/  @!P3 IMAD.MOV R5, RZ, RZ, -R5 ;  /* 0x000000ffff05b224 */ /* 0x000fe200078e0a05 */
[----:B------:R-:W-:Y:S01]  /*a9b0*/  ISETP.GE.AND P3, PT, R0, RZ, PT ;  /* 0x000000ff0000720c */ /* 0x000fe20003f66270 */
[----:B------:R-:W-:Y:S01]  /*a9c0*/  IMAD.HI.U32 R2, R3, R13, RZ ;  /* 0x0000000d03027227 */ /* 0x000fe200078e00ff */
[----:B------:R-:W-:-:S03]  /*a9d0*/  IADD3 R0, R4, 0x3e, RZ ;  /* 0x0000003e04007810 */ /* 0x000fc60007ffe0ff */
[C---:B------:R-:W-:Y:S01]  /*a9e0*/  IMAD R11, R25.reuse, R9, R11 ;  /* 0x00000009190b7224 */ /* 0x040fe200078e020b */
[----:B------:R-:W-:Y:S01]  /*a9f0*/  IABS R10, R0 ;  /* 0x00000000000a7213 */ /* 0x000fe20000000000 */
[--C-:B------:R-:W-:Y:S02]  /*aa00*/  @!P1 IMAD.IADD R16, R16, 0x1, -R25.reuse ;  /* 0x0000000110109824 */ /* 0x100fe400078e0a19 */
[----:B------:R-:W-:Y:S02]  /*aa10*/  IMAD.MOV R2, RZ, RZ, -R2 ;  /* 0x000000ffff027224 */ /* 0x000fe400078e0a02 */
[----:B------:R-:W-:Y:S01]  /*aa20*/  @!P4 IMAD.IADD R20, R20, 0x1, -R25 ;  /* 0x000000011414c824 */ /* 0x000fe200078e0a19 */
[C---:B------:R-:W-:Y:S01]  /*aa30*/  ISETP.GT.U32.AND P4, PT, R25.reuse, R11, PT ;  /* 0x0000000b1900720c */ /* 0x040fe20003f84070 */
[C---:B------:R-:W-:Y:S01]  /*aa40*/  IMAD R13, R25.reuse, R2, R13 ;  /* 0x00000002190d7224 */ /* 0x040fe200078e020d */
[----:B------:R-:W-:Y:S01]  /*aa50*/  ISETP.GT.U32.AND P1, PT, R25, R16, PT ;  /* 0x000000101900720c */ /* 0x000fe20003f24070 */
[----:B------:R-:W-:Y:S01]  /*aa60*/  STL [R1+0x107c], R7 ;  /* 0x00107c0701007387 */ /* 0x000fe20000100800 */
[----:B------:R-:W-:-:S03]  /*aa70*/  IMAD.HI.U32 R14, R3, R10, RZ ;  /* 0x0000000a030e7227 */ /* 0x000fc600078e00ff */
[----:B------:R0:W-:Y:S01]  /*aa80*/  STL [R1+0xbc], R5 ;  /* 0x0000bc0501007387 */ /* 0x0001e20000100800 */
[----:B------:R-:W-:Y:S01]  /*aa90*/  @!P6 IMAD.MOV R8, RZ, RZ, -R8 ;  /* 0x000000ffff08e224 */ /* 0x000fe200078e0a08 */
[----:B------:R-:W-:Y:S01]  /*aaa0*/  ISETP.GT.U32.AND P6, PT, R25, R13, PT ;  /* 0x0000000d1900720c */ /* 0x000fe20003fc4070 */
[----:B------:R-:W-:Y:S02]  /*aab0*/  IMAD.MOV R14, RZ, RZ, -R14 ;  /* 0x000000ffff0e7224 */ /* 0x000fe400078e0a0e */
[----:B0-----:R-:W-:-:S04]  /*aac0*/  IMAD.MOV.U32 R5, RZ, RZ, R20 ;  /* 0x000000ffff057224 */ /* 0x001fc800078e0014 */
[----:B------:R-:W-:Y:S01]  /*aad0*/  @!P5 IMAD.MOV R5, RZ, RZ, -R5 ;  /* 0x000000ffff05d224 */ /* 0x000fe200078e0a05 */
[----:B------:R-:W-:Y:S01]  /*aae0*/  ISETP.GE.AND P5, PT, R0, RZ, PT ;  /* 0x000000ff0000720c */ /* 0x000fe20003fa6270 */
[----:B------:R-:W-:Y:S02]  /*aaf0*/  IMAD R0, R25, R14, R10 ;  /* 0x0000000e19007224 */ /* 0x000fe400078e020a */
[--C-:B------:R-:W-:Y:S02]  /*ab00*/  @!P4 IMAD.IADD R11, R11, 0x1, -R25.reuse ;  /* 0x000000010b0bc824 */ /* 0x100fe400078e0a19 */
[--C-:B------:R-:W-:Y:S01]  /*ab10*/  @!P1 IMAD.IADD R16, R16, 0x1, -R25.reuse ;  /* 0x0000000110109824 */ /* 0x100fe200078e0a19 */
[----:B------:R-:W-:Y:S02]  /*ab20*/  ISETP.GT.U32.AND P1, PT, R25, R0, PT ;  /* 0x000000001900720c */ /* 0x000fe40003f24070 */
[C---:B------:R-:W-:Y:S02]  /*ab30*/  IADD3 R15, R4.reuse, 0x3d, RZ ;  /* 0x0000003d040f7810 */ /* 0x040fe40007ffe0ff */
[----:B------:R-:W-:Y:S01]  /*ab40*/  IADD3 R12, R4, 0x3c, RZ ;  /* 0x0000003c040c7810 */ /* 0x000fe20007ffe0ff */
[----:B------:R-:W-:Y:S01]  /*ab50*/  @!P6 IMAD.IADD R13, R13, 0x1, -R25 ;  /* 0x000000010d0de824 */ /* 0x000fe200078e0a19 */
[----:B------:R-:W-:-:S02]  /*ab60*/  ISETP.GT.U32.AND P4, PT, R25, R11, PT ;  /* 0x0000000b1900720c */ /* 0x000fc40003f84070 */
[----:B------:R-:W-:Y:S02]  /*ab70*/  IADD3 R2, R4, 0x3b, RZ ;  /* 0x0000003b04027810 */ /* 0x000fe40007ffe0ff */
[----:B------:R-:W-:Y:S02]  /*ab80*/  IABS R18, R15 ;  /* 0x0000000f00127213 */ /* 0x000fe40000000000 */
[----:B------:R-:W-:Y:S02]  /*ab90*/  IABS R17, R12 ;  /* 0x0000000c00117213 */ /* 0x000fe40000000000 */
[----:B------:R-:W-:Y:S01]  /*aba0*/  IABS R9, R2 ;  /* 0x0000000200097213 */ /* 0x000fe20000000000 */
[----:B------:R-:W-:Y:S01]  /*abb0*/  IMAD.HI.U32 R20, R3, R18, RZ ;  /* 0x0000001203147227 */ /* 0x000fe200078e00ff */
[----:B------:R-:W-:Y:S01]  /*abc0*/  ISETP.GT.U32.AND P6, PT, R25, R13, PT ;  /* 0x0000000d1900720c */ /* 0x000fe20003fc4070 */
[----:B------:R-:W-:Y:S02]  /*abd0*/  STL [R1+0x1080], R8 ;  /* 0x0010800801007387 */ /* 0x000fe40000100800 */
[----:B------:R-:W-:-:S02]  /*abe0*/  IMAD.HI.U32 R10, R3, R17, RZ ;  /* 0x00000011030a7227 */ /* 0x000fc400078e00ff */
[----:B------:R0:W-:Y:S02]  /*abf0*/  STL [R1+0xb8], R5 ;  /* 0x0000b80501007387 */ /* 0x0001e40000100800 */
[----:B------:R-:W-:Y:S02]  /*ac00*/  @!P1 IMAD.IADD R0, R0, 0x1, -R25 ;  /* 0x0000000100009824 */ /* 0x000fe400078e0a19 */
[----:B------:R-:W-:-:S04]  /*ac10*/  IMAD.HI.U32 R14, R3, R9, RZ ;  /* 0x00000009030e7227 */ /* 0x000fc800078e00ff */
[----:B------:R-:W-:Y:S02]  /*ac20*/  IMAD.MOV R20, RZ, RZ, -R20 ;  /* 0x000000ffff147224 */ /* 0x000fe400078e0a14 */
[----:B0-----:R-:W-:Y:S02]  /*ac30*/  IMAD.MOV.U32 R5, RZ, RZ, R16 ;  /* 0x000000ffff057224 */ /* 0x001fe400078e0010 */
[----:B------:R-:W-:Y:S02]  /*ac40*/  IMAD.MOV R10, RZ, RZ, -R10 ;  /* 0x000000ffff0a7224 */ /* 0x000fe400078e0a0a */
[----:B------:R-:W-:Y:S01]  /*ac50*/  @!P4 IMAD.IADD R11, R11, 0x1, -R25 ;  /* 0x000000010b0bc824 */ /* 0x000fe200078e0a19 */
[----:B------:R-:W-:Y:S01]  /*ac60*/  ISETP.GE.AND P4, PT, R15, RZ, PT ;  /* 0x000000ff0f00720c */ /* 0x000fe20003f86270 */
[----:B------:R-:W-:Y:S01]  /*ac70*/  @!P0 IMAD.MOV R5, RZ, RZ, -R5 ;  /* 0x000000ffff058224 */ /* 0x000fe200078e0a05 */
[C---:B------:R-:W-:Y:S01]  /*ac80*/  ISETP.GT.U32.AND P0, PT, R25.reuse, R0, PT ;  /* 0x000000001900720c */ /* 0x040fe20003f04070 */
[----:B------:R-:W-:-:S02]  /*ac90*/  IMAD R15, R25, R20, R18 ;  /* 0x00000014190f7224 */ /* 0x000fc400078e0212 */
[----:B------:R-:W-:Y:S02]  /*aca0*/  IMAD.MOV R14, RZ, RZ, -R14 ;  /* 0x000000ffff0e7224 */ /* 0x000fe400078e0a0e */
[C---:B------:R-:W-:Y:S01]  /*acb0*/  IMAD R17, R25.reuse, R10, R17 ;  /* 0x0000000a19117224 */ /* 0x040fe200078e0211 */
[----:B------:R-:W-:Y:S01]  /*acc0*/  IADD3 R10, R4, 0x3a, RZ ;  /* 0x0000003a040a7810 */ /* 0x000fe20007ffe0ff */
[C---:B------:R-:W-:Y:S01]  /*acd0*/  IMAD R9, R25.reuse, R14, R9 ;  /* 0x0000000e19097224 */ /* 0x040fe200078e0209 */
[----:B------:R-:W-:Y:S01]  /*ace0*/  ISETP.GT.U32.AND P1, PT, R25, R15, PT ;  /* 0x0000000f1900720c */ /* 0x000fe20003f24070 */
[----:B------:R-:W-:Y:S01]  /*acf0*/  @!P6 IMAD.IADD R13, R13, 0x1, -R25 ;  /* 0x000000010d0de824 */ /* 0x000fe200078e0a19 */
[----:B------:R-:W-:Y:S02]  /*ad00*/  IABS R14, R10 ;  /* 0x0000000a000e7213 */ /* 0x000fe40000000000 */
[----:B------:R-:W-:Y:S01]  /*ad10*/  ISETP.GT.U32.AND P6, PT, R25, R17, PT ;  /* 0x000000111900720c */ /* 0x000fe20003fc4070 */
[----:B------:R0:W-:Y:S01]  /*ad20*/  STL [R1+0xa8], R5 ;  /* 0x0000a80501007387 */ /* 0x0001e20000100800 */
[----:B------:R-:W-:-:S02]  /*ad30*/  IMAD.MOV.U32 R6, RZ, RZ, R11 ;  /* 0x000000ffff067224 */ /* 0x000fc400078e000b */
[----:B------:R-:W-:Y:S01]  /*ad40*/  IMAD.MOV.U32 R11, RZ, RZ, R14 ;  /* 0x000000ffff0b7224 */ /* 0x000fe200078e000e */
[----:B------:R-:W-:Y:S01]  /*ad50*/  IADD3 R14, R4, 0x39, RZ ;  /* 0x00000039040e7810 */ /* 0x000fe20007ffe0ff */
[----:B------:R-:W-:Y:S02]  /*ad60*/  @!P2 IMAD.MOV R6, RZ, RZ, -R6 ;  /* 0x000000ffff06a224 */ /* 0x000fe400078e0a06 */
[----:B0-----:R-:W-:Y:S01]  /*ad70*/  IMAD.MOV.U32 R5, RZ, RZ, R13 ;  /* 0x000000ffff057224 */ /* 0x001fe200078e000d */
[----:B------:R-:W-:Y:S01]  /*ad80*/  ISETP.GE.AND P2, PT, R12, RZ, PT ;  /* 0x000000ff0c00720c */ /* 0x000fe20003f46270 */
[----:B------:R-:W-:Y:S02]  /*ad90*/  @!P0 IMAD.IADD R0, R0, 0x1, -R25 ;  /* 0x0000000100008824 */ /* 0x000fe400078e0a19 */
[----:B------:R-:W-:Y:S01]  /*ada0*/  @!P3 IMAD.MOV R5, RZ, RZ, -R5 ;  /* 0x000000ffff05b224 */ /* 0x000fe200078e0a05 */
[----:B------:R-:W-:Y:S01]  /*adb0*/  ISETP.GE.AND P0, PT, R2, RZ, PT ;  /* 0x000000ff0200720c */ /* 0x000fe20003f06270 */
[----:B------:R-:W-:Y:S01]  /*adc0*/  IMAD.HI.U32 R12, R3, R11, RZ ;  /* 0x0000000b030c7227 */ /* 0x000fe200078e00ff */
[----:B------:R-:W-:Y:S01]  /*add0*/  IABS R2, R14 ;  /* 0x0000000e00027213 */ /* 0x000fe20000000000 */
[----:B------:R-:W-:Y:S01]  /*ade0*/  STL [R1+0xb0], R6 ;  /* 0x0000b00601007387 */ /* 0x000fe20000100800 */
[----:B------:R-:W-:Y:S01]  /*adf0*/  ISETP.GT.U32.AND P3, PT, R25, R9, PT ;  /* 0x000000091900720c */ /* 0x000fe20003f64070 */
[----:B------:R-:W-:-:S02]  /*ae00*/  @!P1 IMAD.IADD R15, R15, 0x1, -R25 ;  /* 0x000000010f0f9824 */ /* 0x000fc400078e0a19 */
[----:B------:R0:W-:Y:S01]  /*ae10*/  STL [R1+0xb4], R5 ;  /* 0x0000b40501007387 */ /* 0x0001e20000100800 */
[----:B------:R-:W-:Y:S01]  /*ae20*/  @!P6 IMAD.IADD R17, R17, 0x1, -R25 ;  /* 0x000000011111e824 */ /* 0x000fe200078e0a19 */
[----:B------:R-:W-:Y:S01]  /*ae30*/  ISETP.GE.AND P1, PT, R10, RZ, PT ;  /* 0x000000ff0a00720c */ /* 0x000fe20003f26270 */
[----:B------:R-:W-:Y:S02]  /*ae40*/  IMAD.MOV R12, RZ, RZ, -R12 ;  /* 0x000000ffff0c7224 */ /* 0x000fe400078e0a0c */
[----:B------:R-:W-:Y:S02]  /*ae50*/  IMAD.MOV.U32 R10, RZ, RZ, R2 ;  /* 0x000000ffff0a7224 */ /* 0x000fe400078e0002 */
[----:B0-----:R-:W-:Y:S02]  /*ae60*/  IMAD.MOV.U32 R5, RZ, RZ, R0 ;  /* 0x000000ffff057224 */ /* 0x001fe400078e0000 */
[C---:B------:R-:W-:Y:S02]  /*ae70*/  IMAD R11, R25.reuse, R12, R11 ;  /* 0x0000000c190b7224 */ /* 0x040fe400078e020b */
[----:B------:R-:W-:Y:S01]  /*ae80*/  @!P5 IMAD.MOV R5, RZ, RZ, -R5 ;  /* 0x000000ffff05d224 */ /* 0x000fe200078e0a05 */
[----:B------:R-:W-:Y:S01]  /*ae90*/  ISETP.GT.U32.AND P5, PT, R25, R17, PT ;  /* 0x000000111900720c */ /* 0x000fe20003fa4070 */
[----:B------:R-:W-:Y:S01]  /*aea0*/  IMAD.HI.U32 R12, R3, R10, RZ ;  /* 0x0000000a030c7227 */ /* 0x000fe200078e00ff */
[----:B------:R-:W-:-:S03]  /*aeb0*/  ISETP.GT.U32.AND P6, PT, R25, R15, PT ;  /* 0x0000000f1900720c */ /* 0x000fc60003fc4070 */
[----:B------:R-:W-:Y:S02]  /*aec0*/  IMAD.MOV R12, RZ, RZ, -R12 ;  /* 0x000000ffff0c7224 */ /* 0x000fe400078e0a0c */
[----:B------:R-:W-:Y:S02]  /*aed0*/  @!P3 IMAD.IADD R9, R9, 0x1, -R25 ;  /* 0x000000010909b824 */ /* 0x000fe400078e0a19 */
[----:B------:R-:W-:-:S03]  /*aee0*/  IMAD R10, R25, R12, R10 ;  /* 0x0000000c190a7224 */ /* 0x000fc600078e020a */
[----:B------:R-:W-:Y:S01]  /*aef0*/  ISETP.GT.U32.AND P3, PT, R25, R9, PT ;  /* 0x000000091900720c */ /* 0x000fe20003f64070 */
[--C-:B------:R-:W-:Y:S01]  /*af00*/  @!P5 IMAD.IADD R17, R17, 0x1, -R25.reuse ;  /* 0x000000011111d824 */ /* 0x100fe200078e0a19 */
[----:B------:R-:W-:Y:S01]  /*af10*/  ISETP.GT.U32.AND P5, PT, R25, R10, PT ;  /* 0x0000000a1900720c */ /* 0x000fe20003fa4070 */
[----:B------:R-:W-:Y:S01]  /*af20*/  @!P6 IMAD.IADD R15, R15, 0x1, -R25 ;  /* 0x000000010f0fe824 */ /* 0x000fe200078e0a19 */
[----:B------:R-:W-:Y:S02]  /*af30*/  ISETP.GT.U32.AND P6, PT, R25, R11, PT ;  /* 0x0000000b1900720c */ /* 0x000fe40003fc4070 */
[C---:B------:R-:W-:Y:S02]  /*af40*/  IADD3 R0, R4.reuse, 0x37, RZ ;  /* 0x0000003704007810 */ /* 0x040fe40007ffe0ff */
[C---:B------:R-:W-:Y:S02]  /*af50*/  IADD3 R13, R4.reuse, 0x36, RZ ;  /* 0x00000036040d7810 */ /* 0x040fe40007ffe0ff */
[----:B------:R-:W-:-:S02]  /*af60*/  IADD3 R2, R4, 0x38, RZ ;  /* 0x0000003804027810 */ /* 0x000fc40007ffe0ff */
[----:B------:R-:W-:Y:S02]  /*af70*/  IABS R12, R0 ;  /* 0x00000000000c7213 */ /* 0x000fe40000000000 */
[----:B------:R-:W-:Y:S01]  /*af80*/  IABS R18, R13 ;  /* 0x0000000d00127213 */ /* 0x000fe20000000000 */
[----:B------:R0:W-:Y:S01]  /*af90*/  STL [R1+0x384], R5 ;  /* 0x0003840501007387 */ /* 0x0001e20000100800 */
[----:B------:R-:W-:Y:S01]  /*afa0*/  IABS R16, R2 ;  /* 0x0000000200107213 */ /* 0x000fe20000000000 */
[--C-:B------:R-:W-:Y:S01]  /*afb0*/  @!P3 IMAD.IADD R9, R9, 0x1, -R25.reuse ;  /* 0x000000010909b824 */ /* 0x100fe200078e0a19 */
[----:B------:R-:W-:Y:S01]  /*afc0*/  ISETP.GE.AND P3, PT, R14, RZ, PT ;  /* 0x000000ff0e00720c */ /* 0x000fe20003f66270 */
[----:B------:R-:W-:Y:S02]  /*afd0*/  @!P5 IMAD.IADD R10, R10, 0x1, -R25 ;  /* 0x000000010a0ad824 */ /* 0x000fe400078e0a19 */
[----:B------:R-:W-:Y:S02]  /*afe0*/  IMAD.MOV.U32 R14, RZ, RZ, R18 ;  /* 0x000000ffff0e7224 */ /* 0x000fe400078e0012 */
[----:B------:R-:W-:-:S04]  /*aff0*/  IMAD.HI.U32 R20, R3, R12, RZ ;  /* 0x0000000c03147227 */ /* 0x000fc800078e00ff */
[----:B0-----:R-:W-:Y:S02]  /*b000*/  IMAD.MOV.U32 R5, RZ, RZ, R15 ;  /* 0x000000ffff057224 */ /* 0x001fe400078e000f */
[----:B------:R-:W-:-:S04]  /*b010*/  IMAD.HI.U32 R18, R3, R16, RZ ;  /* 0x0000001003127227 */ /* 0x000fc800078e00ff */
[----:B------:R-:W-:Y:S01]  /*b020*/  @!P6 IMAD.IADD R11, R11, 0x1, -R25 ;  /* 0x000000010b0be824 */ /* 0x000fe200078e0a19 */
[----:B------:R-:W-:Y:S01]  /*b030*/  ISETP.GE.AND P6, PT, R2, RZ, PT ;  /* 0x000000ff0200720c */ /* 0x000fe20003fc6270 */
[----:B------:R-:W-:Y:S01]  /*b040*/  @!P4 IMAD.MOV R5, RZ, RZ, -R5 ;  /* 0x000000ffff05c224 */ /* 0x000fe200078e0a05 */
[----:B------:R-:W-:Y:S01]  /*b050*/  ISETP.GT.U32.AND P4, PT, R25, R10, PT ;  /* 0x0000000a1900720c */ /* 0x000fe20003f84070 */
[----:B------:R-:W-:-:S04]  /*b060*/  IMAD.HI.U32 R2, R3, R14, RZ ;  /* 0x0000000e03027227 */ /* 0x000fc800078e00ff */
[----:B------:R-:W-:Y:S01]  /*b070*/  IMAD.MOV R15, RZ, RZ, -R20 ;  /* 0x000000ffff0f7224 */ /* 0x000fe200078e0a14 */
[----:B------:R0:W-:Y:S01]  /*b080*/  STL [R1+0xac], R5 ;  /* 0x0000ac0501007387 */ /* 0x0001e20000100800 */
[----:B------:R-:W-:Y:S01]  /*b090*/  IMAD.MOV R18, RZ, RZ, -R18 ;  /* 0x000000ffff127224 */ /* 0x000fe200078e0a12 */
[C---:B------:R-:W-:Y:S01]  /*b0a0*/  ISETP.GT.U32.AND P5, PT, R25.reuse, R11, PT ;  /* 0x0000000b1900720c */ /* 0x040fe20003fa4070 */
[----:B------:R-:W-:Y:S02]  /*b0b0*/  IMAD.MOV R2, RZ, RZ, -R2 ;  /* 0x000000ffff027224 */ /* 0x000fe400078e0a02 */
[C---:B------:R-:W-:Y:S02]  /*b0c0*/  IMAD R12, R25.reuse, R15, R12 ;  /* 0x0000000f190c7224 */ /* 0x040fe400078e020c */
[----:B------:R-:W-:Y:S02]  /*b0d0*/  IMAD R16, R25, R18, R16 ;  /* 0x0000001219107224 */ /* 0x000fe400078e0210 */
[----:B0-----:R-:W-:-:S02]  /*b0e0*/  IMAD.MOV.U32 R5, RZ, RZ, R9 ;  /* 0x000000ffff057224 */ /* 0x001fc400078e0009 */
[----:B------:R-:W-:Y:S02]  /*b0f0*/  IMAD.MOV.U32 R6, RZ, RZ, R17 ;  /* 0x000000ffff067224 */ /* 0x000fe400078e0011 */
[C---:B------:R-:W-:Y:S02]  /*b100*/  IMAD R14, R25.reuse, R2, R14 ;  /* 0x00000002190e7224 */ /* 0x040fe400078e020e */
[----:B------:R-:W-:Y:S01]  /*b110*/  @!P0 IMAD.MOV R5, RZ, RZ, -R5 ;  /* 0x000000ffff058224 */ /* 0x000fe200078e0a05 */
[C---:B------:R-:W-:Y:S01]  /*b120*/  ISETP.GT.U32.AND P0, PT, R25.reuse, R12, PT ;  /* 0x0000000c1900720c */ /* 0x040fe20003f04070 */
[----:B------:R-:W-:Y:S01]  /*b130*/  @!P2 IMAD.MOV R6, RZ, RZ, -R6 ;  /* 0x000000ffff06a224 */ /* 0x000fe200078e0a06 */
[C---:B------:R-:W-:Y:S01]  /*b140*/  ISETP.GT.U32.AND P2, PT, R25.reuse, R16, PT ;  /* 0x000000101900720c */ /* 0x040fe20003f44070 */
[--C-:B------:R-:W-:Y:S01]  /*b150*/  @!P4 IMAD.IADD R10, R10, 0x1, -R25.reuse ;  /* 0x000000010a0ac824 */ /* 0x100fe200078e0a19 */
[----:B------:R-:W-:Y:S01]  /*b160*/  ISETP.GT.U32.AND P4, PT, R25, R14, PT ;  /* 0x0000000e1900720c */ /* 0x000fe20003f84070 */
[----:B------:R-:W-:Y:S01]  /*b170*/  @!P5 IMAD.IADD R11, R11, 0x1, -R25 ;  /* 0x000000010b0bd824 */ /* 0x000fe200078e0a19 */
[----:B------:R-:W-:-:S02]  /*b180*/  ISETP.GE.AND P5, PT, R0, RZ, PT ;  /* 0x000000ff0000720c */ /* 0x000fc40003fa6270 */
[C---:B------:R-:W-:Y:S02]  /*b190*/  IADD3 R0, R4.reuse, 0x34, RZ ;  /* 0x0000003404007810 */ /* 0x040fe40007ffe0ff */
[----:B------:R-:W-:Y:S02]  /*b1a0*/  IADD3 R18, R4, 0x35, RZ ;  /* 0x0000003504127810 */ /* 0x000fe40007ffe0ff */
[----:B------:R-:W-:Y:S01]  /*b1b0*/  IABS R2, R0 ;  /* 0x0000000000027213 */ /* 0x000fe20000000000 */
[--C-:B------:R-:W-:Y:S01]  /*b1c0*/  @!P0 IMAD.IADD R12, R12, 0x1, -R25.reuse ;  /* 0x000000010c0c8824 */ /* 0x100fe200078e0a19 */
[----:B------:R-:W-:Y:S01]  /*b1d0*/  STL [R1+0x98], R6 ;  /* 0x0000980601007387 */ /* 0x000fe20000100800 */
[--C-:B------:R-:W-:Y:S01]  /*b1e0*/  @!P2 IMAD.IADD R16, R16, 0x1, -R25.reuse ;  /* 0x000000011010a824 */ /* 0x100fe200078e0a19 */
[----:B------:R-:W-:Y:S01]  /*b1f0*/  IABS R9, R18 ;  /* 0x0000001200097213 */ /* 0x000fe20000000000 */
[----:B------:R-:W-:Y:S01]  /*b200*/  @!P4 IMAD.IADD R14, R14, 0x1, -R25 ;  /* 0x000000010e0ec824 */ /* 0x000fe200078e0a19 */
[----:B------:R0:W-:Y:S01]  /*b210*/  STL [R1+0x9c], R5 ;  /* 0x00009c0501007387 */ /* 0x0001e20000100800 */
[----:B------:R-:W-:-:S02]  /*b220*/  ISETP.GT.U32.AND P4, PT, R25, R12, PT ;  /* 0x0000000c1900720c */ /* 0x000fc40003f84070 */
[----:B------:R-:W-:Y:S01]  /*b230*/  ISETP.GE.AND P2, PT, R13, RZ, PT ;  /* 0x000000ff0d00720c */ /* 0x000fe20003f46270 */
[----:B------:R-:W-:Y:S01]  /*b240*/  IMAD.HI.U32 R13, R3, R9, RZ ;  /* 0x00000009030d7227 */ /* 0x000fe200078e00ff */
[----:B------:R-:W-:-:S03]  /*b250*/  ISETP.GT.U32.AND P0, PT, R25, R16, PT ;  /* 0x000000101900720c */ /* 0x000fc60003f04070 */
[----:B0-----:R-:W-:Y:S02]  /*b260*/  IMAD.MOV.U32 R5, RZ, RZ, R11 ;  /* 0x000000ffff057224 */ /* 0x001fe400078e000b */
[----:B------:R-:W-:-:S04]  /*b270*/  IMAD.HI.U32 R11, R3, R2, RZ ;  /* 0x00000002030b7227 */ /* 0x000fc800078e00ff */
[----:B------:R-:W-:Y:S02]  /*b280*/  IMAD.MOV R11, RZ, RZ, -R11 ;  /* 0x000000ffff0b7224 */ /* 0x000fe400078e0a0b */
[----:B------:R-:W-:Y:S02]  /*b290*/  IMAD.MOV R13, RZ, RZ, -R13 ;  /* 0x000000ffff0d7224 */ /* 0x000fe400078e0a0d */
[C---:B------:R-:W-:Y:S02]  /*b2a0*/  IMAD R2, R25.reuse, R11, R2 ;  /* 0x0000000b19027224 */ /* 0x040fe400078e0202 */
[C---:B------:R-:W-:Y:S01]  /*b2b0*/  IMAD R9, R25.reuse, R13, R9 ;  /* 0x0000000d19097224 */ /* 0x040fe200078e0209 */
[----:B------:R-:W-:Y:S01]  /*b2c0*/  IADD3 R15, R4, 0x33, RZ ;  /* 0x00000033040f7810 */ /* 0x000fe20007ffe0ff */
[--C-:B------:R-:W-:Y:S01]  /*b2d0*/  @!P4 IMAD.IADD R12, R12, 0x1, -R25.reuse ;  /* 0x000000010c0cc824 */ /* 0x100fe200078e0a19 */
[C---:B------:R-:W-:Y:S01]  /*b2e0*/  ISETP.GT.U32.AND P4, PT, R25.reuse, R2, PT ;  /* 0x000000021900720c */ /* 0x040fe20003f84070 */
[----:B------:R-:W-:Y:S01]  /*b2f0*/  @!P0 IMAD.IADD R16, R16, 0x1, -R25 ;  /* 0x0000000110108824 */ /* 0x000fe200078e0a19 */
[----:B------:R-:W-:-:S02]  /*b300*/  ISETP.GT.U32.AND P0, PT, R25, R9, PT ;  /* 0x000000091900720c */ /* 0x000fc40003f04070 */
[----:B------:R-:W-:Y:S01]  /*b310*/  IABS R21, R15 ;  /* 0x0000000f00157213 */ /* 0x000fe20000000000 */
[----:B------:R-:W-:Y:S01]  /*b320*/  @!P1 IMAD.MOV R5, RZ, RZ, -R5 ;  /* 0x000000ffff059224 */ /* 0x000fe200078e0a05 */
[----:B------:R-:W-:-:S03]  /*b330*/  IADD3 R17, R4, 0x32, RZ ;  /* 0x0000003204117810 */ /* 0x000fc60007ffe0ff */
[----:B------:R-:W-:Y:S01]  /*b340*/  IMAD.HI.U32 R22, R3, R21, RZ ;  /* 0x0000001503167227 */ /* 0x000fe200078e00ff */
[----:B------:R0:W-:Y:S01]  /*b350*/  STL [R1+0xa0], R5 ;  /* 0x0000a00501007387 */ /* 0x0001e20000100800 */
[----:B------:R-:W-:Y:S02]  /*b360*/  IABS R11, R17 ;  /* 0x00000011000b7213 */ /* 0x000fe40000000000 */
[----:B------:R-:W-:Y:S02]  /*b370*/  IMAD.MOV R22, RZ, RZ, -R22 ;  /* 0x000000ffff167224 */ /* 0x000fe400078e0a16 */
[--C-:B------:R-:W-:Y:S02]  /*b380*/  @!P4 IMAD.IADD R2, R2, 0x1, -R25.reuse ;  /* 0x000000010202c824 */ /* 0x100fe400078e0a19 */
[----:B------:R-:W-:Y:S02]  /*b390*/  @!P0 IMAD.IADD R9, R9, 0x1, -R25 ;  /* 0x0000000109098824 */ /* 0x000fe400078e0a19 */
[----:B0-----:R-:W-:Y:S01]  /*b3a0*/  IMAD.MOV.U32 R5, RZ, RZ, R10 ;  /* 0x000000ffff057224 */ /* 0x001fe200078e000a */
[----:B------:R-:W-:Y:S01]  /*b3b0*/  ISETP.GE.AND P0, PT, R0, RZ, PT ;  /* 0x000000ff0000720c */ /* 0x000fe20003f06270 */
[----:B------:R-:W-:-:S02]  /*b3c0*/  IMAD R0, R25, R22, R21 ;  /* 0x0000001619007224 */ /* 0x000fc400078e0215 */
[----:B------:R-:W-:Y:S01]  /*b3d0*/  @!P3 IMAD.MOV R5, RZ, RZ, -R5 ;  /* 0x000000ffff05b224 */ /* 0x000fe200078e0a05 */
[C---:B------:R-:W-:Y:S01]  /*b3e0*/  ISETP.GT.U32.AND P3, PT, R25.reuse, R2, PT ;  /* 0x000000021900720c */ /* 0x040fe20003f64070 */
[----:B------:R-:W-:Y:S01]  /*b3f0*/  IMAD.MOV.U32 R7, RZ, RZ, R16 ;  /* 0x000000ffff077224 */ /* 0x000fe200078e0010 */
[----:B------:R-:W-:Y:S01]  /*b400*/  ISETP.GT.U32.AND P1, PT, R25, R14, PT ;  /* 0x0000000e1900720c */ /* 0x000fe20003f24070 */
[----:B------:R-:W-:-:S04]  /*b410*/  IMAD.HI.U32 R20, R3, R11, RZ ;  /* 0x0000000b03147227 */ /* 0x000fc800078e00ff */
[----:B------:R-:W-:Y:S01]  /*b420*/  @!P6 IMAD.MOV R7, RZ, RZ, -R7 ;  /* 0x000000ffff07e224 */ /* 0x000fe200078e0a07 */
[C---:B------:R-:W-:Y:S01]  /*b430*/  ISETP.GT.U32.AND P6, PT, R25.reuse, R0, PT ;  /* 0x000000001900720c */ /* 0x040fe20003fc4070 */
[----:B------:R-:W-:Y:S01]  /*b440*/  IMAD.MOV R20, RZ, RZ, -R20 ;  /* 0x000000ffff147224 */ /* 0x000fe200078e0a14 */
[----:B------:R-:W-:-:S03]  /*b450*/  ISETP.GT.U32.AND P4, PT, R25, R9, PT ;  /* 0x000000091900720c */ /* 0x000fc60003f84070 */
[C---:B------:R-:W-:Y:S02]  /*b460*/  IMAD R11, R25.reuse, R20, R11 ;  /* 0x00000014190b7224 */ /* 0x040fe400078e020b */
[--C-:B------:R-:W-:Y:S02]  /*b470*/  @!P3 IMAD.IADD R2, R2, 0x1, -R25.reuse ;  /* 0x000000010202b824 */ /* 0x100fe400078e0a19 */
[--C-:B------:R-:W-:Y:S01]  /*b480*/  @!P1 IMAD.IADD R14, R14, 0x1, -R25.reuse ;  /* 0x000000010e0e9824 */ /* 0x100fe200078e0a19 */
[----:B------:R-:W-:Y:S01]  /*b490*/  ISETP.GT.U32.AND P3, PT, R25, R11, PT ;  /* 0x0000000b1900720c */ /* 0x000fe20003f64070 */
[----:B------:R0:W-:Y:S01]  /*b4a0*/  STL [R1+0x94], R5 ;  /* 0x0000940501007387 */ /* 0x0001e20000100800 */
[----:B------:R-:W-:Y:S02]  /*b4b0*/  IMAD.MOV.U32 R6, RZ, RZ, R12 ;  /* 0x000000ffff067224 */ /* 0x000fe400078e000c */
[----:B------:R-:W-:Y:S01]  /*b4c0*/  @!P6 IMAD.IADD R0, R0, 0x1, -R25 ;  /* 0x000000010000e824 */ /* 0x000fe200078e0a19 */
[----:B------:R-:W-:-:S02]  /*b4d0*/  ISETP.GE.AND P1, PT, R18, RZ, PT ;  /* 0x000000ff1200720c */ /* 0x000fc40003f26270 */
[C---:B------:R-:W-:Y:S01]  /*b4e0*/  IADD3 R13, R4.reuse, 0x31, RZ ;  /* 0x00000031040d7810 */ /* 0x040fe20007ffe0ff */
[----:B------:R-:W-:Y:S02]  /*b4f0*/  @!P5 IMAD.MOV R6, RZ, RZ, -R6 ;  /* 0x000000ffff06d224 */ /* 0x000fe400078e0a06 */
[----:B0-----:R-:W-:Y:S01]  /*b500*/  IMAD.MOV.U32 R5, RZ, RZ, R14 ;  /* 0x000000ffff057224 */ /* 0x001fe200078e000e */
[----:B------:R-:W-:Y:S01]  /*b510*/  ISETP.GT.U32.AND P6, PT, R25, R0, PT ;  /* 0x000000001900720c */ /* 0x000fe20003fc4070 */
[----:B------:R-:W-:Y:S01]  /*b520*/  @!P4 IMAD.IADD R9, R9, 0x1, -R25 ;  /* 0x000000010909c824 */ /* 0x000fe200078e0a19 */
[----:B------:R-:W-:Y:S01]  /*b530*/  IADD3 R12, R4, 0x30, RZ ;  /* 0x00000030040c7810 */ /* 0x000fe20007ffe0ff */
[----:B------:R-:W-:Y:S01]  /*b540*/  @!P2 IMAD.MOV R5, RZ, RZ, -R5 ;  /* 0x000000ffff05a224 */ /* 0x000fe200078e0a05 */
[----:B------:R-:W-:Y:S01]  /*b550*/  IABS R18, R13 ;  /* 0x0000000d00127213 */ /* 0x000fe20000000000 */
[----:B------:R-:W-:Y:S01]  /*b560*/  STL [R1+0x90], R7 ;  /* 0x0000900701007387 */ /* 0x000fe20000100800 */
[----:B------:R-:W-:Y:S01]  /*b570*/  ISETP.GE.AND P2, PT, R17, RZ, PT ;  /* 0x000000ff1100720c */ /* 0x000fe20003f46270 */
[----:B------:R-:W-:Y:S01]  /*b580*/  @!P3 IMAD.IADD R11, R11, 0x1, -R25 ;  /* 0x000000010b0bb824 */ /* 0x000fe200078e0a19 */
[----:B------:R-:W-:Y:S01]  /*b590*/  IABS R17, R12 ;  /* 0x0000000c00117213 */ /* 0x000fe20000000000 */
[----:B------:R0:W-:Y:S01]  /*b5a0*/  STL [R1+0x8c], R6 ;  /* 0x00008c0601007387 */ /* 0x0001e20000100800 */
[----:B------:R-:W-:Y:S01]  /*b5b0*/  IMAD.HI.U32 R10, R3, R18, RZ ;  /* 0x00000012030a7227 */ /* 0x000fe200078e00ff */
[----:B------:R-:W-:-:S02]  /*b5c0*/  ISETP.GE.AND P5, PT, R15, RZ, PT ;  /* 0x000000ff0f00720c */ /* 0x000fc40003fa6270 */
[----:B------:R1:W-:Y:S01]  /*b5d0*/  STL [R1+0x88], R5 ;  /* 0x0000880501007387 */ /* 0x0003e20000100800 */
[----:B------:R-:W-:Y:S01]  /*b5e0*/  ISETP.GT.U32.AND P3, PT, R25, R11, PT ;  /* 0x0000000b1900720c */ /* 0x000fe20003f64070 */
[----:B0-----:R-:W-:Y:S02]  /*b5f0*/  IMAD.MOV.U32 R6, RZ, RZ, R9 ;  /* 0x000000ffff067224 */ /* 0x001fe400078e0009 */
[----:B-1----:R-:W-:Y:S01]  /*b600*/  IMAD.MOV.U32 R5, RZ, RZ, R2 ;  /* 0x000000ffff057224 */ /* 0x002fe200078e0002 */
[----:B------:R-:W-:Y:S01]  /*b610*/  IADD3 R2, R4, 0x2f, RZ ;  /* 0x0000002f04027810 */ /* 0x000fe20007ffe0ff */
[----:B------:R-:W-:Y:S02]  /*b620*/  @!P1 IMAD.MOV R6, RZ, RZ, -R6 ;  /* 0x000000ffff069224 */ /* 0x000fe400078e0a06 */
[----:B------:R-:W-:Y:S01]  /*b630*/  IMAD.HI.U32 R9, R3, R17, RZ ;  /* 0x0000001103097227 */ /* 0x000fe200078e00ff */
[----:B------:R-:W-:-:S03]  /*b640*/  ISETP.GE.AND P4, PT, R13, RZ, PT ;  /* 0x000000ff0d00720c */ /* 0x000fc60003f86270 */
[----:B------:R-:W-:Y:S02]  /*b650*/  IMAD.MOV R10, RZ, RZ, -R10 ;  /* 0x000000ffff0a7224 */ /* 0x000fe400078e0a0a */
[----:B------:R-:W-:Y:S01]  /*b660*/  @!P0 IMAD.MOV R5, RZ, RZ, -R5 ;  /* 0x000000ffff058224 */ /* 0x000fe200078e0a05 */
[----:B------:R-:W-:Y:S01]  /*b670*/  IABS R13, R2 ;  /* 0x00000002000d7213 */ /* 0x000fe20000000000 */
[----:B------:R-:W-:Y:S01]  /*b680*/  @!P6 IMAD.IADD R0, R0, 0x1, -R25 ;  /* 0x000000010000e824 */ /* 0x000fe200078e0a19 */
[----:B------:R-:W-:Y:S01]  /*b690*/  STL [R1+0x58], R6 ;  /* 0x0000580601007387 */ /* 0x000fe20000100800 */
[----:B------:R-:W-:Y:S02]  /*b6a0*/  IMAD.MOV R9, RZ, RZ, -R9 ;  /* 0x000000ffff097224 */ /* 0x000fe400078e0a09 */
[C---:B------:R-:W-:Y:S01]  /*b6b0*/  IMAD R10, R25.reuse, R10, R18 ;  /* 0x0000000a190a7224 */ /* 0x040fe200078e0212 */
[----:B------:R0:W-:Y:S01]  /*b6c0*/  STL [R1+0x64], R5 ;  /* 0x0000640501007387 */ /* 0x0001e20000100800 */
[----:B------:R-:W-:-:S02]  /*b6d0*/  IMAD R17, R25, R9, R17 ;  /* 0x0000000919117224 */ /* 0x000fc400078e0211 */
[----:B------:R-:W-:Y:S01]  /*b6e0*/  IMAD.HI.U32 R9, R3, R13, RZ ;  /* 0x0000000d03097227 */ /* 0x000fe200078e00ff */
[----:B------:R-:W-:-:S03]  /*b6f0*/  ISETP.GT.U32.AND P0, PT, R25, R10, PT ;  /* 0x0000000a1900720c */ /* 0x000fc60003f04070 */
[----:B0-----:R-:W-:Y:S02]  /*b700*/  IMAD.MOV.U32 R5, RZ, RZ, R0 ;  /* 0x000000ffff057224 */ /* 0x001fe400078e0000 */
[----:B------:R-:W-:Y:S02]  /*b710*/  IMAD.MOV R9, RZ, RZ, -R9 ;  /* 0x000000ffff097224 */ /* 0x000fe400078e0a09 */
[----:B------:R-:W-:Y:S02]  /*b720*/  @!P5 IMAD.MOV R5, RZ, RZ, -R5 ;  /* 0x000000ffff05d224 */ /* 0x000fe400078e0a05 */
[----:B------:R-:W-:Y:S02]  /*b730*/  @!P3 IMAD.IADD R11, R11, 0x1, -R25 ;  /* 0x000000010b0bb824 */ /* 0x000fe400078e0a19 */
[----:B------:R-:W-:Y:S01]  /*b740*/  IMAD R13, R25, R9, R13 ;  /* 0x00000009190d7224 */ /* 0x000fe200078e020d */
[----:B------:R0:W-:Y:S01]  /*b750*/  STL [R1+0x74], R5 ;  /* 0x0000740501007387 */ /* 0x0001e20000100800 */
[----:B------:R-:W-:-:S02]  /*b760*/  @!P0 IMAD.IADD R10, R10, 0x1, -R25 ;  /* 0x000000010a0a8824 */ /* 0x000fc400078e0a19 */
[----:B0-----:R-:W-:-:S04]  /*b770*/  IMAD.MOV.U32 R5, RZ, RZ, R11 ;  /* 0x000000ffff057224 */ /* 0x001fc800078e000b */
[----:B------:R-:W-:Y:S01]  /*b780*/  @!P2 IMAD.MOV R5, RZ, RZ, -R5 ;  /* 0x000000ffff05a224 */ /* 0x000fe200078e0a05 */
[C---:B------:R-:W-:Y:S02]  /*b790*/  ISETP.GT.U32.AND P2, PT, R25.reuse, R13, PT ;  /* 0x0000000d1900720c */ /* 0x040fe40003f44070 */
[----:B------:R-:W-:Y:S02]  /*b7a0*/  ISETP.GE.AND P1, PT, R12, RZ, PT ;  /* 0x000000ff0c00720c */ /* 0x000fe40003f26270 */
[C---:B------:R-:W-:Y:S02]  /*b7b0*/  ISETP.GT.U32.AND P5, PT, R25.reuse, R17, PT ;  /* 0x000000111900720c */ /* 0x040fe40003fa4070 */
[----:B------:R-:W-:Y:S02]  /*b7c0*/  IADD3 R12, R4, 0x2e, RZ ;  /* 0x0000002e040c7810 */ /* 0x000fe40007ffe0ff */
[----:B------:R-:W-:Y:S02]  /*b7d0*/  ISETP.GT.U32.AND P0, PT, R25, R10, PT ;  /* 0x0000000a1900720c */ /* 0x000fe40003f04070 */
[----:B------:R-:W-:-:S02]  /*b7e0*/  IABS R15, R12 ;  /* 0x0000000c000f7213 */ /* 0x000fc40000000000 */
[----:B------:R-:W-:Y:S01]  /*b7f0*/  IADD3 R16, R4, 0x2c, RZ ;  /* 0x0000002c04107810 */ /* 0x000fe20007ffe0ff */
[--C-:B------:R-:W-:Y:S01]  /*b800*/  @!P2 IMAD.IADD R13, R13, 0x1, -R25.reuse ;  /* 0x000000010d0da824 */ /* 0x100fe200078e0a19 */
[----:B------:R-:W-:Y:S01]  /*b810*/  ISETP.GE.AND P6, PT, R2, RZ, PT ;  /* 0x000000ff0200720c */ /* 0x000fe20003fc6270 */
[----:B------:R-:W-:Y:S01]  /*b820*/  IMAD.HI.U32 R0, R3, R15, RZ ;  /* 0x0000000f03007227 */ /* 0x000fe200078e00ff */
[----:B------:R-:W-:Y:S02]  /*b830*/  IADD3 R2, R4, 0x2d, RZ ;  /* 0x0000002d04027810 */ /* 0x000fe40007ffe0ff */
[----:B------:R-:W-:Y:S01]  /*b840*/  IABS R11, R16 ;  /* 0x00000010000b7213 */ /* 0x000fe20000000000 */
[--C-:B------:R-:W-:Y:S01]  /*b850*/  @!P5 IMAD.IADD R17, R17, 0x1, -R25.reuse ;  /* 0x000000011111d824 */ /* 0x100fe200078e0a19 */
[----:B------:R-:W-:Y:S01]  /*b860*/  ISETP.GE.AND P3, PT, R12, RZ, PT ;  /* 0x000000ff0c00720c */ /* 0x000fe20003f66270 */
[----:B------:R-:W-:Y:S01]  /*b870*/  IMAD.MOV R0, RZ, RZ, -R0 ;  /* 0x000000ffff007224 */ /* 0x000fe200078e0a00 */
[----:B------:R-:W-:Y:S01]  /*b880*/  IABS R12, R2 ;  /* 0x00000002000c7213 */ /* 0x000fe20000000000 */
[----:B------:R-:W-:Y:S01]  /*b890*/  @!P0 IMAD.IADD R10, R10, 0x1, -R25 ;  /* 0x000000010a0a8824 */ /* 0x000fe200078e0a19 */
[----:B------:R-:W-:Y:S01]  /*b8a0*/  ISETP.GT.U32.AND P2, PT, R25, R13, PT ;  /* 0x0000000d1900720c */ /* 0x000fe20003f44070 */
[----:B------:R-:W-:Y:S01]  /*b8b0*/  IMAD.HI.U32 R9, R3, R11, RZ ;  /* 0x0000000b03097227 */ /* 0x000fe200078e00ff */
[----:B------:R0:W-:Y:S01]  /*b8c0*/  STL [R1+0x78], R5 ;  /* 0x0000780501007387 */ /* 0x0001e20000100800 */
[----:B------:R-:W-:-:S02]  /*b8d0*/  ISETP.GT.U32.AND P5, PT, R25, R17, PT ;  /* 0x000000111900720c */ /* 0x000fc40003fa4070 */
[----:B------:R-:W-:Y:S02]  /*b8e0*/  IMAD R15, R25, R0, R15 ;  /* 0x00000000190f7224 */ /* 0x000fe400078e020f */
[----:B------:R-:W-:-:S04]  /*b8f0*/  IMAD.HI.U32 R0, R3, R12, RZ ;  /* 0x0000000c03007227 */ /* 0x000fc800078e00ff */
[----:B------:R-:W-:Y:S02]  /*b900*/  IMAD.MOV R9, RZ, RZ, -R9 ;  /* 0x000000ffff097224 */ /* 0x000fe400078e0a09 */
[----:B0-----:R-:W-:Y:S02]  /*b910*/  IMAD.MOV.U32 R5, RZ, RZ, R10 ;  /* 0x000000ffff057224 */ /* 0x001fe400078e000a */
[----:B------:R-:W-:Y:S02]  /*b920*/  IMAD.MOV R0, RZ, RZ, -R0 ;  /* 0x000000ffff007224 */ /* 0x000fe400078e0a00 */
[----:B------:R-:W-:Y:S01]  /*b930*/  @!P4 IMAD.MOV R5, RZ, RZ, -R5 ;  /* 0x000000ffff05c224 */ /* 0x000fe200078e0a05 */
[C---:B------:R-:W-:Y:S01]  /*b940*/  ISETP.GT.U32.AND P4, PT, R25.reuse, R15, PT ;  /* 0x0000000f1900720c */ /* 0x040fe20003f84070 */
[C---:B------:R-:W-:Y:S02]  /*b950*/  IMAD R11, R25.reuse, R9, R11 ;  /* 0x00000009190b7224 */ /* 0x040fe400078e020b */
[----:B------:R-:W-:-:S02]  /*b960*/  IMAD R12, R25, R0, R12 ;  /* 0x00000000190c7224 */ /* 0x000fc400078e020c */
[--C-:B------:R-:W-:Y:S01]  /*b970*/  @!P2 IMAD.IADD R13, R13, 0x1, -R25.reuse ;  /* 0x000000010d0da824 */ /* 0x100fe200078e0a19 */
[----:B------:R-:W-:Y:S01]  /*b980*/  ISETP.GT.U32.AND P2, PT, R25, R11, PT ;  /* 0x0000000b1900720c */ /* 0x000fe20003f44070 */
[--C-:B------:R-:W-:Y:S01]  /*b990*/  @!P5 IMAD.IADD R17, R17, 0x1, -R25.reuse ;  /* 0x000000011111d824 */ /* 0x100fe200078e0a19 */
[----:B------:R-:W-:Y:S02]  /*b9a0*/  ISETP.GT.U32.AND P5, PT, R25, R12, PT ;  /* 0x0000000c1900720c */ /* 0x000fe40003fa4070 */
[C---:B------:R-:W-:Y:S02]  /*b9b0*/  IADD3 R10, R4.reuse, 0x2b, RZ ;  /* 0x0000002b040a7810 */ /* 0x040fe40007ffe0ff */
[----:B------:R-:W-:Y:S01]  /*b9c0*/  IADD3 R0, R4, 0x2a, RZ ;  /* 0x0000002a04007810 */ /* 0x000fe20007ffe0ff */
[----:B------:R-:W-:Y:S01]  /*b9d0*/  @!P4 IMAD.IADD R15, R15, 0x1, -R25 ;  /* 0x000000010f0fc824 */ /* 0x000fe200078e0a19 */
[----:B------:R-:W-:Y:S02]  /*b9e0*/  IABS R20, R10 ;  /* 0x0000000a00147213 */ /* 0x000fe40000000000 */
[----:B------:R-:W-:-:S02]  /*b9f0*/  IABS R14, R0 ;  /* 0x00000000000e7213 */ /* 0x000fc40000000000 */
[----:B------:R-:W-:Y:S01]  /*ba00*/  ISETP.GT.U32.AND P4, PT, R25, R15, PT ;  /* 0x0000000f1900720c */ /* 0x000fe20003f84070 */
[--C-:B------:R-:W-:Y:S02]  /*ba10*/  @!P2 IMAD.IADD R11, R11, 0x1, -R25.reuse ;  /* 0x000000010b0ba824 */ /* 0x100fe400078e0a19 */
[----:B------:R-:W-:Y:S01]  /*ba20*/  IMAD.HI.U32 R18, R3, R20, RZ ;  /* 0x0000001403127227 */ /* 0x000fe200078e00ff */
[----:B------:R0:W-:Y:S01]  /*ba30*/  STL [R1+0x80], R5 ;  /* 0x0000800501007387 */ /* 0x0001e20000100800 */
[----:B------:R-:W-:Y:S02]  /*ba40*/  ISETP.GE.AND P0, PT, R2, RZ, PT ;  /* 0x000000ff0200720c */ /* 0x000fe40003f06270 */
[----:B------:R-:W-:Y:S01]  /*ba50*/  @!P5 IMAD.IADD R12, R12, 0x1, -R25 ;  /* 0x000000010c0cd824 */ /* 0x000fe200078e0a19 */
[----:B------:R-:W-:Y:S01]  /*ba60*/  ISETP.GE.AND P5, PT, R16, RZ, PT ;  /* 0x000000ff1000720c */ /* 0x000fe20003fa6270 */
[----:B------:R-:W-:Y:S01]  /*ba70*/  IMAD.MOV R18, RZ, RZ, -R18 ;  /* 0x000000ffff127224 */ /* 0x000fe200078e0a12 */
[----:B------:R-:W-:Y:S01]  /*ba80*/  ISETP.GT.U32.AND P2, PT, R25, R11, PT ;  /* 0x0000000b1900720c */ /* 0x000fe20003f44070 */
[----:B------:R-:W-:Y:S01]  /*ba90*/  IMAD.HI.U32 R16, R3, R14, RZ ;  /* 0x0000000e03107227 */ /* 0x000fe200078e00ff */
[----:B------:R-:W-:-:S03]  /*baa0*/  IADD3 R2, R4, 0x29, RZ ;  /* 0x0000002904027810 */ /* 0x000fc60007ffe0ff */
[----:B0-----:R-:W-:Y:S01]  /*bab0*/  IMAD.MOV.U32 R5, RZ, RZ, R17 ;  /* 0x000000ffff057224 */ /* 0x001fe200078e0011 */
[----:B------:R-:W-:Y:S01]  /*bac0*/  IABS R9, R2 ;  /* 0x0000000200097213 */ /* 0x000fe20000000000 */
[C---:B------:R-:W-:Y:S02]  /*bad0*/  IMAD R20, R25.reuse, R18, R20 ;  /* 0x0000001219147224 */ /* 0x040fe400078e0214 */
[----:B------:R-:W-:Y:S02]  /*bae0*/  @!P1 IMAD.MOV R5, RZ, RZ, -R5 ;  /* 0x000000ffff059224 */ /* 0x000fe400078e0a05 */
[----:B------:R-:W-:Y:S01]  /*baf0*/  IMAD.MOV R16, RZ, RZ, -R16 ;  /* 0x000000ffff107224 */ /* 0x000fe200078e0a10 */
[----:B------:R-:W-:Y:S01]  /*bb00*/  ISETP.GT.U32.AND P1, PT, R25, R12, PT ;  /* 0x0000000c1900720c */ /* 0x000fe20003f24070 */
[--C-:B------:R-:W-:Y:S01]  /*bb10*/  @!P4 IMAD.IADD R15, R15, 0x1, -R25.reuse ;  /* 0x000000010f0fc824 */ /* 0x100fe200078e0a19 */
[----:B------:R0:W-:Y:S01]  /*bb20*/  STL [R1+0x7c], R5 ;  /* 0x00007c0501007387 */ /* 0x0001e20000100800 */
[C---:B------:R-:W-:Y:S01]  /*bb30*/  IMAD R14, R25.reuse, R16, R14 ;  /* 0x00000010190e7224 */ /* 0x040fe200078e020e */
[----:B------:R-:W-:Y:S01]  /*bb40*/  ISETP.GT.U32.AND P4, PT, R25, R20, PT ;  /* 0x000000141900720c */ /* 0x000fe20003f84070 */
[----:B------:R-:W-:-:S03]  /*bb50*/  @!P2 IMAD.IADD R11, R11, 0x1, -R25 ;  /* 0x000000010b0ba824 */ /* 0x000fc600078e0a19 */
[----:B------:R-:W-:Y:S01]  /*bb60*/  ISETP.GT.U32.AND P2, PT, R25, R14, PT ;  /* 0x0000000e1900720c */ /* 0x000fe20003f44070 */
[----:B0-----:R-:W-:Y:S02]  /*bb70*/  IMAD.MOV.U32 R5, RZ, RZ, R13 ;  /* 0x000000ffff057224 */ /* 0x001fe400078e000d */
[----:B------:R-:W-:-:S04]  /*bb80*/  IMAD.HI.U32 R13, R3, R9, RZ ;  /* 0x00000009030d7227 */ /* 0x000fc800078e00ff */
[----:B------:R-:W-:Y:S02]  /*bb90*/  IMAD.MOV R13, RZ, RZ, -R13 ;  /* 0x000000ffff0d7224 */ /* 0x000fe400078e0a0d */
[----:B------:R-:W-:Y:S02]  /*bba0*/  IMAD.MOV.U32 R7, RZ, RZ, R15 ;  /* 0x000000ffff077224 */ /* 0x000fe400078e000f */
[----:B------:R-:W-:Y:S02]  /*bbb0*/  IMAD R9, R25, R13, R9 ;  /* 0x0000000d19097224 */ /* 0x000fe400078e0209 */
[----:B------:R-:W-:Y:S01]  /*bbc0*/  @!P6 IMAD.MOV R5, RZ, RZ, -R5 ;  /* 0x000000ffff05e224 */ /* 0x000fe200078e0a05 */
[----:B------:R-:W-:Y:S01]  /*bbd0*/  ISETP.GE.AND P6, PT, R10, RZ, PT ;  /* 0x000000ff0a00720c */ /* 0x000fe20003fc6270 */
[--C-:B------:R-:W-:Y:S01]  /*bbe0*/  @!P1 IMAD.IADD R12, R12, 0x1, -R25.reuse ;  /* 0x000000010c0c9824 */ /* 0x100fe200078e0a19 */
[----:B------:R-:W-:Y:S01]  /*bbf0*/  IADD3 R10, R4, 0x28, RZ ;  /* 0x00000028040a7810 */ /* 0x000fe20007ffe0ff */
[----:B------:R-:W-:-:S02]  /*bc00*/  @!P4 IMAD.IADD R20, R20, 0x1, -R25 ;  /* 0x000000011414c824 */ /* 0x000fc400078e0a19 */
[----:B------:R-:W-:Y:S01]  /*bc10*/  @!P3 IMAD.MOV R7, RZ, RZ, -R7 ;  /* 0x000000ffff07b224 */ /* 0x000fe200078e0a07 */
[C---:B------:R-:W-:Y:S01]  /*bc20*/  ISETP.GT.U32.AND P3, PT, R25.reuse, R9, PT ;  /* 0x000000091900720c */ /* 0x040fe20003f64070 */
[----:B------:R-:W-:Y:S01]  /*bc30*/  IMAD.MOV.U32 R6, RZ, RZ, R12 ;  /* 0x000000ffff067224 */ /* 0x000fe200078e000c */
[----:B------:R-:W-:Y:S01]  /*bc40*/  IABS R16, R10 ;  /* 0x0000000a00107213 */ /* 0x000fe20000000000 */
[----:B------:R-:W-:Y:S01]  /*bc50*/  @!P2 IMAD.IADD R14, R14, 0x1, -R25 ;  /* 0x000000010e0ea824 */ /* 0x000fe200078e0a19 */
[----:B------:R-:W-:Y:S01]  /*bc60*/  ISETP.GT.U32.AND P4, PT, R25, R20, PT ;  /* 0x000000141900720c */ /* 0x000fe20003f84070 */
[----:B------:R-:W-:Y:S01]  /*bc70*/  @!P0 IMAD.MOV R6, RZ, RZ, -R6 ;  /* 0x000000ffff068224 */ /* 0x000fe200078e0a06 */
[----:B------:R-:W-:Y:S01]  /*bc80*/  ISETP.GE.AND P0, PT, R2, RZ, PT ;  /* 0x000000ff0200720c */ /* 0x000fe20003f06270 */
[----:B------:R-:W-:Y:S01]  /*bc90*/  IMAD.HI.U32 R2, R3, R16, RZ ;  /* 0x0000001003027227 */ /* 0x000fe200078e00ff */
[----:B------:R-:W-:Y:S02]  /*bca0*/  ISETP.GT.U32.AND P2, PT, R25, R14, PT ;  /* 0x0000000e1900720c */ /* 0x000fe40003f44070 */
[----:B------:R-:W-:-:S02]  /*bcb0*/  ISETP.GE.AND P1, PT, R0, RZ, PT ;  /* 0x000000ff0000720c */ /* 0x000fc40003f26270 */
[C---:B------:R-:W-:Y:S01]  /*bcc0*/  IADD3 R0, R4.reuse, 0x27, RZ ;  /* 0x0000002704007810 */ /* 0x040fe20007ffe0ff */
[----:B------:R-:W-:Y:S01]  /*bcd0*/  IMAD.MOV R2, RZ, RZ, -R2 ;  /* 0x000000ffff027224 */ /* 0x000fe200078e0a02 */
[----:B------:R-:W-:Y:S01]  /*bce0*/  IADD3 R17, R4, 0x26, RZ ;  /* 0x0000002604117810 */ /* 0x000fe20007ffe0ff */
[--C-:B------:R-:W-:Y:S01]  /*bcf0*/  @!P3 IMAD.IADD R9, R9, 0x1, -R25.reuse ;  /* 0x000000010909b824 */ /* 0x100fe200078e0a19 */
[----:B------:R-:W-:Y:S01]  /*bd00*/  IABS R13, R0 ;  /* 0x00000000000d7213 */ /* 0x000fe20000000000 */
[--C-:B------:R-:W-:Y:S01]  /*bd10*/  @!P4 IMAD.IADD R20, R20, 0x1, -R25.reuse ;  /* 0x000000011414c824 */ /* 0x100fe200078e0a19 */
[----:B------:R-:W-:Y:S01]  /*bd20*/  ISETP.GE.AND P4, PT, R0, RZ, PT ;  /* 0x000000ff0000720c */ /* 0x000fe20003f86270 */
[----:B------:R-:W-:Y:S01]  /*bd30*/  IMAD R16, R25, R2, R16 ;  /* 0x0000000219107224 */ /* 0x000fe200078e0210 */
[----:B------:R-:W-:Y:S01]  /*bd40*/  IABS R12, R17 ;  /* 0x00000011000c7213 */ /* 0x000fe20000000000 */
[----:B------:R-:W-:Y:S01]  /*bd50*/  IMAD.HI.U32 R0, R3, R13, RZ ;  /* 0x0000000d03007227 */ /* 0x000fe200078e00ff */
[C---:B------:R-:W-:Y:S01]  /*bd60*/  ISETP.GT.U32.AND P3, PT, R25.reuse, R9, PT ;  /* 0x000000091900720c */ /* 0x040fe20003f64070 */
[----:B------:R0:W-:Y:S02]  /*bd70*/  STL [R1+0x6c], R5 ;  /* 0x00006c0501007387 */ /* 0x0001e40000100800 */
[----:B------:R-:W-:Y:S01]  /*bd80*/  @!P2 IMAD.IADD R14, R14, 0x1, -R25 ;  /* 0x000000010e0ea824 */ /* 0x000fe200078e0a19 */
[----:B------:R-:W-:Y:S01]  /*bd90*/  ISETP.GT.U32.AND P2, PT, R25, R16, PT ;  /* 0x000000101900720c */ /* 0x000fe20003f44070 */
[----:B------:R-:W-:-:S02]  /*bda0*/  IMAD.MOV R0, RZ, RZ, -R0 ;  /* 0x000000ffff007224 */ /* 0x000fc400078e0a00 */
[----:B0-----:R-:W-:Y:S02]  /*bdb0*/  IMAD.MOV.U32 R5, RZ, RZ, R11 ;  /* 0x000000ffff057224 */ /* 0x001fe400078e000b */
[----:B------:R-:W-:-:S04]  /*bdc0*/  IMAD.HI.U32 R11, R3, R12, RZ ;  /* 0x0000000c030b7227 */ /* 0x000fc800078e00ff */
[----:B------:R-:W-:Y:S02]  /*bdd0*/  IMAD R13, R25, R0, R13 ;  /* 0x00000000190d7224 */ /* 0x000fe400078e020d */
[----:B------:R-:W-:Y:S02]  /*bde0*/  IMAD.MOV R11, RZ, RZ, -R11 ;  /* 0x000000ffff0b7224 */ /* 0x000fe400078e0a0b */
[----:B------:R-:W-:Y:S01]  /*bdf0*/  @!P3 IMAD.IADD R9, R9, 0x1, -R25 ;  /* 0x000000010909b824 */ /* 0x000fe200078e0a19 */
[C---:B------:R-:W-:Y:S01]  /*be00*/  ISETP.GT.U32.AND P3, PT, R25.reuse, R13, PT ;  /* 0x0000000d1900720c */ /* 0x040fe20003f64070 */
[----:B------:R-:W-:Y:S02]  /*be10*/  IMAD R12, R25, R11, R12 ;  /* 0x0000000b190c7224 */ /* 0x000fe400078e020c */
[----:B------:R-:W-:Y:S01]  /*be20*/  @!P5 IMAD.MOV R5, RZ, RZ, -R5 ;  /* 0x000000ffff05d224 */ /* 0x000fe200078e0a05 */
[----:B------:R-:W-:Y:S01]  /*be30*/  STL [R1+0x70], R7 ;  /* 0x0000700701007387 */ /* 0x000fe20000100800 */
[----:B------:R-:W-:Y:S01]  /*be40*/  @!P2 IMAD.IADD R16, R16, 0x1, -R25 ;  /* 0x000000011010a824 */ /* 0x000fe200078e0a19 */
[----:B------:R-:W-:-:S02]  /*be50*/  IADD3 R2, R4, 0x25, RZ ;  /* 0x0000002504027810 */ /* 0x000fc40007ffe0ff */
[----:B------:R-:W-:Y:S01]  /*be60*/  ISETP.GT.U32.AND P2, PT, R25, R12, PT ;  /* 0x0000000c1900720c */ /* 0x000fe20003f44070 */
[----:B------:R-:W-:Y:S01]  /*be70*/  STL [R1+0x230], R6 ;  /* 0x0002300601007387 */ /* 0x000fe20000100800 */
[----:B------:R-:W-:-:S03]  /*be80*/  IADD3 R15, R4, 0x24, RZ ;  /* 0x00000024040f7810 */ /* 0x000fc60007ffe0ff */
[----:B------:R0:W-:Y:S01]  /*be90*/  STL [R1+0x238], R5 ;  /* 0x0002380501007387 */ /* 0x0001e20000100800 */
[----:B------:R-:W-:Y:S02]  /*bea0*/  IABS R22, R2 ;  /* 0x0000000200167213 */ /* 0x000fe40000000000 */
[----:B------:R-:W-:Y:S02]  /*beb0*/  ISETP.GE.AND P5, PT, R10, RZ, PT ;  /* 0x000000ff0a00720c */ /* 0x000fe40003fa6270 */
[----:B------:R-:W-:Y:S01]  /*bec0*/  IADD3 R10, R4, 0x23, RZ ;  /* 0x00000023040a7810 */ /* 0x000fe20007ffe0ff */
[----:B0-----:R-:W-:Y:S01]  /*bed0*/  IMAD.MOV.U32 R5, RZ, RZ, R20 ;  /* 0x000000ffff057224 */ /* 0x001fe200078e0014 */
[----:B------:R-:W-:Y:S01]  /*bee0*/  IABS R21, R15 ;  /* 0x0000000f00157213 */ /* 0x000fe20000000000 */
[----:B------:R-:W-:Y:S01]  /*bef0*/  IMAD.HI.U32 R23, R3, R22, RZ ;  /* 0x0000001603177227 */ /* 0x000fe200078e00ff */
[----:B------:R-:W-:-:S03]  /*bf00*/  IABS R0, R10 ;  /* 0x0000000a00007213 */ /* 0x000fc60000000000 */
[----:B------:R-:W-:Y:S01]  /*bf10*/  @!P6 IMAD.MOV R5, RZ, RZ, -R5 ;  /* 0x000000ffff05e224 */ /* 0x000fe200078e0a05 */
[----:B------:R-:W-:Y:S01]  /*bf20*/  ISETP.GT.U32.AND P6, PT, R25, R16, PT ;  /* 0x000000101900720c */ /* 0x000fe20003fc4070 */
[----:B------:R-:W-:Y:S01]  /*bf30*/  @!P3 IMAD.IADD R13, R13, 0x1, -R25 ;  /* 0x000000010d0db824 */ /* 0x000fe200078e0a19 */
[----:B------:R-:W-:Y:S01]  /*bf40*/  ISETP.GE.AND P3, PT, R17, RZ, PT ;  /* 0x000000ff1100720c */ /* 0x000fe20003f66270 */
[----:B------:R-:W-:Y:S01]  /*bf50*/  IMAD.HI.U32 R18, R3, R21, RZ ;  /* 0x0000001503127227 */ /* 0x000fe200078e00ff */
[----:B------:R0:W-:Y:S03]  /*bf60*/  STL [R1+0x228], R5 ;  /* 0x0002280501007387 */ /* 0x0001e60000100800 */
[----:B------:R-:W-:Y:S02]  /*bf70*/  IMAD.MOV R23, RZ, RZ, -R23 ;  /* 0x000000ffff177224 */ /* 0x000fe400078e0a17 */
[----:B------:R-:W-:Y:S01]  /*bf80*/  @!P2 IMAD.IADD R12, R12, 0x1, -R25 ;  /* 0x000000010c0ca824 */ /* 0x000fe200078e0a19 */
[----:B------:R-:W-:Y:S01]  /*bf90*/  ISETP.GT.U32.AND P2, PT, R25, R13, PT ;  /* 0x0000000d1900720c */ /* 0x000fe20003f44070 */
[----:B------:R-:W-:Y:S01]  /*bfa0*/  IMAD.HI.U32 R17, R3, R0, RZ ;  /* 0x0000000003117227 */ /* 0x000fe200078e00ff */
[----:B------:R-:W-:-:S03]  /*bfb0*/  IADD3 R11, R4, 0x22, RZ ;  /* 0x00000022040b7810 */ /* 0x000fc60007ffe0ff */
[----:B0-----:R-:W-:Y:S02]  /*bfc0*/  IMAD.MOV.U32 R5, RZ, RZ, R14 ;  /* 0x000000ffff057224 */ /* 0x001fe400078e000e */
[----:B------:R-:W-:Y:S02]  /*bfd0*/  IMAD.MOV R18, RZ, RZ, -R18 ;  /* 0x000000ffff127224 */ /* 0x000fe400078e0a12 */
[C---:B------:R-:W-:Y:S01]  /*bfe0*/  IMAD R22, R25.reuse, R23, R22 ;  /* 0x0000001719167224 */ /* 0x040fe200078e0216 */
[----:B------:R-:W-:Y:S01]  /*bff0*/  IABS R20, R11 ;  /* 0x0000000b00147213 */ /* 0x000fe20000000000 */
[----:B------:R-:W-:Y:S02]  /*c000*/  IMAD.MOV R17, RZ, RZ, -R17 ;  /* 0x000000ffff117224 */ /* 0x000fe400078e0a11 */
[----:B------:R-:W-:Y:S02]  /*c010*/  @!P1 IMAD.MOV R5, RZ, RZ, -R5 ;  /* 0x000000ffff059224 */ /* 0x000fe400078e0a05 */
[----:B------:R-:W-:-:S02]  /*c020*/  IMAD R21, R25, R18, R21 ;  /* 0x0000001219157224 */ /* 0x000fc400078e0215 */
[----:B------:R-:W-:Y:S01]  /*c030*/  @!P6 IMAD.IADD R16, R16, 0x1, -R25 ;  /* 0x000000011010e824 */ /* 0x000fe200078e0a19 */
[C---:B------:R-:W-:Y:S01]  /*c040*/  ISETP.GT.U32.AND P6, PT, R25.reuse, R22, PT ;  /* 0x000000161900720c */ /* 0x040fe20003fc4070 */
[C---:B------:R-:W-:Y:S01]  /*c050*/  IMAD R0, R25.reuse, R17, R0 ;  /* 0x0000001119007224 */ /* 0x040fe200078e0200 */
[----:B------:R0:W-:Y:S01]  /*c060*/  STL [R1+0x60], R5 ;  /* 0x0000600501007387 */ /* 0x0001e20000100800 */
[----:B------:R-:W-:Y:S02]  /*c070*/  IMAD.MOV.U32 R14, RZ, RZ, R20 ;  /* 0x000000ffff0e7224 */ /* 0x000fe400078e0014 */
[----:B------:R-:W-:Y:S01]  /*c080*/  @!P0 IMAD.MOV R9, RZ, RZ, -R9 ;  /* 0x000000ffff098224 */ /* 0x000fe200078e0a09 */
[----:B------:R-:W-:Y:S01]  /*c090*/  ISETP.GT.U32.AND P0, PT, R25, R21, PT ;  /* 0x000000151900720c */ /* 0x000fe20003f04070 */
[----:B------:R-:W-:Y:S01]  /*c0a0*/  @!P2 IMAD.IADD R13, R13, 0x1, -R25 ;  /* 0x000000010d0da824 */ /* 0x000fe200078e0a19 */
[C---:B------:R-:W-:Y:S01]  /*c0b0*/  ISETP.GT.U32.AND P2, PT, R25.reuse, R0, PT ;  /* 0x000000001900720c */ /* 0x040fe20003f44070 */
[----:B0-----:R-:W-:Y:S01]  /*c0c0*/  IMAD.MOV.U32 R5, RZ, RZ, R16 ;  /* 0x000000ffff057224 */ /* 0x001fe200078e0010 */
[----:B------:R-:W-:Y:S01]  /*c0d0*/  ISETP.GT.U32.AND P1, PT, R25, R12, PT ;  /* 0x0000000c1900720c */ /* 0x000fe20003f24070 */
[----:B------:R-:W-:-:S04]  /*c0e0*/  IMAD.HI.U32 R16, R3, R14, RZ ;  /* 0x0000000e03107227 */ /* 0x000fc800078e00ff */
[----:B------:R-:W-:Y:S01]  /*c0f0*/  @!P5 IMAD.MOV R5, RZ, RZ, -R5 ;  /* 0x000000ffff05d224 */ /* 0x000fe200078e0a05 */
[----:B------:R-:W-:Y:S01]  /*c100*/  ISETP.GE.AND P5, PT, R2, RZ, PT ;  /* 0x000000ff0200720c */ /* 0x000fe20003fa6270 */
[----:B------:R-:W-:Y:S01]  /*c110*/  IMAD.MOV R16, RZ, RZ, -R16 ;  /* 0x000000ffff107224 */ /* 0x000fe200078e0a10 */
[----:B------:R-:W-:Y:S01]  /*c120*/  STL [R1+0x1064], R9 ;  /* 0x0010640901007387 */ /* 0x000fe20000100800 */
[----:B------:R-:W-:Y:S01]  /*c130*/  IADD3 R2, R4, 0x21, RZ ;  /* 0x0000002104027810 */ /* 0x000fe20007ffe0ff */
[--C-:B------:R-:W-:Y:S01]  /*c140*/  @!P6 IMAD.IADD R22, R22, 0x1, -R25.reuse ;  /* 0x000000011616e824 */ /* 0x100fe200078e0a19 */
[----:B------:R-:W-:Y:S01]  /*c150*/  ISETP.GE.AND P6, PT, R10, RZ, PT ;  /* 0x000000ff0a00720c */ /* 0x000fe20003fc6270 */
[----:B------:R0:W-:Y:S01]  /*c160*/  STL [R1+0x50], R5 ;  /* 0x0000500501007387 */ /* 0x0001e20000100800 */
[----:B------:R-:W-:Y:S01]  /*c170*/  IMAD R10, R25, R16, R14 ;  /* 0x00000010190a7224 */ /* 0x000fe200078e020e */
[----:B------:R-:W-:Y:S01]  /*c180*/  IABS R16, R2 ;  /* 0x0000000200107213 */ /* 0x000fe20000000000 */
[--C-:B------:R-:W-:Y:S01]  /*c190*/  @!P0 IMAD.IADD R21, R21, 0x1, -R25.reuse ;  /* 0x0000000115158824 */ /* 0x100fe200078e0a19 */
[----:B------:R-:W-:Y:S01]  /*c1a0*/  ISETP.GT.U32.AND P0, PT, R25, R22, PT ;  /* 0x000000161900720c */ /* 0x000fe20003f04070 */
[----:B------:R-:W-:-:S02]  /*c1b0*/  @!P2 IMAD.IADD R0, R0, 0x1, -R25 ;  /* 0x000000010000a824 */ /* 0x000fc400078e0a19 */
[----:B0-----:R-:W-:Y:S02]  /*c1c0*/  IMAD.MOV.U32 R5, RZ, RZ, R13 ;  /* 0x000000ffff057224 */ /* 0x001fe400078e000d */
[----:B------:R-:W-:Y:S02]  /*c1d0*/  @!P1 IMAD.IADD R12, R12, 0x1, -R25 ;  /* 0x000000010c0c9824 */ /* 0x000fe400078e0a19 */
[----:B------:R-:W-:Y:S02]  /*c1e0*/  @!P4 IMAD.MOV R5, RZ, RZ, -R5 ;  /* 0x000000ffff05c224 */ /* 0x000fe400078e0a05 */
[----:B------:R-:W-:Y:S01]  /*c1f0*/  IMAD.MOV.U32 R13, RZ, RZ, R16 ;  /* 0x000000ffff0d7224 */ /* 0x000fe200078e0010 */
[C---:B------:R-:W-:Y:S02]  /*c200*/  ISETP.GT.U32.AND P2, PT, R25.reuse, R0, PT ;  /* 0x000000001900720c */ /* 0x040fe40003f44070 */
[----:B------:R0:W-:Y:S01]  /*c210*/  STL [R1+0x1b4], R5 ;  /* 0x0001b40501007387 */ /* 0x0001e20000100800 */
[----:B------:R-:W-:Y:S01]  /*c220*/  IADD3 R14, R4, 0x20, RZ ;  /* 0x00000020040e7810 */ /* 0x000fe20007ffe0ff */
[----:B------:R-:W-:Y:S01]  /*c230*/  @!P0 IMAD.IADD R22, R22, 0x1, -R25 ;  /* 0x0000000116168824 */ /* 0x000fe200078e0a19 */
[----:B------:R-:W-:Y:S01]  /*c240*/  ISETP.GT.U32.AND P4, PT, R25, R21, PT ;  /* 0x000000151900720c */ /* 0x000fe20003f84070 */
[----:B0-----:R-:W-:-:S02]  /*c250*/  IMAD.MOV.U32 R5, RZ, RZ, R12 ;  /* 0x000000ffff057224 */ /* 0x001fc400078e000c */
[----:B------:R-:W-:Y:S01]  /*c260*/  IMAD.HI.U32 R12, R3, R13, RZ ;  /* 0x0000000d030c7227 */ /* 0x000fe200078e00ff */
[----:B------:R-:W-:-:S03]  /*c270*/  ISETP.GE.AND P0, PT, R11, RZ, PT ;  /* 0x000000ff0b00720c */ /* 0x000fc60003f06270 */
[----:B------:R-:W-:Y:S01]  /*c280*/  IMAD.MOV R12, RZ, RZ, -R12 ;  /* 0x000000ffff0c7224 */ /* 0x000fe200078e0a0c */
[----:B------:R-:W-:Y:S02]  /*c290*/  ISETP.GE.AND P1, PT, R15, RZ, PT ;  /* 0x000000ff0f00720c */ /* 0x000fe40003f26270 */
[----:B------:R-:W-:Y:S01]  /*c2a0*/  IABS R15, R14 ;  /* 0x0000000e000f7213 */ /* 0x000fe20000000000 */
[C---:B------:R-:W-:Y:S02]  /*c2b0*/  IMAD R11, R25.reuse, R12, R13 ;  /* 0x0000000c190b7224 */ /* 0x040fe400078e020d */
[----:B------:R-:W-:Y:S02]  /*c2c0*/  @!P2 IMAD.IADD R0, R0, 0x1, -R25 ;  /* 0x000000010000a824 */ /* 0x000fe400078e0a19 */
[----:B------:R-:W-:Y:S01]  /*c2d0*/  @!P3 IMAD.MOV R5, RZ, RZ, -R5 ;  /* 0x000000ffff05b224 */ /* 0x000fe200078e0a05 */
[----:B------:R-:W-:Y:S01]  /*c2e0*/  ISETP.GT.U32.AND P2, PT, R25, R11, PT ;  /* 0x0000000b1900720c */ /* 0x000fe20003f44070 */
[----:B------:R-:W-:Y:S01]  /*c2f0*/  IMAD.HI.U32 R16, R3, R15, RZ ;  /* 0x0000000f03107227 */ /* 0x000fe200078e00ff */
[----:B------:R-:W-:-:S03]  /*c300*/  ISETP.GT.U32.AND P3, PT, R25, R10, PT ;  /* 0x0000000a1900720c */ /* 0x000fc60003f64070 */
[----:B------:R-:W-:Y:S02]  /*c310*/  @!P4 IMAD.IADD R21, R21, 0x1, -R25 ;  /* 0x000000011515c824 */ /* 0x000fe400078e0a19 */
[----:B------:R-:W-:Y:S01]  /*c320*/  IMAD.MOV R16, RZ, RZ, -R16 ;  /* 0x000000ffff107224 */ /* 0x000fe200078e0a10 */
[----:B------:R0:W-:Y:S03]  /*c330*/  STL [R1+0x1bc], R5 ;  /* 0x0001bc0501007387 */ /* 0x0001e60000100800 */
[----:B------:R-:W-:Y:S01]  /*c340*/  IMAD R15, R25, R16, R15 ;  /* 0x00000010190f7224 */ /* 0x000fe200078e020f */
[----:B------:R-:W-:Y:S01]  /*c350*/  IADD3 R18, R4, 0x1f, RZ ;  /* 0x0000001f04127810 */ /* 0x000fe20007ffe0ff */
[----:B------:R-:W-:Y:S02]  /*c360*/  @!P2 IMAD.IADD R11, R11, 0x1, -R25 ;  /* 0x000000010b0ba824 */ /* 0x000fe400078e0a19 */
[----:B0-----:R-:W-:Y:S01]  /*c370*/  IMAD.MOV.U32 R5, RZ, RZ, R21 ;  /* 0x000000ffff057224 */ /* 0x001fe200078e0015 */
[----:B------:R-:W-:Y:S01]  /*c380*/  IABS R20, R18 ;  /* 0x0000001200147213 */ /* 0x000fe20000000000 */
[----:B------:R-:W-:-:S02]  /*c390*/  @!P3 IMAD.IADD R10, R10, 0x1, -R25 ;  /* 0x000000010a0ab824 */ /* 0x000fc400078e0a19 */
[----:B------:R-:W-:Y:S01]  /*c3a0*/  @!P1 IMAD.MOV R5, RZ, RZ, -R5 ;  /* 0x000000ffff059224 */ /* 0x000fe200078e0a05 */
[C---:B------:R-:W-:Y:S01]  /*c3b0*/  ISETP.GT.U32.AND P1, PT, R25.reuse, R15, PT ;  /* 0x0000000f1900720c */ /* 0x040fe20003f24070 */
[----:B------:R-:W-:Y:S01]  /*c3c0*/  IMAD.MOV.U32 R6, RZ, RZ, R22 ;  /* 0x000000ffff067224 */ /* 0x000fe200078e0016 */
[----:B------:R-:W-:Y:S02]  /*c3d0*/  IADD3 R12, R4, 0x1e, RZ ;  /* 0x0000001e040c7810 */ /* 0x000fe40007ffe0ff */
[----:B------:R-:W-:Y:S01]  /*c3e0*/  ISETP.GT.U32.AND P2, PT, R25, R11, PT ;  /* 0x0000000b1900720c */ /* 0x000fe20003f44070 */
[----:B------:R-:W-:Y:S01]  /*c3f0*/  @!P5 IMAD.MOV R6, RZ, RZ, -R6 ;  /* 0x000000ffff06d224 */ /* 0x000fe200078e0a06 */
[----:B------:R-:W-:Y:S01]  /*c400*/  IABS R16, R12 ;  /* 0x0000000c00107213 */ /* 0x000fe20000000000 */
[----:B------:R-:W-:Y:S01]  /*c410*/  IMAD.HI.U32 R23, R3, R20, RZ ;  /* 0x0000001403177227 */ /* 0x000fe200078e00ff */
[----:B------:R-:W-:Y:S02]  /*c420*/  ISETP.GT.U32.AND P5, PT, R25, R10, PT ;  /* 0x0000000a1900720c */ /* 0x000fe40003fa4070 */
[----:B------:R-:W-:Y:S01]  /*c430*/  ISETP.GE.AND P4, PT, R2, RZ, PT ;  /* 0x000000ff0200720c */ /* 0x000fe20003f86270 */
[----:B------:R-:W-:Y:S01]  /*c440*/  @!P6 IMAD.MOV R0, RZ, RZ, -R0 ;  /* 0x000000ffff00e224 */ /* 0x000fe200078e0a00 */
[----:B------:R-:W-:-:S02]  /*c450*/  ISETP.GE.AND P3, PT, R14, RZ, PT ;  /* 0x000000ff0e00720c */ /* 0x000fc40003f66270 */
[C---:B------:R-:W-:Y:S01]  /*c460*/  IADD3 R2, R4.reuse, 0x1c, RZ ;  /* 0x0000001c04027810 */ /* 0x040fe20007ffe0ff */
[----:B------:R-:W-:Y:S01]  /*c470*/  IMAD.MOV R23, RZ, RZ, -R23 ;  /* 0x000000ffff177224 */ /* 0x000fe200078e0a17 */
[----:B------:R-:W-:Y:S01]  /*c480*/  IADD3 R14, R4, 0x1d, RZ ;  /* 0x0000001d040e7810 */ /* 0x000fe20007ffe0ff */
[----:B------:R-:W-:Y:S01]  /*c490*/  IMAD.MOV.U32 R21, RZ, RZ, R16 ;  /* 0x000000ffff157224 */ /* 0x000fe200078e0010 */
[----:B------:R-:W-:Y:S01]  /*c4a0*/  STL [R1+0x1b8], R6 ;  /* 0x0001b80601007387 */ /* 0x000fe20000100800 */
[----:B------:R-:W-:Y:S01]  /*c4b0*/  IABS R13, R2 ;  /* 0x00000002000d7213 */ /* 0x000fe20000000000 */
[----:B------:R-:W-:Y:S01]  /*c4c0*/  @!P1 IMAD.IADD R15, R15, 0x1, -R25 ;  /* 0x000000010f0f9824 */ /* 0x000fe200078e0a19 */
[----:B------:R-:W-:Y:S01]  /*c4d0*/  IABS R17, R14 ;  /* 0x0000000e00117213 */ /* 0x000fe20000000000 */
[----:B------:R-:W-:Y:S01]  /*c4e0*/  STL [R1+0x1b0], R5 ;  /* 0x0001b00501007387 */ /* 0x000fe20000100800 */
[----:B------:R-:W-:-:S03]  /*c4f0*/  IMAD.HI.U32 R16, R3, R21, RZ ;  /* 0x0000001503107227 */ /* 0x000fc600078e00ff */
[----:B------:R0:W-:Y:S01]  /*c500*/  STL [R1+0x19c], R0 ;  /* 0x00019c0001007387 */ /* 0x0001e20000100800 */
[----:B------:R-:W-:Y:S01]  /*c510*/  ISETP.GE.AND P6, PT, R18, RZ, PT ;  /* 0x000000ff1200720c */ /* 0x000fe20003fc6270 */
[----:B------:R-:W-:Y:S01]  /*c520*/  @!P2 IMAD.IADD R11, R11, 0x1, -R25 ;  /* 0x000000010b0ba824 */ /* 0x000fe200078e0a19 */
[----:B------:R-:W-:Y:S01]  /*c530*/  ISETP.GE.AND P2, PT, R12, RZ, PT ;  /* 0x000000ff0c00720c */ /* 0x000fe20003f46270 */
[----:B------:R-:W-:Y:S01]  /*c540*/  IMAD.MOV.U32 R18, RZ, RZ, R13 ;  /* 0x000000ffff127224 */ /* 0x000fe200078e000d */
[----:B------:R-:W-:Y:S01]  /*c550*/  ISETP.GT.U32.AND P1, PT, R25, R15, PT ;  /* 0x0000000f1900720c */ /* 0x000fe20003f24070 */
[----:B------:R-:W-:-:S04]  /*c560*/  IMAD.HI.U32 R13, R3, R17, RZ ;  /* 0x00000011030d7227 */ /* 0x000fc800078e00ff */
[C---:B0-----:R-:W-:Y:S02]  /*c570*/  IMAD R0, R25.reuse, R23, R20 ;  /* 0x0000001719007224 */ /* 0x041fe400078e0214 */
[----:B------:R-:W-:Y:S02]  /*c580*/  @!P5 IMAD.IADD R10, R10, 0x1, -R25 ;  /* 0x000000010a0ad824 */ /* 0x000fe400078e0a19 */
[----:B------:R-:W-:Y:S01]  /*c590*/  IMAD.MOV R12, RZ, RZ, -R16 ;  /* 0x000000ffff0c7224 */ /* 0x000fe200078e0a10 */
[C---:B------:R-:W-:Y:S01]  /*c5a0*/  ISETP.GT.U32.AND P5, PT, R25.reuse, R0, PT ;  /* 0x000000001900720c */ /* 0x040fe20003fa4070 */
[----:B------:R-:W-:Y:S02]  /*c5b0*/  IMAD.MOV R13, RZ, RZ, -R13 ;  /* 0x000000ffff0d7224 */ /* 0x000fe400078e0a0d */
[C---:B------:R-:W-:Y:S02]  /*c5c0*/  IMAD R12, R25.reuse, R12, R21 ;  /* 0x0000000c190c7224 */ /* 0x040fe400078e0215 */
[----:B------:R-:W-:-:S02]  /*c5d0*/  IMAD R13, R25, R13, R17 ;  /* 0x0000000d190d7224 */ /* 0x000fc400078e0211 */
[----:B------:R-:W-:Y:S01]  /*c5e0*/  @!P0 IMAD.MOV R10, RZ, RZ, -R10 ;  /* 0x000000ffff0a8224 */ /* 0x000fe200078e0a0a */
[----:B------:R-:W-:Y:S01]  /*c5f0*/  ISETP.GT.U32.AND P0, PT, R25, R12, PT ;  /* 0x0000000c1900720c */ /* 0x000fe20003f04070 */
[----:B------:R-:W-:Y:S01]  /*c600*/  IMAD.HI.U32 R20, R3, R18, RZ ;  /* 0x0000001203147227 */ /* 0x000fe200078e00ff */
[----:B------:R-:W-:-:S03]  /*c610*/  IADD3 R16, R4, 0x1b, RZ ;  /* 0x0000001b04107810 */ /* 0x000fc60007ffe0ff */
[--C-:B------:R-:W-:Y:S01]  /*c620*/  @!P1 IMAD.IADD R15, R15, 0x1, -R25.reuse ;  /* 0x000000010f0f9824 */ /* 0x100fe200078e0a19 */
[C---:B------:R-:W-:Y:S01]  /*c630*/  ISETP.GT.U32.AND P1, PT, R25.reuse, R13, PT ;  /* 0x0000000d1900720c */ /* 0x040fe20003f24070 */
[----:B------:R-:W-:Y:S02]  /*c640*/  @!P5 IMAD.IADD R0, R0, 0x1, -R25 ;  /* 0x000000010000d824 */ /* 0x000fe400078e0a19 */
[----:B------:R-:W-:Y:S01]  /*c650*/  IMAD.MOV R20, RZ, RZ, -R20 ;  /* 0x000000ffff147224 */ /* 0x000fe200078e0a14 */
[----:B------:R-:W-:Y:S01]  /*c660*/  IABS R17, R16 ;  /* 0x0000001000117213 */ /* 0x000fe20000000000 */
[----:B------:R-:W-:Y:S01]  /*c670*/  IMAD.MOV.U32 R5, RZ, RZ, R15 ;  /* 0x000000ffff057224 */ /* 0x000fe200078e000f */
[C---:B------:R-:W-:Y:S01]  /*c680*/  ISETP.GT.U32.AND P5, PT, R25.reuse, R0, PT ;  /* 0x000000001900720c */ /* 0x040fe20003fa4070 */
[----:B------:R-:W-:Y:S02]  /*c690*/  IMAD R18, R25, R20, R18 ;  /* 0x0000001419127224 */ /* 0x000fe400078e0212 */
[----:B------:R-:W-:-:S02]  /*c6a0*/  @!P0 IMAD.IADD R12, R12, 0x1, -R25 ;  /* 0x000000010c0c8824 */ /* 0x000fc400078e0a19 */
[----:B------:R-:W-:Y:S01]  /*c6b0*/  @!P3 IMAD.MOV R5, RZ, RZ, -R5 ;  /* 0x000000ffff05b224 */ /* 0x000fe200078e0a05 */
[----:B------:R-:W-:Y:S01]  /*c6c0*/  ISETP.GT.U32.AND P3, PT, R25, R18, PT ;  /* 0x000000121900720c */ /* 0x000fe20003f64070 */
[----:B------:R-:W-:Y:S02]  /*c6d0*/  IMAD.MOV.U32 R20, RZ, RZ, R17 ;  /* 0x000000ffff147224 */ /* 0x000fe400078e0011 */
[----:B------:R-:W-:Y:S01]  /*c6e0*/  @!P1 IMAD.IADD R13, R13, 0x1, -R25 ;  /* 0x000000010d0d9824 */ /* 0x000fe200078e0a19 */
[----:B------:R-:W-:Y:S01]  /*c6f0*/  ISETP.GT.U32.AND P1, PT, R25, R12, PT ;  /* 0x0000000c1900720c */ /* 0x000fe20003f24070 */
[----:B------:R-:W-:-:S04]  /*c700*/  IMAD.HI.U32 R17, R3, R20, RZ ;  /* 0x0000001403117227 */ /* 0x000fc800078e00ff */
[----:B------:R-:W-:Y:S01]  /*c710*/  @!P4 IMAD.MOV R11, RZ, RZ, -R11 ;  /* 0x000000ffff0bc224 */ /* 0x000fe200078e0a0b */
[----:B------:R-:W-:Y:S01]  /*c720*/  STL [R1+0x1058], R10 ;  /* 0x0010580a01007387 */ /* 0x000fe20000100800 */
[----:B------:R-:W-:Y:S01]  /*c730*/  IMAD.MOV R17, RZ, RZ, -R17 ;  /* 0x000000ffff117224 */ /* 0x000fe200078e0a11 */
[----:B------:R-:W-:Y:S01]  /*c740*/  IADD3 R22, R4, 0x1a, RZ ;  /* 0x0000001a04167810 */ /* 0x000fe20007ffe0ff */
[--C-:B------:R-:W-:Y:S01]  /*c750*/  @!P5 IMAD.IADD R0, R0, 0x1, -R25.reuse ;  /* 0x000000010000d824 */ /* 0x100fe200078e0a19 */
[----:B------:R-:W-:Y:S01]  /*c760*/  STL [R1+0x105c], R11 ;  /* 0x00105c0b01007387 */ /* 0x000fe20000100800 */
[----:B------:R-:W-:Y:S01]  /*c770*/  ISETP.GE.AND P5, PT, R2, RZ, PT ;  /* 0x000000ff0200720c */ /* 0x000fe20003fa6270 */
[----:B------:R-:W-:Y:S02]  /*c780*/  IMAD R20, R25, R17, R20 ;  /* 0x0000001119147224 */ /* 0x000fe400078e0214 */
[----:B------:R0:W-:Y:S01]  /*c790*/  STL [R1+0x140], R5 ;  /* 0x0001400501007387 */ /* 0x0001e20000100800 */
[----:B------:R-:W-:Y:S01]  /*c7a0*/  IABS R2, R22 ;  /* 0x0000001600027213 */ /* 0x000fe20000000000 */
[----:B------:R-:W-:-:S02]  /*c7b0*/  @!P3 IMAD.IADD R18, R18, 0x1, -R25 ;  /* 0x000000011212b824 */ /* 0x000fc400078e0a19 */
[----:B------:R-:W-:Y:S01]  /*c7c0*/  @!P1 IMAD.IADD R12, R12, 0x1, -R25 ;  /* 0x000000010c0c9824 */ /* 0x000fe200078e0a19 */
[C---:B------:R-:W-:Y:S01]  /*c7d0*/  ISETP.GT.U32.AND P1, PT, R25.reuse, R20, PT ;  /* 0x000000141900720c */ /* 0x040fe20003f24070 */
[----:B0-----:R-:W-:Y:S01]  /*c7e0*/  IMAD.MOV.U32 R5, RZ, RZ, R0 ;  /* 0x000000ffff057224 */ /* 0x001fe200078e0000 */
[----:B------:R-:W-:Y:S01]  /*c7f0*/  ISETP.GT.U32.AND P3, PT, R25, R18, PT ;  /* 0x000000121900720c */ /* 0x000fe20003f64070 */
[----:B------:R-:W-:Y:S01]  /*c800*/  IMAD.HI.U32 R17, R3, R2, RZ ;  /* 0x0000000203117227 */ /* 0x000fe200078e00ff */
[----:B------:R-:W-:-:S03]  /*c810*/  ISETP.GE.AND P0, PT, R16, RZ, PT ;  /* 0x000000ff1000720c */ /* 0x000fc60003f06270 */
[----:B------:R-:W-:Y:S01]  /*c820*/  @!P6 IMAD.MOV R5, RZ, RZ, -R5 ;  /* 0x000000ffff05e224 */ /* 0x000fe200078e0a05 */
[----:B------:R-:W-:Y:S02]  /*c830*/  ISETP.GT.U32.AND P6, PT, R25, R13, PT ;  /* 0x0000000d1900720c */ /* 0x000fe40003fc4070 */
[----:B------:R-:W-:Y:S01]  /*c840*/  IADD3 R16, R4, 0x19, RZ ;  /* 0x0000001904107810 */ /* 0x000fe20007ffe0ff */
[----:B------:R-:W-:-:S03]  /*c850*/  IMAD.MOV R17, RZ, RZ, -R17 ;  /* 0x000000ffff117224 */ /* 0x000fc600078e0a11 */
[----:B------:R-:W-:Y:S01]  /*c860*/  IABS R15, R16 ;  /* 0x00000010000f7213 */ /* 0x000fe20000000000 */
[----:B------:R-:W-:Y:S01]  /*c870*/  IMAD R2, R25, R17, R2 ;  /* 0x0000001119027224 */ /* 0x000fe200078e0202 */
[----:B------:R-:W-:Y:S01]  /*c880*/  ISETP.GE.AND P4, PT, R14, RZ, PT ;  /* 0x000000ff0e00720c */ /* 0x000fe20003f86270 */
[----:B------:R-:W-:Y:S02]  /*c890*/  @!P1 IMAD.IADD R20, R20, 0x1, -R25 ;  /* 0x0000000114149824 */ /* 0x000fe400078e0a19 */
[----:B------:R-:W-:-:S04]  /*c8a0*/  IMAD.HI.U32 R17, R3, R15, RZ ;  /* 0x0000000f03117227 */ /* 0x000fc800078e00ff */
[--C-:B------:R-:W-:Y:S01]  /*c8b0*/  @!P6 IMAD.IADD R13, R13, 0x1, -R25.reuse ;  /* 0x000000010d0de824 */ /* 0x100fe200078e0a19 */
[C---:B------:R-:W-:Y:S01]  /*c8c0*/  ISETP.GT.U32.AND P6, PT, R25.reuse, R2, PT ;  /* 0x000000021900720c */ /* 0x040fe20003fc4070 */
[----:B------:R-:W-:Y:S01]  /*c8d0*/  @!P3 IMAD.IADD R18, R18, 0x1, -R25 ;  /* 0x000000011212b824 */ /* 0x000fe200078e0a19 */
[----:B------:R-:W-:Y:S01]  /*c8e0*/  ISETP.GE.AND P3, PT, R22, RZ, PT ;  /* 0x000000ff1600720c */ /* 0x000fe20003f66270 */
[----:B------:R-:W-:Y:S01]  /*c8f0*/  IMAD.MOV R22, RZ, RZ, -R17 ;  /* 0x000000ffff167224 */ /* 0x000fe200078e0a11 */
[C---:B------:R-:W-:Y:S01]  /*c900*/  IADD3 R14, R4.reuse, 0x17, RZ ;  /* 0x00000017040e7810 */ /* 0x040fe20007ffe0ff */
[----:B------:R-:W-:Y:S01]  /*c910*/  @!P2 IMAD.MOV R12, RZ, RZ, -R12 ;  /* 0x000000ffff0ca224 */ /* 0x000fe200078e0a0c */
[C---:B------:R-:W-:Y:S01]  /*c920*/  ISETP.GT.U32.AND P2, PT, R25.reuse, R20, PT ;  /* 0x000000141900720c */ /* 0x040fe20003f44070 */
[----:B------:R-:W-:Y:S01]  /*c930*/  IMAD R15, R25, R22, R15 ;  /* 0x00000016190f7224 */ /* 0x000fe200078e020f */
[----:B------:R-:W-:Y:S01]  /*c940*/  IABS R21, R14 ;  /* 0x0000000e00157213 */ /* 0x000fe20000000000 */
[----:B------:R-:W-:Y:S01]  /*c950*/  @!P4 IMAD.MOV R13, RZ, RZ, -R13 ;  /* 0x000000ffff0dc224 */ /* 0x000fe200078e0a0d */
[----:B------:R-:W-:-:S02]  /*c960*/  IADD3 R0, R4, 0x18, RZ ;  /* 0x0000001804007810 */ /* 0x000fc40007ffe0ff */
[----:B------:R-:W-:Y:S01]  /*c970*/  ISETP.GT.U32.AND P4, PT, R25, R15, PT ;  /* 0x0000000f1900720c */ /* 0x000fe20003f84070 */
[--C-:B------:R-:W-:Y:S01]  /*c980*/  @!P6 IMAD.IADD R2, R2, 0x1, -R25.reuse ;  /* 0x000000010202e824 */ /* 0x100fe200078e0a19 */
[----:B------:R-:W-:Y:S01]  /*c990*/  ISETP.GE.AND P1, PT, R16, RZ, PT ;  /* 0x000000ff1000720c */ /* 0x000fe20003f26270 */
[----:B------:R-:W-:Y:S01]  /*c9a0*/  IMAD.HI.U32 R16, R3, R21, RZ ;  /* 0x0000001503107227 */ /* 0x000fe200078e00ff */
[----:B------:R-:W-:Y:S02]  /*c9b0*/  IABS R23, R0 ;  /* 0x0000000000177213 */ /* 0x000fe40000000000 */
[----:B------:R-:W-:Y:S01]  /*c9c0*/  ISETP.GT.U32.AND P6, PT, R25, R2, PT ;  /* 0x000000021900720c */ /* 0x000fe20003fc4070 */
[----:B------:R-:W-:Y:S02]  /*c9d0*/  IMAD.MOV R16, RZ, RZ, -R16 ;  /* 0x000000ffff107224 */ /* 0x000fe400078e0a10 */
[----:B------:R-:W-:Y:S02]  /*c9e0*/  @!P2 IMAD.IADD R20, R20, 0x1, -R25 ;  /* 0x000000011414a824 */ /* 0x000fe400078e0a19 */
[----:B------:R-:W-:-:S04]  /*c9f0*/  IMAD.HI.U32 R17, R3, R23, RZ ;  /* 0x0000001703117227 */ /* 0x000fc800078e00ff */
[----:B------:R-:W-:Y:S02]  /*ca00*/  IMAD R21, R25, R16, R21 ;  /* 0x0000001019157224 */ /* 0x000fe400078e0215 */
[----:B------:R-:W-:Y:S02]  /*ca10*/  IMAD.MOV.U32 R6, RZ, RZ, R20 ;  /* 0x000000ffff067224 */ /* 0x000fe400078e0014 */
[----:B------:R-:W-:Y:S01]  /*ca20*/  IMAD.MOV R17, RZ, RZ, -R17 ;  /* 0x000000ffff117224 */ /* 0x000fe200078e0a11 */
[----:B------:R0:W-:Y:S01]  /*ca30*/  STL [R1+0x148], R5 ;  /* 0x0001480501007387 */ /* 0x0001e20000100800 */
[----:B------:R-:W-:Y:S02]  /*ca40*/  @!P4 IMAD.IADD R15, R15, 0x1, -R25 ;  /* 0x000000010f0fc824 */ /* 0x000fe400078e0a19 */
[----:B------:R-:W-:Y:S01]  /*ca50*/  @!P0 IMAD.MOV R6, RZ, RZ, -R6 ;  /* 0x000000ffff068224 */ /* 0x000fe200078e0a06 */
[C---:B------:R-:W-:Y:S01]  /*ca60*/  ISETP.GT.U32.AND P0, PT, R25.reuse, R21, PT ;  /* 0x000000151900720c */ /* 0x040fe20003f04070 */
[C---:B------:R-:W-:Y:S01]  /*ca70*/  IMAD R23, R25.reuse, R17, R23 ;  /* 0x0000001119177224 */ /* 0x040fe200078e0217 */
[----:B------:R-:W-:Y:S01]  /*ca80*/  IADD3 R17, R4, 0x16, RZ ;  /* 0x0000001604117810 */ /* 0x000fe20007ffe0ff */
[----:B0-----:R-:W-:Y:S01]  /*ca90*/  IMAD.MOV.U32 R5, RZ, RZ, R18 ;  /* 0x000000ffff057224 */ /* 0x001fe200078e0012 */
[----:B------:R-:W-:Y:S01]  /*caa0*/  ISETP.GT.U32.AND P4, PT, R25, R15, PT ;  /* 0x0000000f1900720c */ /* 0x000fe20003f84070 */
[----:B------:R-:W-:-:S02]  /*cab0*/  @!P6 IMAD.IADD R2, R2, 0x1, -R25 ;  /* 0x000000010202e824 */ /* 0x000fc400078e0a19 */
[----:B------:R-:W-:Y:S01]  /*cac0*/  @!P5 IMAD.MOV R5, RZ, RZ, -R5 ;  /* 0x000000ffff05d224 */ /* 0x000fe200078e0a05 */
[----:B------:R-:W-:Y:S01]  /*cad0*/  ISETP.GT.U32.AND P6, PT, R25, R23, PT ;  /* 0x000000171900720c */ /* 0x000fe20003fc4070 */
[----:B------:R-:W-:Y:S01]  /*cae0*/  STL [R1+0x1050], R12 ;  /* 0x0010500c01007387 */ /* 0x000fe20000100800 */
[----:B------:R-:W-:Y:S02]  /*caf0*/  IABS R18, R17 ;  /* 0x0000001100127213 */ /* 0x000fe40000000000 */
[----:B------:R-:W-:Y:S01]  /*cb00*/  ISETP.GE.AND P5, PT, R0, RZ, PT ;  /* 0x000000ff0000720c */ /* 0x000fe20003fa6270 */
[----:B------:R-:W-:Y:S01]  /*cb10*/  STL [R1+0x1054], R13 ;  /* 0x0010540d01007387 */ /* 0x000fe20000100800 */
[----:B------:R-:W-:-:S03]  /*cb20*/  IADD3 R0, R4, 0x15, RZ ;  /* 0x0000001504007810 */ /* 0x000fc60007ffe0ff */
[----:B------:R0:W-:Y:S01]  /*cb30*/  STL [R1+0xc8], R5 ;  /* 0x0000c80501007387 */ /* 0x0001e20000100800 */
[----:B------:R-:W-:Y:S01]  /*cb40*/  ISETP.GE.AND P2, PT, R14, RZ, PT ;  /* 0x000000ff0e00720c */ /* 0x000fe20003f46270 */
[--C-:B------:R-:W-:Y:S01]  /*cb50*/  @!P0 IMAD.IADD R21, R21, 0x1, -R25.reuse ;  /* 0x0000000115158824 */ /* 0x100fe200078e0a19 */
[----:B------:R-:W-:Y:S01]  /*cb60*/  IABS R14, R0 ;  /* 0x00000000000e7213 */ /* 0x000fe20000000000 */
[----:B------:R-:W-:Y:S02]  /*cb70*/  @!P4 IMAD.IADD R15, R15, 0x1, -R25 ;  /* 0x000000010f0fc824 */ /* 0x000fe400078e0a19 */
[----:B0-----:R-:W-:Y:S02]  /*cb80*/  IMAD.MOV.U32 R5, RZ, RZ, R2 ;  /* 0x000000ffff057224 */ /* 0x001fe400078e0002 */
[----:B------:R-:W-:-:S04]  /*cb90*/  IMAD.HI.U32 R2, R3, R18, RZ ;  /* 0x0000001203027227 */ /* 0x000fc800078e00ff */
[----:B------:R-:W-:Y:S02]  /*cba0*/  @!P3 IMAD.MOV R5, RZ, RZ, -R5 ;  /* 0x000000ffff05b224 */ /* 0x000fe400078e0a05 */
[----:B------:R-:W-:Y:S01]  /*cbb0*/  IMAD.MOV R2, RZ, RZ, -R2 ;  /* 0x000000ffff027224 */ /* 0x000fe200078e0a02 */
[----:B------:R-:W-:Y:S01]  /*cbc0*/  ISETP.GE.AND P3, PT, R17, RZ, PT ;  /* 0x000000ff1100720c */ /* 0x000fe20003f66270 */
[----:B------:R-:W-:Y:S01]  /*cbd0*/  STL [R1+0xe8], R6 ;  /* 0x0000e80601007387 */ /* 0x000fe20000100800 */
[----:B------:R-:W-:Y:S01]  /*cbe0*/  ISETP.GT.U32.AND P0, PT, R25, R21, PT ;  /* 0x000000151900720c */ /* 0x000fe20003f04070 */
[----:B------:R-:W-:Y:S02]  /*cbf0*/  @!P6 IMAD.IADD R23, R23, 0x1, -R25 ;  /* 0x000000011717e824 */ /* 0x000fe400078e0a19 */
[----:B------:R0:W-:Y:S01]  /*cc00*/  STL [R1+0x108], R5 ;  /* 0x0001080501007387 */ /* 0x0001e20000100800 */
[----:B------:R-:W-:-:S04]  /*cc10*/  IMAD.HI.U32 R17, R3, R14, RZ ;  /* 0x0000000e03117227 */ /* 0x000fc800078e00ff */
[C---:B------:R-:W-:Y:S01]  /*cc20*/  IMAD R18, R25.reuse, R2, R18 ;  /* 0x0000000219127224 */ /* 0x040fe200078e0212 */
[----:B------:R-:W-:Y:S01]  /*cc30*/  IADD3 R16, R4, 0x14, RZ ;  /* 0x0000001404107810 */ /* 0x000fe20007ffe0ff */
[----:B0-----:R-:W-:Y:S01]  /*cc40*/  IMAD.MOV.U32 R5, RZ, RZ, R15 ;  /* 0x000000ffff057224 */ /* 0x001fe200078e000f */
[C---:B------:R-:W-:Y:S01]  /*cc50*/  ISETP.GT.U32.AND P6, PT, R25.reuse, R23, PT ;  /* 0x000000171900720c */ /* 0x040fe20003fc4070 */
[----:B------:R-:W-:Y:S02]  /*cc60*/  IMAD.MOV R15, RZ, RZ, -R17 ;  /* 0x000000ffff0f7224 */ /* 0x000fe400078e0a11 */
[----:B------:R-:W-:Y:S01]  /*cc70*/  @!P1 IMAD.MOV R5, RZ, RZ, -R5 ;  /* 0x000000ffff059224 */ /* 0x000fe200078e0a05 */
[C---:B------:R-:W-:Y:S01]  /*cc80*/  ISETP.GT.U32.AND P1, PT, R25.reuse, R18, PT ;  /* 0x000000121900720c */ /* 0x040fe20003f24070 */
[----:B------:R-:W-:Y:S01]  /*cc90*/  IMAD R14, R25, R15, R14 ;  /* 0x0000000f190e7224 */ /* 0x000fe200078e020e */
[----:B------:R-:W-:Y:S01]  /*cca0*/  IABS R20, R16 ;  /* 0x0000001000147213 */ /* 0x000fe20000000000 */
[----:B------:R-:W-:Y:S01]  /*ccb0*/  @!P0 IMAD.IADD R21, R21, 0x1, -R25 ;  /* 0x0000000115158824 */ /* 0x000fe200078e0a19 */
[----:B------:R-:W-:-:S02]  /*ccc0*/  ISETP.GE.AND P4, PT, R0, RZ, PT ;  /* 0x000000ff0000720c */ /* 0x000fc40003f86270 */
[----:B------:R-:W-:Y:S01]  /*ccd0*/  ISETP.GT.U32.AND P0, PT, R25, R14, PT ;  /* 0x0000000e1900720c */ /* 0x000fe20003f04070 */
[----:B------:R-:W-:Y:S01]  /*cce0*/  IMAD.HI.U32 R0, R3, R20, RZ ;  /* 0x0000001403007227 */ /* 0x000fe200078e00ff */
[----:B------:R-:W-:-:S03]  /*ccf0*/  IADD3 R2, R4, 0x13, RZ ;  /* 0x0000001304027810 */ /* 0x000fc60007ffe0ff */
[----:B------:R-:W-:Y:S02]  /*cd00*/  IMAD.MOV R0, RZ, RZ, -R0 ;  /* 0x000000ffff007224 */ /* 0x000fe400078e0a00 */
[--C-:B------:R-:W-:Y:S01]  /*cd10*/  @!P6 IMAD.IADD R23, R23, 0x1, -R25.reuse ;  /* 0x000000011717e824 */ /* 0x100fe200078e0a19 */
[----:B------:R-:W-:Y:S01]  /*cd20*/  ISETP.GE.AND P6, PT, R16, RZ, PT ;  /* 0x000000ff1000720c */ /* 0x000fe20003fc6270 */
[----:B------:R-:W-:Y:S01]  /*cd30*/  @!P1 IMAD.IADD R18, R18, 0x1, -R25 ;  /* 0x0000000112129824 */ /* 0x000fe200078e0a19 */
[----:B------:R-:W-:Y:S01]  /*cd40*/  IABS R16, R2 ;  /* 0x0000000200107213 */ /* 0x000fe20000000000 */
[C---:B------:R-:W-:Y:S01]  /*cd50*/  IMAD R20, R25.reuse, R0, R20 ;  /* 0x0000000019147224 */ /* 0x040fe200078e0214 */
[----:B------:R-:W-:Y:S01]  /*cd60*/  IADD3 R0, R4, 0x12, RZ ;  /* 0x0000001204007810 */ /* 0x000fe20007ffe0ff */
[----:B------:R-:W-:Y:S01]  /*cd70*/  IMAD.MOV.U32 R6, RZ, RZ, R23 ;  /* 0x000000ffff067224 */ /* 0x000fe200078e0017 */
[----:B------:R-:W-:Y:S01]  /*cd80*/  ISETP.GT.U32.AND P1, PT, R25, R18, PT ;  /* 0x000000121900720c */ /* 0x000fe20003f24070 */
[----:B------:R0:W-:Y:S01]  /*cd90*/  STL [R1+0xf0], R5 ;  /* 0x0000f00501007387 */ /* 0x0001e20000100800 */
[----:B------:R-:W-:Y:S01]  /*cda0*/  IMAD.HI.U32 R24, R3, R16, RZ ;  /* 0x0000001003187227 */ /* 0x000fe200078e00ff */
[----:B------:R-:W-:-:S03]  /*cdb0*/  IABS R17, R0 ;  /* 0x0000000000117213 */ /* 0x000fc60000000000 */
[----:B------:R-:W-:Y:S02]  /*cdc0*/  @!P0 IMAD.IADD R14, R14, 0x1, -R25 ;  /* 0x000000010e0e8824 */ /* 0x000fe400078e0a19 */
[----:B------:R-:W-:Y:S01]  /*cdd0*/  @!P5 IMAD.MOV R6, RZ, RZ, -R6 ;  /* 0x000000ffff06d224 */ /* 0x000fe200078e0a06 */
[C---:B------:R-:W-:Y:S01]  /*cde0*/  ISETP.GT.U32.AND P5, PT, R25.reuse, R20, PT ;  /* 0x000000141900720c */ /* 0x040fe20003fa4070 */
[----:B0-----:R-:W-:Y:S02]  /*cdf0*/  IMAD.MOV.U32 R5, RZ, RZ, R21 ;  /* 0x000000ffff057224 */ /* 0x001fe400078e0015 */
[----:B------:R-:W-:Y:S02]  /*ce00*/  IMAD.MOV R24, RZ, RZ, -R24 ;  /* 0x000000ffff187224 */ /* 0x000fe400078e0a18 */
[----:B------:R-:W-:Y:S01]  /*ce10*/  @!P2 IMAD.MOV R5, RZ, RZ, -R5 ;  /* 0x000000ffff05a224 */ /* 0x000fe200078e0a05 */
[----:B------:R-:W-:Y:S01]  /*ce20*/  ISETP.GT.U32.AND P2, PT, R25, R14, PT ;  /* 0x0000000e1900720c */ /* 0x000fe20003f44070 */
[----:B------:R-:W-:-:S04]  /*ce30*/  IMAD.HI.U32 R21, R3, R17, RZ ;  /* 0x0000001103157227 */ /* 0x000fc800078e00ff */
[C---:B------:R-:W-:Y:S02]  /*ce40*/  IMAD R16, R25.reuse, R24, R16 ;  /* 0x0000001819107224 */ /* 0x040fe400078e0210 */
[----:B------:R-:W-:Y:S01]  /*ce50*/  IMAD.MOV R21, RZ, RZ, -R21 ;  /* 0x000000ffff157224 */ /* 0x000fe200078e0a15 */
[----:B------:R-:W-:Y:S01]  /*ce60*/  IADD3 R15, R4, 0x11, RZ ;  /* 0x00000011040f7810 */ /* 0x000fe20007ffe0ff */
[----:B------:R-:W-:Y:S01]  /*ce70*/  @!P1 IMAD.IADD R18, R18, 0x1, -R25 ;  /* 0x0000000112129824 */ /* 0x000fe200078e0a19 */
[C---:B------:R-:W-:Y:S01]  /*ce80*/  ISETP.GT.U32.AND P1, PT, R25.reuse, R16, PT ;  /* 0x000000101900720c */ /* 0x040fe20003f24070 */
[C---:B------:R-:W-:Y:S01]  /*ce90*/  IMAD R17, R25.reuse, R21, R17 ;  /* 0x0000001519117224 */ /* 0x040fe200078e0211 */
[----:B------:R-:W-:Y:S01]  /*cea0*/  IABS R22, R15 ;  /* 0x0000000f00167213 */ /* 0x000fe20000000000 */
[--C-:B------:R-:W-:Y:S02]  /*ceb0*/  @!P5 IMAD.IADD R20, R20, 0x1, -R25.reuse ;  /* 0x000000011414d824 */ /* 0x100fe400078e0a19 */
[----:B------:R-:W-:Y:S01]  /*cec0*/  @!P2 IMAD.IADD R14, R14, 0x1, -R25 ;  /* 0x000000010e0ea824 */ /* 0x000fe200078e0a19 */
[C---:B------:R-:W-:Y:S01]  /*ced0*/  ISETP.GT.U32.AND P2, PT, R25.reuse, R17, PT ;  /* 0x000000111900720c */ /* 0x040fe20003f44070 */
[----:B------:R-:W-:Y:S01]  /*cee0*/  STL [R1+0xd4], R6 ;  /* 0x0000d40601007387 */ /* 0x000fe20000100800 */
[----:B------:R-:W-:Y:S01]  /*cef0*/  ISETP.GT.U32.AND P5, PT, R25, R20, PT ;  /* 0x000000141900720c */ /* 0x000fe20003fa4070 */
[----:B------:R-:W-:-:S02]  /*cf00*/  IMAD.HI.U32 R23, R3, R22, RZ ;  /* 0x0000001603177227 */ /* 0x000fc400078e00ff */
[----:B------:R0:W-:Y:S02]  /*cf10*/  STL [R1+0xd0], R5 ;  /* 0x0000d00501007387 */ /* 0x0001e40000100800 */
[----:B------:R-:W-:Y:S02]  /*cf20*/  IMAD.MOV R23, RZ, RZ, -R23 ;  /* 0x000000ffff177224 */ /* 0x000fe400078e0a17 */
[----:B------:R-:W-:Y:S02]  /*cf30*/  @!P1 IMAD.IADD R16, R16, 0x1, -R25 ;  /* 0x0000000110109824 */ /* 0x000fe400078e0a19 */
[----:B0-----:R-:W-:Y:S01]  /*cf40*/  IMAD.MOV.U32 R5, RZ, RZ, R18 ;  /* 0x000000ffff057224 */ /* 0x001fe200078e0012 */
[----:B------:R-:W-:-:S03]  /*cf50*/  ISETP.GE.AND P1, PT, R0, RZ, PT ;  /* 0x000000ff0000720c */ /* 0x000fc60003f26270 */
[----:B------:R-:W-:Y:S01]  /*cf60*/  @!P3 IMAD.MOV R5, RZ, RZ, -R5 ;  /* 0x000000ffff05b224 */ /* 0x000fe200078e0a05 */
[----:B------:R-:W-:Y:S01]  /*cf70*/  IADD3 R21, R4, 0x10, RZ ;  /* 0x0000001004157810 */ /* 0x000fe20007ffe0ff */
[C---:B------:R-:W-:Y:S01]  /*cf80*/  IMAD R0, R25.reuse, R23, R22 ;  /* 0x0000001719007224 */ /* 0x040fe200078e0216 */
[----:B------:R-:W-:Y:S01]  /*cf90*/  ISETP.GT.U32.AND P3, PT, R25, R16, PT ;  /* 0x000000101900720c */ /* 0x000fe20003f64070 */
[--C-:B------:R-:W-:Y:S01]  /*cfa0*/  @!P2 IMAD.IADD R17, R17, 0x1, -R25.reuse ;  /* 0x000000011111a824 */ /* 0x100fe200078e0a19 */
[----:B------:R0:W-:Y:S01]  /*cfb0*/  STL [R1+0x20], R5 ;  /* 0x0000200501007387 */ /* 0x0001e20000100800 */
[----:B------:R-:W-:Y:S01]  /*cfc0*/  @!P5 IMAD.IADD R20, R20, 0x1, -R25 ;  /* 0x000000011414d824 */ /* 0x000fe200078e0a19 */
[----:B------:R-:W-:Y:S02]  /*cfd0*/  IABS R18, R21 ;  /* 0x0000001500127213 */ /* 0x000fe40000000000 */
[----:B------:R-:W-:Y:S01]  /*cfe0*/  ISETP.GT.U32.AND P5, PT, R25, R0, PT ;  /* 0x000000001900720c */ /* 0x000fe20003fa4070 */
[----:B0-----:R-:W-:Y:S01]  /*cff0*/  IMAD.MOV.U32 R5, RZ, RZ, R14 ;  /* 0x000000ffff057224 */ /* 0x001fe200078e000e */
[----:B------:R-:W-:-:S03]  /*d000*/  ISETP.GE.AND P0, PT, R2, RZ, PT ;  /* 0x000000ff0200720c */ /* 0x000fc60003f06270 */
[----:B------:R-:W-:Y:S01]  /*d010*/  @!P4 IMAD.MOV R5, RZ, RZ, -R5 ;  /* 0x000000ffff05c224 */ /* 0x000fe200078e0a05 */
[----:B------:R-:W-:Y:S01]  /*d020*/  ISETP.GT.U32.AND P4, PT, R25, R17, PT ;  /* 0x000000111900720c */ /* 0x000fe20003f84070 */
[----:B------:R-:W-:-:S03]  /*d030*/  IMAD.HI.U32 R14, R3, R18, RZ ;  /* 0x00000012030e7227 */ /* 0x000fc600078e00ff */
[----:B------:R0:W-:Y:S01]  /*d040*/  STL [R1+0x28], R5 ;  /* 0x0000280501007387 */ /* 0x0001e20000100800 */
[----:B------:R-:W-:Y:S02]  /*d050*/  IMAD.MOV R14, RZ, RZ, -R14 ;  /* 0x000000ffff0e7224 */ /* 0x000fe400078e0a0e */
[--C-:B------:R-:W-:Y:S02]  /*d060*/  @!P3 IMAD.IADD R16, R16, 0x1, -R25.reuse ;  /* 0x000000011010b824 */ /* 0x100fe400078e0a19 */
[----:B------:R-:W-:Y:S02]  /*d070*/  IMAD R18, R25, R14, R18 ;  /* 0x0000000e19127224 */ /* 0x000fe400078e0212 */
[----:B------:R-:W-:Y:S02]  /*d080*/  @!P5 IMAD.IADD R0, R0, 0x1, -R25 ;  /* 0x000000010000d824 */ /* 0x000fe400078e0a19 */
[----:B0-----:R-:W-:Y:S02]  /*d090*/  IMAD.MOV.U32 R5, RZ, RZ, R20 ;  /* 0x000000ffff057224 */ /* 0x001fe400078e0014 */
[----:B------:R-:W-:-:S02]  /*d0a0*/  IMAD.MOV.U32 R6, RZ, RZ, R16 ;  /* 0x000000ffff067224 */ /* 0x000fc400078e0010 */
[----:B------:R-:W-:Y:S01]  /*d0b0*/  @!P6 IMAD.MOV R5, RZ, RZ, -R5 ;  /* 0x000000ffff05e224 */ /* 0x000fe200078e0a05 */
[----:B------:R-:W-:Y:S01]  /*d0c0*/  IABS R2, R4 ;  /* 0x0000000400027213 */ /* 0x000fe20000000000 */
[----:B------:R-:W-:Y:S01]  /*d0d0*/  @!P4 IMAD.IADD R17, R17, 0x1, -R25 ;  /* 0x000000011111c824 */ /* 0x000fe200078e0a19 */
[C---:B------:R-:W-:Y:S01]  /*d0e0*/  ISETP.GT.U32.AND P5, PT, R25.reuse, R0, PT ;  /* 0x000000001900720c */ /* 0x040fe20003fa4070 */
[----:B------:R-:W-:Y:S01]  /*d0f0*/  @!P0 IMAD.MOV R6, RZ, RZ, -R6 ;  /* 0x000000ffff068224 */ /* 0x000fe200078e0a06 */
[----:B------:R-:W-:Y:S01]  /*d100*/  ISETP.GT.U32.AND P0, PT, R25, R18, PT ;  /* 0x000000121900720c */ /* 0x000fe20003f04070 */
[----:B------:R0:W-:Y:S01]  /*d110*/  STL [R1+0x2c], R5 ;  /* 0x00002c0501007387 */ /* 0x0001e20000100800 */
[----:B------:R-:W-:Y:S01]  /*d120*/  IMAD.HI.U32 R22, R3, R2, RZ ;  /* 0x0000000203167227 */ /* 0x000fe200078e00ff */
[----:B------:R-:W-:Y:S02]  /*d130*/  ISETP.GE.AND P6, PT, R28, RZ, PT ;  /* 0x000000ff1c00720c */ /* 0x000fe40003fc6270 */
[----:B------:R-:W-:Y:S01]  /*d140*/  ISETP.GE.AND P2, PT, R15, RZ, PT ;  /* 0x000000ff0f00720c */ /* 0x000fe20003f46270 */
[----:B------:R-:W-:-:S02]  /*d150*/  IMAD.MOV R15, RZ, RZ, -R22 ;  /* 0x000000ffff0f7224 */ /* 0x000fc400078e0a16 */
[----:B0-----:R-:W-:-:S04]  /*d160*/  IMAD.MOV.U32 R5, RZ, RZ, R17 ;  /* 0x000000ffff057224 */ /* 0x001fc800078e0011 */
[----:B------:R-:W-:Y:S01]  /*d170*/  @!P1 IMAD.MOV R5, RZ, RZ, -R5 ;  /* 0x000000ffff059224 */ /* 0x000fe200078e0a05 */
[----:B------:R-:W-:Y:S01]  /*d180*/  STL [R1+0x34], R6 ;  /* 0x0000340601007387 */ /* 0x000fe20000100800 */
[C---:B------:R-:W-:Y:S01]  /*d190*/  IMAD R2, R25.reuse, R15, R2 ;  /* 0x0000000f19027224 */ /* 0x040fe200078e0202 */
[----:B------:R-:W-:Y:S02]  /*d1a0*/  IADD3 R15, R4, 0xe, RZ ;  /* 0x0000000e040f7810 */ /* 0x000fe40007ffe0ff */
[----:B------:R0:W-:Y:S01]  /*d1b0*/  STL [R1+0x5c], R5 ;  /* 0x00005c0501007387 */ /* 0x0001e20000100800 */
[--C-:B------:R-:W-:Y:S02]  /*d1c0*/  @!P5 IMAD.IADD R0, R0, 0x1, -R25.reuse ;  /* 0x000000010000d824 */ /* 0x100fe400078e0a19 */
[----:B------:R-:W-:Y:S01]  /*d1d0*/  @!P0 IMAD.IADD R18, R18, 0x1, -R25 ;  /* 0x0000000112128824 */ /* 0x000fe200078e0a19 */
[----:B------:R-:W-:Y:S01]  /*d1e0*/  ISETP.GT.U32.AND P4, PT, R25, R2, PT ;  /* 0x000000021900720c */ /* 0x000fe20003f84070 */
[----:B------:R-:W-:-:S02]  /*d1f0*/  @!P2 IMAD.MOV R0, RZ, RZ, -R0 ;  /* 0x000000ffff00a224 */ /* 0x000fc400078e0a00 */
[----:B0-----:R-:W-:Y:S01]  /*d200*/  IMAD.MOV.U32 R5, RZ, RZ, R19 ;  /* 0x000000ffff057224 */ /* 0x001fe200078e0013 */
[----:B------:R-:W-:-:S03]  /*d210*/  ISETP.GE.AND P5, PT, R15, RZ, PT ;  /* 0x000000ff0f00720c */ /* 0x000fc60003fa6270 */
[----:B------:R-:W-:Y:S01]  /*d220*/  @!P6 IMAD.MOV R5, RZ, RZ, -R5 ;  /* 0x000000ffff05e224 */ /* 0x000fe200078e0a05 */
[----:B------:R-:W-:Y:S02]  /*d230*/  IABS R15, R15 ;  /* 0x0000000f000f7213 */ /* 0x000fe40000000000 */
[----:B------:R-:W-:Y:S02]  /*d240*/  ISETP.GT.U32.AND P0, PT, R25, R18, PT ;  /* 0x000000121900720c */ /* 0x000fe40003f04070 */
[----:B------:R-:W-:Y:S04]  /*d250*/  STL [R1+0x24], R5 ;  /* 0x0000240501007387 */ /* 0x000fe80000100800 */
[----:B------:R0:W-:Y:S01]  /*d260*/  STL [R1+0x68], R0 ;  /* 0x0000680001007387 */ /* 0x0001e20000100800 */
[----:B------:R-:W-:Y:S01]  /*d270*/  ISETP.GE.AND P3, PT, R21, RZ, PT ;  /* 0x000000ff1500720c */ /* 0x000fe20003f66270 */
[----:B------:R-:W-:-:S02]  /*d280*/  @!P4 IMAD.IADD R2, R2, 0x1, -R25 ;  /* 0x000000010202c824 */ /* 0x000fc400078e0a19 */
[----:B0-----:R-:W-:-:S04]  /*d290*/  IMAD.HI.U32 R0, R3, R15, RZ ;  /* 0x0000000f03007227 */ /* 0x001fc800078e00ff */
[----:B------:R-:W-:Y:S02]  /*d2a0*/  IMAD.MOV R0, RZ, RZ, -R0 ;  /* 0x000000ffff007224 */ /* 0x000fe400078e0a00 */
[----:B------:R-:W-:Y:S02]  /*d2b0*/  @!P0 IMAD.IADD R18, R18, 0x1, -R25 ;  /* 0x0000000112128824 */ /* 0x000fe400078e0a19 */
[C---:B------:R-:W-:Y:S01]  /*d2c0*/  IMAD R15, R25.reuse, R0, R15 ;  /* 0x00000000190f7224 */ /* 0x040fe200078e020f */
[----:B------:R-:W-:Y:S01]  /*d2d0*/  IADD3 R0, R4, 0xb, RZ ;  /* 0x0000000b04007810 */ /* 0x000fe20007ffe0ff */
[----:B------:R-:W-:Y:S01]  /*d2e0*/  IMAD.MOV.U32 R5, RZ, RZ, R18 ;  /* 0x000000ffff057224 */ /* 0x000fe200078e0012 */
[----:B------:R-:W-:Y:S02]  /*d2f0*/  ISETP.GT.U32.AND P4, PT, R25, R2, PT ;  /* 0x000000021900720c */ /* 0x000fe40003f84070 */
[----:B------:R-:W-:Y:S01]  /*d300*/  IABS R18, R0 ;  /* 0x0000000000127213 */ /* 0x000fe20000000000 */
[----:B------:R-:W-:Y:S01]  /*d310*/  @!P3 IMAD.MOV R5, RZ, RZ, -R5 ;  /* 0x000000ffff05b224 */ /* 0x000fe200078e0a05 */
[----:B------:R-:W-:-:S02]  /*d320*/  ISETP.GE.AND P3, PT, R0, RZ, PT ;  /* 0x000000ff0000720c */ /* 0x000fc40003f66270 */
[----:B------:R-:W-:Y:S01]  /*d330*/  IADD3 R11, R4, 0x7, RZ ;  /* 0x00000007040b7810 */ /* 0x000fe20007ffe0ff */
[----:B------:R-:W-:-:S03]  /*d340*/  IMAD.HI.U32 R0, R3, R18, RZ ;  /* 0x0000001203007227 */ /* 0x000fc600078e00ff */
[----:B------:R-:W-:Y:S01]  /*d350*/  IABS R22, R11 ;  /* 0x0000000b00167213 */ /* 0x000fe20000000000 */
[----:B------:R-:W-:Y:S02]  /*d360*/  IMAD.MOV R0, RZ, RZ, -R0 ;  /* 0x000000ffff007224 */ /* 0x000fe400078e0a00 */
[----:B------:R-:W-:Y:S01]  /*d370*/  @!P4 IMAD.IADD R2, R2, 0x1, -R25 ;  /* 0x000000010202c824 */ /* 0x000fe200078e0a19 */
[C---:B------:R-:W-:Y:S01]  /*d380*/  ISETP.GE.AND P4, PT, R4.reuse, RZ, PT ;  /* 0x000000ff0400720c */ /* 0x040fe20003f86270 */
[----:B------:R-:W-:Y:S02]  /*d390*/  IMAD R18, R25, R0, R18 ;  /* 0x0000000019127224 */ /* 0x000fe400078e0212 */
[----:B------:R-:W-:Y:S01]  /*d3a0*/  IMAD.HI.U32 R0, R3, R22, RZ ;  /* 0x0000001603007227 */ /* 0x000fe200078e00ff */
[----:B------:R-:W-:-:S03]  /*d3b0*/  IADD3 R7, R4, 0x3, RZ ;  /* 0x0000000304077810 */ /* 0x000fc60007ffe0ff */
[----:B------:R-:W-:Y:S02]  /*d3c0*/  IMAD.MOV R0, RZ, RZ, -R0 ;  /* 0x000000ffff007224 */ /* 0x000fe400078e0a00 */
[----:B------:R-:W-:Y:S02]  /*d3d0*/  IMAD.MOV.U32 R6, RZ, RZ, R2 ;  /* 0x000000ffff067224 */ /* 0x000fe400078e0002 */
[----:B------:R-:W-:Y:S01]  /*d3e0*/  IMAD R22, R25, R0, R22 ;  /* 0x0000000019167224 */ /* 0x000fe200078e0216 */
[----:B------:R-:W-:Y:S01]  /*d3f0*/  IABS R0, R7 ;  /* 0x0000000700007213 */ /* 0x000fe20000000000 */
[----:B------:R-:W-:-:S04]  /*d400*/  @!P4 IMAD.MOV R6, RZ, RZ, -R6 ;  /* 0x000000ffff06c224 */ /* 0x000fc800078e0a06 */
[----:B------:R-:W-:Y:S01]  /*d410*/  IMAD.HI.U32 R29, R3, R0, RZ ;  /* 0x00000000031d7227 */ /* 0x000fe200078e00ff */
[----:B------:R-:W-:Y:S03]  /*d420*/  STL [R1+0x44], R6 ;  /* 0x0000440601007387 */ /* 0x000fe60000100800 */
[----:B------:R-:W-:Y:S01]  /*d430*/  IMAD.MOV R29, RZ, RZ, -R29 ;  /* 0x000000ffff1d7224 */ /* 0x000fe200078e0a1d */
[----:B------:R0:W-:Y:S03]  /*d440*/  STL [R1+0x48], R5 ;  /* 0x0000480501007387 */ /* 0x0001e60000100800 */
[----:B------:R-:W-:Y:S01]  /*d450*/  IMAD R0, R25, R29, R0 ;  /* 0x0000001d19007224 */ /* 0x000fe200078e0200 */
[----:B0-----:R-:W-:-:S05]  /*d460*/  IADD3 R5, R4, 0xa, RZ ;  /* 0x0000000a04057810 */ /* 0x001fca0007ffe0ff */
[----:B------:R0:W-:Y:S04]  /*d470*/  STL [R1+0x30], R5 ;  /* 0x0000300501007387 */ /* 0x0001e80000100800 */
[----:B------:R-:W2:Y:S01]  /*d480*/  LDL.LU R29, [R1+0x30] ;  /* 0x00003000011d7983 */ /* 0x000ea20000300800 */
[----:B------:R-:W-:-:S04]  /*d490*/  IADD3 R14, R4, 0xf, RZ ;  /* 0x0000000f040e7810 */ /* 0x000fc80007ffe0ff */
[----:B------:R-:W-:Y:S02]  /*d4a0*/  ISETP.GE.AND P1, PT, R14, RZ, PT ;  /* 0x000000ff0e00720c */ /* 0x000fe40003f26270 */
[----:B------:R-:W-:-:S05]  /*d4b0*/  IABS R14, R14 ;  /* 0x0000000e000e7213 */ /* 0x000fca0000000000 */
[----:B------:R-:W-:-:S04]  /*d4c0*/  IMAD.HI.U32 R19, R3, R14, RZ ;  /* 0x0000000e03137227 */ /* 0x000fc800078e00ff */
[----:B------:R-:W-:-:S04]  /*d4d0*/  IMAD.MOV R19, RZ, RZ, -R19 ;  /* 0x000000ffff137224 */ /* 0x000fc800078e0a13 */
[----:B------:R-:W-:-:S05]  /*d4e0*/  IMAD R14, R25, R19, R14 ;  /* 0x00000013190e7224 */ /* 0x000fca00078e020e */
[C---:B------:R-:W-:Y:S02]  /*d4f0*/  ISETP.GT.U32.AND P0, PT, R25.reuse, R14, PT ;  /* 0x0000000e1900720c */ /* 0x040fe40003f04070 */
[----:B------:R-:W-:Y:S02]  /*d500*/  ISETP.GT.U32.AND P4, PT, R25, R15, PT ;  /* 0x0000000f1900720c */ /* 0x000fe40003f84070 */
[C---:B------:R-:W-:Y:S02]  /*d510*/  IADD3 R16, R4.reuse, 0xd, RZ ;  /* 0x0000000d04107810 */ /* 0x040fe40007ffe0ff */
[----:B------:R-:W-:Y:S02]  /*d520*/  IADD3 R17, R4, 0xc, RZ ;  /* 0x0000000c04117810 */ /* 0x000fe40007ffe0ff */
[----:B------:R-:W-:Y:S02]  /*d530*/  ISETP.GE.AND P6, PT, R16, RZ, PT ;  /* 0x000000ff1000720c */ /* 0x000fe40003fc6270 */
[----:B------:R-:W-:-:S03]  /*d540*/  IABS R16, R16 ;  /* 0x0000001000107213 */ /* 0x000fc60000000000 */
[--C-:B------:R-:W-:Y:S01]  /*d550*/  @!P0 IMAD.IADD R14, R14, 0x1, -R25.reuse ;  /* 0x000000010e0e8824 */ /* 0x100fe200078e0a19 */
[----:B------:R-:W-:Y:S01]  /*d560*/  ISETP.GE.AND P2, PT, R17, RZ, PT ;  /* 0x000000ff1100720c */ /* 0x000fe20003f46270 */
[----:B------:R-:W-:Y:S01]  /*d570*/  @!P4 IMAD.IADD R15, R15, 0x1, -R25 ;  /* 0x000000010f0fc824 */ /* 0x000fe200078e0a19 */
[----:B------:R-:W-:Y:S01]  /*d580*/  IABS R17, R17 ;  /* 0x0000001100117213 */ /* 0x000fe20000000000 */
[----:B------:R-:W-:Y:S01]  /*d590*/  IMAD.HI.U32 R19, R3, R16, RZ ;  /* 0x0000001003137227 */ /* 0x000fe200078e00ff */
[C---:B------:R-:W-:Y:S02]  /*d5a0*/  ISETP.GT.U32.AND P0, PT, R25.reuse, R14, PT ;  /* 0x0000000e1900720c */ /* 0x040fe40003f04070 */
[----:B------:R-:W-:Y:S01]  /*d5b0*/  ISETP.GT.U32.AND P4, PT, R25, R15, PT ;  /* 0x0000000f1900720c */ /* 0x000fe20003f84070 */
[----:B------:R-:W-:Y:S02]  /*d5c0*/  IMAD.MOV R19, RZ, RZ, -R19 ;  /* 0x000000ffff137224 */ /* 0x000fe400078e0a13 */
[----:B------:R-:W-:-:S04]  /*d5d0*/  IMAD.HI.U32 R2, R3, R17, RZ ;  /* 0x0000001103027227 */ /* 0x000fc800078e00ff */
[C---:B------:R-:W-:Y:S02]  /*d5e0*/  IMAD R16, R25.reuse, R19, R16 ;  /* 0x0000001319107224 */ /* 0x040fe400078e0210 */
[----:B------:R-:W-:Y:S02]  /*d5f0*/  IMAD.MOV R2, RZ, RZ, -R2 ;  /* 0x000000ffff027224 */ /* 0x000fe400078e0a02 */
[----:B------:R-:W-:Y:S01]  /*d600*/  @!P0 IMAD.IADD R14, R14, 0x1, -R25 ;  /* 0x000000010e0e8824 */ /* 0x000fe200078e0a19 */
[C---:B------:R-:W-:Y:S01]  /*d610*/  ISETP.GT.U32.AND P0, PT, R25.reuse, R16, PT ;  /* 0x000000101900720c */ /* 0x040fe20003f04070 */
[----:B------:R-:W-:Y:S02]  /*d620*/  IMAD R17, R25, R2, R17 ;  /* 0x0000000219117224 */ /* 0x000fe400078e0211 */
[----:B------:R-:W-:-:S03]  /*d630*/  @!P4 IMAD.IADD R15, R15, 0x1, -R25 ;  /* 0x000000010f0fc824 */ /* 0x000fc600078e0a19 */
[----:B------:R-:W-:Y:S02]  /*d640*/  ISETP.GT.U32.AND P4, PT, R25, R17, PT ;  /* 0x000000111900720c */ /* 0x000fe40003f84070 */
[----:B------:R-:W-:-:S04]  /*d650*/  IADD3 R13, R4, 0x9, RZ ;  /* 0x00000009040d7810 */ /* 0x000fc80007ffe0ff */
[----:B------:R-:W-:Y:S01]  /*d660*/  IABS R20, R13 ;  /* 0x0000000d00147213 */ /* 0x000fe20000000000 */
[----:B------:R-:W-:Y:S01]  /*d670*/  @!P0 IMAD.IADD R16, R16, 0x1, -R25 ;  /* 0x0000000110108824 */ /* 0x000fe200078e0a19 */
[----:B------:R-:W-:-:S03]  /*d680*/  IABS R19, R5 ;  /* 0x0000000500137213 */ /* 0x000fc60000000000 */
[----:B------:R-:W-:Y:S01]  /*d690*/  IMAD.HI.U32 R23, R3, R20, RZ ;  /* 0x0000001403177227 */ /* 0x000fe200078e00ff */
[----:B------:R-:W-:-:S03]  /*d6a0*/  ISETP.GT.U32.AND P0, PT, R25, R16, PT ;  /* 0x000000101900720c */ /* 0x000fc60003f04070 */
[----:B------:R-:W-:Y:S01]  /*d6b0*/  @!P4 IMAD.IADD R17, R17, 0x1, -R25 ;  /* 0x000000011111c824 */ /* 0x000fe200078e0a19 */
[----:B------:R-:W-:Y:S01]  /*d6c0*/  IADD3 R10, R4, 0x6, RZ ;  /* 0x00000006040a7810 */ /* 0x000fe20007ffe0ff */
[----:B------:R-:W-:Y:S02]  /*d6d0*/  IMAD.MOV R23, RZ, RZ, -R23 ;  /* 0x000000ffff177224 */ /* 0x000fe400078e0a17 */
[----:B------:R-:W-:Y:S01]  /*d6e0*/  IMAD.HI.U32 R24, R3, R19, RZ ;  /* 0x0000001303187227 */ /* 0x000fe200078e00ff */
[----:B------:R-:W-:-:S03]  /*d6f0*/  ISETP.GT.U32.AND P4, PT, R25, R17, PT ;  /* 0x000000111900720c */ /* 0x000fc60003f84070 */
[----:B------:R-:W-:Y:S01]  /*d700*/  IMAD R20, R25, R23, R20 ;  /* 0x0000001719147224 */ /* 0x000fe200078e0214 */
[----:B------:R-:W-:Y:S01]  /*d710*/  IABS R23, R10 ;  /* 0x0000000a00177213 */ /* 0x000fe20000000000 */
[----:B------:R-:W-:Y:S01]  /*d720*/  IMAD.MOV R24, RZ, RZ, -R24 ;  /* 0x000000ffff187224 */ /* 0x000fe200078e0a18 */
[----:B------:R-:W-:Y:S01]  /*d730*/  IADD3 R12, R4, 0x8, RZ ;  /* 0x00000008040c7810 */ /* 0x000fe20007ffe0ff */
[----:B------:R-:W-:Y:S01]  /*d740*/  @!P0 IMAD.IADD R16, R16, 0x1, -R25 ;  /* 0x0000000110108824 */ /* 0x000fe200078e0a19 */
[----:B------:R-:W-:Y:S01]  /*d750*/  IADD3 R9, R4, 0x5, RZ ;  /* 0x0000000504097810 */ /* 0x000fe20007ffe0ff */
[----:B------:R-:W-:Y:S01]  /*d760*/  IMAD.HI.U32 R26, R3, R23, RZ ;  /* 0x00000017031a7227 */ /* 0x000fe200078e00ff */
[C---:B------:R-:W-:Y:S02]  /*d770*/  ISETP.GT.U32.AND P0, PT, R25.reuse, R18, PT ;  /* 0x000000121900720c */ /* 0x040fe40003f04070 */
[----:B------:R-:W-:Y:S01]  /*d780*/  IABS R21, R12 ;  /* 0x0000000c00157213 */ /* 0x000fe20000000000 */
[----:B------:R-:W-:Y:S01]  /*d790*/  IMAD R19, R25, R24, R19 ;  /* 0x0000001819137224 */ /* 0x000fe200078e0213 */
[----:B------:R-:W-:Y:S01]  /*d7a0*/  IABS R24, R9 ;  /* 0x0000000900187213 */ /* 0x000fe20000000000 */
[----:B------:R-:W-:-:S02]  /*d7b0*/  IMAD.MOV R26, RZ, RZ, -R26 ;  /* 0x000000ffff1a7224 */ /* 0x000fc400078e0a1a */
[----:B------:R-:W-:Y:S01]  /*d7c0*/  @!P4 IMAD.IADD R17, R17, 0x1, -R25 ;  /* 0x000000011111c824 */ /* 0x000fe200078e0a19 */
[----:B------:R-:W-:Y:S01]  /*d7d0*/  ISETP.GT.U32.AND P4, PT, R25, R19, PT ;  /* 0x000000131900720c */ /* 0x000fe20003f84070 */
[----:B------:R-:W-:-:S04]  /*d7e0*/  IMAD.HI.U32 R2, R3, R21, RZ ;  /* 0x0000001503027227 */ /* 0x000fc800078e00ff */
[----:B------:R-:W-:Y:S02]  /*d7f0*/  IMAD R23, R25, R26, R23 ;  /* 0x0000001a19177224 */ /* 0x000fe400078e0217 */
[----:B------:R-:W-:-:S04]  /*d800*/  IMAD.HI.U32 R26, R3, R24, RZ ;  /* 0x00000018031a7227 */ /* 0x000fc800078e00ff */
[----:B------:R-:W-:Y:S02]  /*d810*/  IMAD.MOV R2, RZ, RZ, -R2 ;  /* 0x000000ffff027224 */ /* 0x000fe400078e0a02 */
[----:B------:R-:W-:Y:S02]  /*d820*/  IMAD.MOV R26, RZ, RZ, -R26 ;  /* 0x000000ffff1a7224 */ /* 0x000fe400078e0a1a */
[----:B------:R-:W-:Y:S01]  /*d830*/  @!P0 IMAD.IADD R18, R18, 0x1, -R25 ;  /* 0x0000000112128824 */ /* 0x000fe200078e0a19 */
[C---:B------:R-:W-:Y:S01]  /*d840*/  ISETP.GT.U32.AND P0, PT, R25.reuse, R20, PT ;  /* 0x000000141900720c */ /* 0x040fe20003f04070 */
[C---:B------:R-:W-:Y:S01]  /*d850*/  IMAD R21, R25.reuse, R2, R21 ;  /* 0x0000000219157224 */ /* 0x040fe200078e0215 */
[C---:B------:R-:W-:Y:S01]  /*d860*/  IADD3 R8, R4.reuse, 0x4, RZ ;  /* 0x0000000404087810 */ /* 0x040fe20007ffe0ff */
[----:B------:R-:W-:Y:S01]  /*d870*/  IMAD R24, R25, R26, R24 ;  /* 0x0000001a19187224 */ /* 0x000fe200078e0218 */
[C---:B------:R-:W-:Y:S01]  /*d880*/  IADD3 R6, R4.reuse, 0x2, RZ ;  /* 0x0000000204067810 */ /* 0x040fe20007ffe0ff */
[----:B------:R-:W-:Y:S01]  /*d890*/  @!P4 IMAD.IADD R19, R19, 0x1, -R25 ;  /* 0x000000011313c824 */ /* 0x000fe200078e0a19 */
[----:B------:R-:W-:-:S02]  /*d8a0*/  IADD3 R26, R4, 0x1, RZ ;  /* 0x00000001041a7810 */ /* 0x000fc40007ffe0ff */
[----:B------:R-:W1:Y:S01]  /*d8b0*/  S2R R4, SR_TID.X ;  /* 0x0000000000047919 */ /* 0x000e620000002100 */
[----:B------:R-:W-:-:S04]  /*d8c0*/  ISETP.GT.U32.AND P4, PT, R25, R21, PT ;  /* 0x000000151900720c */ /* 0x000fc80003f84070 */
[----:B------:R-:W-:Y:S01]  /*d8d0*/  @!P0 IMAD.IADD R20, R20, 0x1, -R25 ;  /* 0x0000000114148824 */ /* 0x000fe200078e0a19 */
[----:B------:R-:W-:Y:S02]  /*d8e0*/  ISETP.GT.U32.AND P0, PT, R25, R22, PT ;  /* 0x000000161900720c */ /* 0x000fe40003f04070 */
[----:B------:R-:W-:-:S06]  /*d8f0*/  IABS R27, R8 ;  /* 0x00000008001b7213 */ /* 0x000fcc0000000000 */
[----:B------:R-:W-:Y:S01]  /*d900*/  @!P4 IMAD.IADD R21, R21, 0x1, -R25 ;  /* 0x000000011515c824 */ /* 0x000fe200078e0a19 */
[C---:B------:R-:W-:Y:S01]  /*d910*/  ISETP.GT.U32.AND P4, PT, R25.reuse, R19, PT ;  /* 0x000000131900720c */ /* 0x040fe20003f84070 */
[----:B------:R-:W-:Y:S01]  /*d920*/  @!P5 IMAD.MOV R15, RZ, RZ, -R15 ;  /* 0x000000ffff0fd224 */ /* 0x000fe200078e0a0f */
[----:B------:R-:W-:Y:S02]  /*d930*/  IABS R2, R6 ;  /* 0x0000000600027213 */ /* 0x000fe40000000000 */
[----:B------:R-:W-:Y:S01]  /*d940*/  @!P0 IMAD.IADD R22, R22, 0x1, -R25 ;  /* 0x0000000116168824 */ /* 0x000fe200078e0a19 */
[----:B------:R-:W-:Y:S01]  /*d950*/  ISETP.GT.U32.AND P0, PT, R25, R20, PT ;  /* 0x000000141900720c */ /* 0x000fe20003f04070 */
[----:B------:R-:W-:Y:S01]  /*d960*/  IMAD.HI.U32 R28, R3, R27, RZ ;  /* 0x0000001b031c7227 */ /* 0x000fe200078e00ff */
[----:B------:R-:W-:Y:S02]  /*d970*/  ISETP.GT.U32.AND P5, PT, R25, R21, PT ;  /* 0x000000151900720c */ /* 0x000fe40003fa4070 */
[----:B-1----:R-:W-:Y:S01]  /*d980*/  SHF.R.U32.HI R4, RZ, 0x6, R4 ;  /* 0x00000006ff047819 */ /* 0x002fe20000011604 */
[----:B0-----:R-:W-:-:S03]  /*d990*/  IMAD.HI.U32 R5, R3, R2, RZ ;  /* 0x0000000203057227 */ /* 0x001fc600078e00ff */
[----:B------:R-:W-:Y:S01]  /*d9a0*/  SGXT.U32 R4, R4, 0x1 ;  /* 0x000000010404781a */ /* 0x000fe20000000000 */
[----:B------:R-:W-:Y:S01]  /*d9b0*/  @!P4 IMAD.IADD R19, R19, 0x1, -R25 ;  /* 0x000000011313c824 */ /* 0x000fe200078e0a19 */
[C---:B------:R-:W-:Y:S01]  /*d9c0*/  ISETP.GT.U32.AND P4, PT, R25.reuse, R24, PT ;  /* 0x000000181900720c */ /* 0x040fe20003f84070 */
[----:B------:R-:W-:Y:S01]  /*d9d0*/  IMAD.MOV R28, RZ, RZ, -R28 ;  /* 0x000000ffff1c7224 */ /* 0x000fe200078e0a1c */
[----:B------:R-:W-:Y:S01]  /*d9e0*/  LOP3.LUT R4, R4, 0x7e, RZ, 0xfc, !PT ;  /* 0x0000007e04047812 */ /* 0x000fe200078efcff */
[----:B------:R-:W-:Y:S02]  /*d9f0*/  IMAD.MOV R5, RZ, RZ, -R5 ;  /* 0x000000ffff057224 */ /* 0x000fe400078e0a05 */
[C---:B------:R-:W-:Y:S02]  /*da00*/  IMAD R27, R25.reuse, R28, R27 ;  /* 0x0000001c191b7224 */ /* 0x040fe400078e021b */
[C---:B------:R-:W-:Y:S02]  /*da10*/  IMAD R2, R25.reuse, R5, R2 ;  /* 0x0000000519027224 */ /* 0x040fe400078e0202 */
[----:B------:R-:W-:Y:S01]  /*da20*/  @!P6 IMAD.MOV R16, RZ, RZ, -R16 ;  /* 0x000000ffff10e224 */ /* 0x000fe200078e0a10 */
[C---:B------:R-:W-:Y:S01]  /*da30*/  ISETP.GT.U32.AND P6, PT, R25.reuse, R22, PT ;  /* 0x000000161900720c */ /* 0x040fe20003fc4070 */
[----:B------:R-:W-:Y:S01]  /*da40*/  @!P1 IMAD.MOV R14, RZ, RZ, -R14 ;  /* 0x000000ffff0e9224 */ /* 0x000fe200078e0a0e */
[----:B------:R-:W-:Y:S01]  /*da50*/  ISETP.GT.U32.AND P1, PT, R25, R18, PT ;  /* 0x000000121900720c */ /* 0x000fe20003f24070 */
[----:B------:R-:W-:-:S02]  /*da60*/  IMAD R4, R4, c[0x0][0x188], RZ ;  /* 0x0000620004047a24 */ /* 0x000fc400078e02ff */
[----:B------:R-:W-:Y:S02]  /*da70*/  IMAD.MOV R5, RZ, RZ, -c[0x0][0x188] ;  /* 0x80006200ff057624 */ /* 0x000fe400078e02ff */
[--C-:B------:R-:W-:Y:S01]  /*da80*/  @!P0 IMAD.IADD R20, R20, 0x1, -R25.reuse ;  /* 0x0000000114148824 */ /* 0x100fe200078e0a19 */
[----:B------:R-:W-:Y:S01]  /*da90*/  ISETP.GT.U32.AND P0, PT, R25, R27, PT ;  /* 0x0000001b1900720c */ /* 0x000fe20003f04070 */
[--C-:B------:R-:W-:Y:S01]  /*daa0*/  @!P5 IMAD.IADD R21, R21, 0x1, -R25.reuse ;  /* 0x000000011515d824 */ /* 0x100fe200078e0a19 */
[----:B------:R-:W-:Y:S01]  /*dab0*/  ISETP.GT.U32.AND P5, PT, R25, R0, PT ;  /* 0x000000001900720c */ /* 0x000fe20003fa4070 */
[----:B------:R-:W-:Y:S02]  /*dac0*/  IMAD R4, R5, 0x2, R4 ;  /* 0x0000000205047824 */ /* 0x000fe400078e0204 */
[--C-:B------:R-:W-:Y:S01]  /*dad0*/  @!P4 IMAD.IADD R24, R24, 0x1, -R25.reuse ;  /* 0x000000011818c824 */ /* 0x100fe200078e0a19 */
[----:B------:R-:W-:Y:S01]  /*dae0*/  ISETP.GE.AND P4, PT, R13, RZ, PT ;  /* 0x000000ff0d00720c */ /* 0x000fe20003f86270 */
[----:B------:R-:W-:Y:S01]  /*daf0*/  IMAD R4, R5, 0x2, R4 ;  /* 0x0000000205047824 */ /* 0x000fe200078e0204 */
[----:B------:R-:W-:Y:S01]  /*db00*/  STL [R1+0x104c], R14 ;  /* 0x00104c0e01007387 */ /* 0x000fe20000100800 */
[----:B------:R-:W-:-:S02]  /*db10*/  @!P6 IMAD.IADD R22, R22, 0x1, -R25 ;  /* 0x000000011616e824 */ /* 0x000fc400078e0a19 */
[----:B------:R-:W-:Y:S01]  /*db20*/  IMAD R4, R5, 0x2, R4 ;  /* 0x0000000205047824 */ /* 0x000fe200078e0204 */
[----:B------:R-:W-:Y:S01]  /*db30*/  STL [R1+0x1060], R15 ;  /* 0x0010600f01007387 */ /* 0x000fe20000100800 */
[--C-:B------:R-:W-:Y:S02]  /*db40*/  @!P1 IMAD.IADD R18, R18, 0x1, -R25.reuse ;  /* 0x0000000112129824 */ /* 0x100fe400078e0a19 */
[--C-:B------:R-:W-:Y:S01]  /*db50*/  @!P0 IMAD.IADD R27, R27, 0x1, -R25.reuse ;  /* 0x000000011b1b8824 */ /* 0x100fe200078e0a19 */
[----:B------:R-:W-:Y:S01]  /*db60*/  STL [R1+0x1068], R16 ;  /* 0x0010681001007387 */ /* 0x000fe20000100800 */
[----:B------:R-:W-:Y:S01]  /*db70*/  @!P5 IMAD.IADD R0, R0, 0x1, -R25 ;  /* 0x000000010000d824 */ /* 0x000fe200078e0a19 */
[----:B------:R-:W-:Y:S01]  /*db80*/  ISETP.GE.AND P0, PT, R12, RZ, PT ;  /* 0x000000ff0c00720c */ /* 0x000fe20003f06270 */
[----:B------:R-:W-:Y:S01]  /*db90*/  @!P3 IMAD.MOV R18, RZ, RZ, -R18 ;  /* 0x000000ffff12b224 */ /* 0x000fe200078e0a12 */
[----:B------:R-:W-:Y:S01]  /*dba0*/  ISETP.GT.U32.AND P1, PT, R25, R23, PT ;  /* 0x000000171900720c */ /* 0x000fe20003f24070 */
[----:B------:R0:W-:Y:S01]  /*dbb0*/  STL [R1+0x428], R4 ;  /* 0x0004280401007387 */ /* 0x0001e20000100800 */
[----:B------:R-:W-:Y:S01]  /*dbc0*/  ISETP.GE.AND P5, PT, R11, RZ, PT ;  /* 0x000000ff0b00720c */ /* 0x000fe20003fa6270 */
[----:B------:R-:W-:Y:S01]  /*dbd0*/  @!P4 IMAD.MOV R20, RZ, RZ, -R20 ;  /* 0x000000ffff14c224 */ /* 0x000fe200078e0a14 */
[----:B------:R-:W-:-:S02]  /*dbe0*/  ISETP.GT.U32.AND P3, PT, R25, R27, PT ;  /* 0x0000001b1900720c */ /* 0x000fc40003f64070 */
[----:B------:R-:W-:Y:S01]  /*dbf0*/  ISETP.GT.U32.AND P4, PT, R25, R0, PT ;  /* 0x000000001900720c */ /* 0x000fe20003f84070 */
[----:B0-----:R-:W-:Y:S02]  /*dc00*/  IMAD R4, R5, 0x2, R4 ;  /* 0x0000000205047824 */ /* 0x001fe400078e0204 */
[----:B------:R-:W-:-:S03]  /*dc10*/  @!P2 IMAD.MOV R17, RZ, RZ, -R17 ;  /* 0x000000ffff11a224 */ /* 0x000fc600078e0a11 */
[----:B------:R0:W-:Y:S01]  /*dc20*/  STL [R1+0x430], R4 ;  /* 0x0004300401007387 */ /* 0x0001e20000100800 */
[----:B------:R-:W-:Y:S01]  /*dc30*/  IABS R28, R26 ;  /* 0x0000001a001c7213 */ /* 0x000fe20000000000 */
[----:B------:R-:W-:Y:S02]  /*dc40*/  @!P0 IMAD.MOV R21, RZ, RZ, -R21 ;  /* 0x000000ffff158224 */ /* 0x000fe400078e0a15 */
[----:B------:R-:W-:Y:S02]  /*dc50*/  @!P1 IMAD.IADD R23, R23, 0x1, -R25 ;  /* 0x0000000117179824 */ /* 0x000fe400078e0a19 */
[----:B0-----:R-:W-:Y:S01]  /*dc60*/  IMAD R4, R5, 0x2, R4 ;  /* 0x0000000205047824 */ /* 0x001fe200078e0204 */
[----:B------:R-:W-:Y:S01]  /*dc70*/  ISETP.GT.U32.AND P1, PT, R25, R2, PT ;  /* 0x000000021900720c */ /* 0x000fe20003f24070 */
[----:B------:R-:W-:-:S03]  /*dc80*/  @!P5 IMAD.MOV R22, RZ, RZ, -R22 ;  /* 0x000000ffff16d224 */ /* 0x000fc600078e0a16 */
[----:B------:R0:W-:Y:S01]  /*dc90*/  STL [R1+0x438], R4 ;  /* 0x0004380401007387 */ /* 0x0001e20000100800 */
[----:B------:R-:W-:-:S03]  /*dca0*/  @!P3 IMAD.IADD R27, R27, 0x1, -R25 ;  /* 0x000000011b1bb824 */ /* 0x000fc600078e0a19 */
[----:B------:R-:W-:Y:S01]  /*dcb0*/  STL [R1+0x106c], R17 ;  /* 0x00106c1101007387 */ /* 0x000fe20000100800 */
[----:B------:R-:W-:Y:S01]  /*dcc0*/  IMAD.HI.U32 R3, R3, R28, RZ ;  /* 0x0000001c03037227 */ /* 0x000fe200078e00ff */
[----:B------:R-:W-:Y:S02]  /*dcd0*/  ISETP.GE.AND P3, PT, R7, RZ, PT ;  /* 0x000000ff0700720c */ /* 0x000fe40003f66270 */
[----:B------:R-:W-:Y:S01]  /*dce0*/  STL [R1+0x1070], R18 ;  /* 0x0010701201007387 */ /* 0x000fe20000100800 */
[----:B0-----:R-:W-:Y:S02]  /*dcf0*/  IMAD R4, R5, 0x2, R4 ;  /* 0x0000000205047824 */ /* 0x001fe400078e0204 */
[----:B------:R-:W-:Y:S01]  /*dd00*/  @!P4 IMAD.IADD R0, R0, 0x1, -R25 ;  /* 0x000000010000c824 */ /* 0x000fe200078e0a19 */
[----:B------:R-:W-:Y:S01]  /*dd10*/  ISETP.GE.AND P4, PT, R6, RZ, PT ;  /* 0x000000ff0600720c */ /* 0x000fe20003f86270 */
[----:B------:R-:W0:Y:S01]  /*dd20*/  S2R R7, SR_TID.X ;  /* 0x0000000000077919 */ /* 0x000e220000002100 */
[----:B------:R-:W-:-:S03]  /*dd30*/  IMAD.MOV R3, RZ, RZ, -R3 ;  /* 0x000000ffff037224 */ /* 0x000fc600078e0a03 */
[----:B------:R-:W1:Y:S01]  /*dd40*/  S2R R6, SR_TID.X ;  /* 0x0000000000067919 */ /* 0x000e620000002100 */
[----:B------:R-:W-:Y:S02]  /*dd50*/  IMAD R3, R25, R3, R28 ;  /* 0x0000000319037224 */ /* 0x000fe400078e021c */
[----:B------:R-:W-:-:S03]  /*dd60*/  @!P1 IMAD.IADD R2, R2, 0x1, -R25 ;  /* 0x0000000102029824 */ /* 0x000fc600078e0a19 */
[C---:B------:R-:W-:Y:S02]  /*dd70*/  ISETP.GT.U32.AND P5, PT, R25.reuse, R3, PT ;  /* 0x000000031900720c */ /* 0x040fe40003fa4070 */
[C---:B------:R-:W-:Y:S02]  /*dd80*/  ISETP.GT.U32.AND P1, PT, R25.reuse, R23, PT ;  /* 0x000000171900720c */ /* 0x040fe40003f24070 */
[----:B------:R-:W-:Y:S01]  /*dd90*/  ISETP.GT.U32.AND P0, PT, R25, R2, PT ;  /* 0x000000021900720c */ /* 0x000fe20003f04070 */
[----:B------:R-:W-:Y:S01]  /*dda0*/  IMAD.MOV.U32 R11, RZ, RZ, 0x7f ;  /* 0x0000007fff0b7424 */ /* 0x000fe200078e00ff */
[----:B--2---:R-:W-:-:S13]  /*ddb0*/  ISETP.GE.AND P6, PT, R29, RZ, PT ;  /* 0x000000ff1d00720c */ /* 0x004fda0003fc6270 */
[----:B------:R-:W-:-:S05]  /*ddc0*/  @!P6 IMAD.MOV R19, RZ, RZ, -R19 ;  /* 0x000000ffff13e224 */ /* 0x000fca00078e0a13 */
[----:B------:R-:W-:Y:S04]  /*ddd0*/  STL [R1+0x1074], R19 ;  /* 0x0010741301007387 */ /* 0x000fe80000100800 */
[----:B------:R-:W-:Y:S04]  /*dde0*/  STL [R1+0x1078], R20 ;  /* 0x0010781401007387 */ /* 0x000fe80000100800 */
[----:B------:R-:W-:Y:S04]  /*ddf0*/  STL [R1+0x1084], R21 ;  /* 0x0010841501007387 */ /* 0x000fe80000100800 */
[----:B------:R-:W-:Y:S04]  /*de00*/  STL [R1+0x1088], R22 ;  /* 0x0010881601007387 */ /* 0x000fe80000100800 */
[----:B------:R2:W-:Y:S02]  /*de10*/  STL [R1+0x440], R4 ;  /* 0x0004400401007387 */ /* 0x0005e40000100800 */
[----:B--2---:R-:W-:-:S05]  /*de20*/  IMAD R4, R5, 0x2, R4 ;  /* 0x0000000205047824 */ /* 0x004fca00078e0204 */
[----:B------:R2:W-:Y:S02]  /*de30*/  STL [R1+0x448], R4 ;  /* 0x0004480401007387 */ /* 0x0005e40000100800 */
[----:B--2---:R-:W-:-:S05]  /*de40*/  IMAD R4, R5, 0x2, R4 ;  /* 0x0000000205047824 */ /* 0x004fca00078e0204 */
[----:B------:R2:W-:Y:S01]  /*de50*/  STL [R1+0x450], R4 ;  /* 0x0004500401007387 */ /* 0x0005e20000100800 */
[----:B0-----:R-:W-:Y:S01]  /*de60*/  LOP3.LUT R7, R7, 0x3f, RZ, 0xc0, !PT ;  /* 0x0000003f07077812 */ /* 0x001fe200078ec0ff */
[----:B--2---:R-:W-:-:S05]  /*de70*/  IMAD R4, R5, 0x2, R4 ;  /* 0x0000000205047824 */ /* 0x004fca00078e0204 */
[----:B------:R0:W-:Y:S01]  /*de80*/  STL [R1+0x458], R4 ;  /* 0x0004580401007387 */ /* 0x0001e20000100800 */
[--C-:B------:R-:W-:Y:S01]  /*de90*/  @!P5 IMAD.IADD R3, R3, 0x1, -R25.reuse ;  /* 0x000000010303d824 */ /* 0x100fe200078e0a19 */
[C---:B-1----:R-:W-:Y:S02]  /*dea0*/  LOP3.LUT R29, R6.reuse, 0x7, RZ, 0xc0, !PT ;  /* 0x00000007061d7812 */ /* 0x042fe400078ec0ff */
[----:B------:R-:W-:Y:S01]  /*deb0*/  LOP3.LUT P5, RZ, R6, 0x40, RZ, 0xc0, !PT ;  /* 0x0000004006ff7812 */ /* 0x000fe200078ac0ff */
[----:B0-----:R-:W-:Y:S01]  /*dec0*/  IMAD R4, R5, 0x2, R4 ;  /* 0x0000000205047824 */ /* 0x001fe200078e0204 */
[----:B------:R-:W-:Y:S01]  /*ded0*/  IADD3 R11, R11, c[0x0][0x180], RZ ;  /* 0x000060000b0b7a10 */ /* 0x000fe20007ffe0ff */
[----:B------:R-:W-:-:S03]  /*dee0*/  @!P1 IMAD.IADD R23, R23, 0x1, -R25 ;  /* 0x0000000117179824 */ /* 0x000fc600078e0a19 */
[----:B------:R0:W-:Y:S01]  /*def0*/  STL [R1+0x460], R4 ;  /* 0x0004600401007387 */ /* 0x0001e20000100800 */
[----:B------:R-:W-:Y:S01]  /*df00*/  @!P0 IMAD.IADD R2, R2, 0x1, -R25 ;  /* 0x0000000102028824 */ /* 0x000fe200078e0a19 */
[----:B------:R-:W-:Y:S01]  /*df10*/  ISETP.GE.AND P6, PT, R10, RZ, PT ;  /* 0x000000ff0a00720c */ /* 0x000fe20003fc6270 */
[----:B------:R-:W-:Y:S01]  /*df20*/  IMAD.SHL.U32 R7, R7, 0x2, RZ ;  /* 0x0000000207077824 */ /* 0x000fe200078e00ff */
[----:B------:R-:W-:Y:S01]  /*df30*/  ISETP.GE.AND P1, PT, R9, RZ, PT ;  /* 0x000000ff0900720c */ /* 0x000fe20003f26270 */
[----:B------:R-:W-:Y:S01]  /*df40*/  IMAD.SHL.U32 R9, R6, 0x2, RZ ;  /* 0x0000000206097824 */ /* 0x000fe200078e00ff */
[----:B------:R-:W-:Y:S01]  /*df50*/  ISETP.GE.AND P0, PT, R26, RZ, PT ;  /* 0x000000ff1a00720c */ /* 0x000fe20003f06270 */
[----:B------:R-:W-:Y:S02]  /*df60*/  IMAD.SHL.U32 R10, R29, 0x10, RZ ;  /* 0x000000101d0a7824 */ /* 0x000fe400078e00ff */
[----:B0-----:R-:W-:Y:S01]  /*df70*/  IMAD R4, R5, 0x2, R4 ;  /* 0x0000000205047824 */ /* 0x001fe200078e0204 */
[----:B------:R-:W-:-:S02]  /*df80*/  SHF.R.S32.HI R26, RZ, 0x1f, R11 ;  /* 0x0000001fff1a7819 */ /* 0x000fc4000001140b */
[----:B------:R-:W-:Y:S02]  /*df90*/  SEL R28, RZ, 0x90, !P5 ;  /* 0x00000090ff1c7807 */ /* 0x000fe40006800000 */
[----:B------:R0:W-:Y:S01]  /*dfa0*/  STL [R1+0x468], R4 ;  /* 0x0004680401007387 */ /* 0x0001e20000100800 */
[----:B------:R-:W-:Y:S02]  /*dfb0*/  LEA.HI R11, R26, R11, RZ, 0x7 ;  /* 0x0000000b1a0b7211 */ /* 0x000fe400078f38ff */
[----:B------:R-:W-:Y:S02]  /*dfc0*/  LOP3.LUT R7, R28, R7, RZ, 0x3c, !PT ;  /* 0x000000071c077212 */ /* 0x000fe400078e3cff */
[----:B------:R-:W-:Y:S01]  /*dfd0*/  LOP3.LUT R26, R10, 0x30, R9, 0x78, !PT ;  /* 0x000000300a1a7812 */ /* 0x000fe200078e7809 */
[----:B0-----:R-:W-:-:S05]  /*dfe0*/  IMAD R4, R5, 0x2, R4 ;  /* 0x0000000205047824 */ /* 0x001fca00078e0204 */
[----:B------:R0:W-:Y:S04]  /*dff0*/  STL [R1+0x474], R4 ;  /* 0x0004740401007387 */ /* 0x0001e80000100800 */
[----:B------:R1:W-:Y:S01]  /*e000*/  STL [R1+0x374], R7 ;  /* 0x0003740701007387 */ /* 0x0003e20000100800 */
[----:B------:R-:W-:Y:S01]  /*e010*/  LOP3.LUT R6, R6, 0x7f, RZ, 0xc0, !PT ;  /* 0x0000007f06067812 */ /* 0x000fe200078ec0ff */
[----:B0-----:R-:W-:Y:S02]  /*e020*/  IMAD R4, R5, 0x2, R4 ;  /* 0x0000000205047824 */ /* 0x001fe400078e0204 */
[----:B-1----:R-:W-:Y:S01]  /*e030*/  IMAD R7, R29, 0x100, R26 ;  /* 0x000001001d077824 */ /* 0x002fe200078e021a */
[C---:B------:R-:W-:Y:S02]  /*e040*/  ISETP.GT.U32.AND P2, PT, R25.reuse, R24, PT ;  /* 0x000000181900720c */ /* 0x040fe40003f44070 */
[----:B------:R-:W-:-:S02]  /*e050*/  ISETP.GT.U32.AND P5, PT, R25, R3, PT ;  /* 0x000000031900720c */ /* 0x000fc40003fa4070 */
[----:B------:R-:W-:Y:S01]  /*e060*/  STL [R1+0xe10], R7 ;  /* 0x000e100701007387 */ /* 0x000fe20000100800 */
[----:B------:R-:W-:-:S03]  /*e070*/  IMAD R6, R6, c[0x0][0x18c], RZ ;  /* 0x0000630006067a24 */ /* 0x000fc600078e02ff */
[----:B------:R0:W-:Y:S01]  /*e080*/  STL [R1+0x47c], R4 ;  /* 0x00047c0401007387 */ /* 0x0001e20000100800 */
[----:B------:R-:W-:Y:S01]  /*e090*/  @!P6 IMAD.MOV R23, RZ, RZ, -R23 ;  /* 0x000000ffff17e224 */ /* 0x000fe200078e0a17 */
[----:B------:R-:W-:Y:S01]  /*e0a0*/  LEA R26, P6, R6, c[0x0][0x168], 0x1 ;  /* 0x00005a00061a7a11 */ /* 0x000fe200078c08ff */
[----:B0-----:R-:W-:-:S05]  /*e0b0*/  IMAD R4, R5, 0x2, R4 ;  /* 0x0000000205047824 */ /* 0x001fca00078e0204 */
[----:B------:R0:W-:Y:S01]  /*e0c0*/  STL [R1+0x478], R4 ;  /* 0x0004780401007387 */ /* 0x0001e20000100800 */
[--C-:B------:R-:W-:Y:S02]  /*e0d0*/  @!P2 IMAD.IADD R24, R24, 0x1, -R25.reuse ;  /* 0x000000011818a824 */ /* 0x100fe400078e0a19 */
[----:B------:R-:W-:Y:S02]  /*e0e0*/  @!P5 IMAD.IADD R3, R3, 0x1, -R25 ;  /* 0x000000010303d824 */ /* 0x000fe400078e0a19 */
[----:B0-----:R-:W-:-:S05]  /*e0f0*/  IMAD R4, R5, 0x2, R4 ;  /* 0x0000000205047824 */ /* 0x001fca00078e0204 */
[----:B------:R0:W-:Y:S04]  /*e100*/  STL [R1+0x49c], R4 ;  /* 0x00049c0401007387 */ /* 0x0001e80000100800 */
[----:B------:R1:W-:Y:S04]  /*e110*/  STL [R1+0xf9c], R26 ;  /* 0x000f9c1a01007387 */ /* 0x0003e80000100800 */
[----:B------:R2:W3:Y:S01]  /*e120*/  LDL R25, [R1+0x24] ;  /* 0x0000240001197983 */ /* 0x0004e20000100800 */
[----:B------:R-:W-:-:S03]  /*e130*/  IMAD R6, R5, 0x2, R4 ;  /* 0x0000000205067824 */ /* 0x000fc600078e0204 */
[----:B0-----:R-:W4:Y:S04]  /*e140*/  LDL.LU R4, [R1+0xa4] ;  /* 0x0000a40001047983 */ /* 0x001f280000300800 */
[----:B------:R-:W5:Y:S01]  /*e150*/  LDL.LU R11, [R1+0x84] ;  /* 0x00008400010b7983 */ /* 0x000f620000300800 */
[----:B------:R-:W-:Y:S01]  /*e160*/  ISETP.GE.AND P2, PT, R8, RZ, PT ;  /* 0x000000ff0800720c */ /* 0x000fe20003f46270 */
[----:B------:R-:W-:Y:S02]  /*e170*/  IMAD R8, R29, 0x90, RZ ;  /* 0x000000901d087824 */ /* 0x000fe400078e02ff */
[----:B------:R0:W-:Y:S04]  /*e180*/  STL [R1+0x4a4], R6 ;  /* 0x0004a40601007387 */ /* 0x0001e80000100800 */
[----:B-1----:R-:W2:Y:S01]  /*e190*/  LDL.LU R26, [R1+0x54] ;  /* 0x00005400011a7983 */ /* 0x002ea20000300800 */
[----:B------:R-:W-:-:S03]  /*e1a0*/  LOP3.LUT R8, R8, 0x10, R9, 0x78, !PT ;  /* 0x0000001008087812 */ /* 0x000fc600078e7809 */
[----:B------:R-:W2:Y:S04]  /*e1b0*/  LDL.LU R10, [R1+0x4c] ;  /* 0x00004c00010a7983 */ /* 0x000ea80000300800 */
[----:B------:R-:W2:Y:S04]  /*e1c0*/  LDL.LU R8, [R1+0x4] ;  /* 0x0000040001087983 */ /* 0x000ea80000300800 */
[----:B------:R-:W2:Y:S04]  /*e1d0*/  LDL.LU R7, [R1] ;  /* 0x0000000001077983 */ /* 0x000ea80000300800 */
[----:B------:R-:W2:Y:S04]  /*e1e0*/  LDL.LU R9, [R1+0x390] ;  /* 0x0003900001097983 */ /* 0x000ea80000300800 */
[----:B------:R-:W2:Y:S04]  /*e1f0*/  LDL.LU R29, [R1+0x394] ;  /* 0x00039400011d7983 */ /* 0x000ea80000300800 */
[----:B------:R-:W2:Y:S01]  /*e200*/  LDL.LU R16, [R1+0x398] ;  /* 0x0003980001107983 */ /* 0x000ea20000300800 */
[----:B0-----:R-:W-:-:S03]  /*e210*/  IMAD R6, R5, 0x2, R6 ;  /* 0x0000000205067824 */ /* 0x001fc600078e0206 */
[----:B------:R-:W2:Y:S01]  /*e220*/  LDL.LU R15, [R1+0x3a4] ;  /* 0x0003a400010f7983 */ /* 0x000ea20000300800 */
[----:B------:R-:W-:-:S03]  /*e230*/  ISETP.NE.AND P5, PT, RZ, c[0x0][0x178], PT ;  /* 0x00005e00ff007a0c */ /* 0x000fc60003fa5270 */
[----:B------:R0:W-:Y:S04]  /*e240*/  STL [R1+0x4ac], R6 ;  /* 0x0004ac0601007387 */ /* 0x0001e80000100800 */
[----:B------:R-:W2:Y:S04]  /*e250*/  LDL.LU R28, [R1+0x3a8] ;  /* 0x0003a800011c7983 */ /* 0x000ea80000300800 */
[----:B------:R-:W2:Y:S04]  /*e260*/  LDL.LU R14, [R1+0x3ac] ;  /* 0x0003ac00010e7983 */ /* 0x000ea80000300800 */
[----:B------:R-:W2:Y:S01]  /*e270*/  LDL.LU R22, [R1+0x3b0] ;  /* 0x0003b00001167983 */ /* 0x000ea20000300800 */
[----:B------:R-:W-:-:S03]  /*e280*/  IMAD R5, R5, 0x2, R6 ;  /* 0x0000000205057824 */ /* 0x000fc600078e0206 */
[----:B------:R-:W2:Y:S04]  /*e290*/  LDL.LU R13, [R1+0x3c0] ;  /* 0x0003c000010d7983 */ /* 0x000ea80000300800 */
[----:B------:R-:W2:Y:S04]  /*e2a0*/  LDL.LU R21, [R1+0x3c4] ;  /* 0x0003c40001157983 */ /* 0x000ea80000300800 */
[----:B------:R-:W2:Y:S04]  /*e2b0*/  LDL.LU R20, [R1+0x3b8] ;  /* 0x0003b80001147983 */ /* 0x000ea80000300800 */
[----:B------:R-:W2:Y:S04]  /*e2c0*/  LDL.LU R19, [R1+0x3bc] ;  /* 0x0003bc0001137983 */ /* 0x000ea80000300800 */
[----:B------:R-:W2:Y:S04]  /*e2d0*/  LDL.LU R18, [R1+0x3b4] ;  /* 0x0003b40001127983 */ /* 0x000ea80000300800 */
[----:B------:R-:W2:Y:S04]  /*e2e0*/  LDL.LU R17, [R1+0x3a0] ;  /* 0x0003a00001117983 */ /* 0x000ea80000300800 */
[----:B------:R-:W2:Y:S01]  /*e2f0*/  LDL.LU R12, [R1+0x39c] ;  /* 0x00039c00010c7983 */ /* 0x000ea20000300800 */
[----:B------:R-:W-:-:S03]  /*e300*/  @!P1 IMAD.MOV R24, RZ, RZ, -R24 ;  /* 0x000000ffff189224 */ /* 0x000fc600078e0a18 */
[----:B0-----:R-:W2:Y:S01]  /*e310*/  LDL.LU R6, [R1+0x1094] ;  /* 0x0010940001067983 */ /* 0x001ea20000300800 */
[----:B------:R-:W-:-:S03]  /*e320*/  ISETP.NE.AND P1, PT, RZ, c[0x0][0x17c], PT ;  /* 0x00005f00ff007a0c */ /* 0x000fc60003f25270 */
[----:B------:R0:W-:Y:S04]  /*e330*/  STL [R1+0x4b4], R5 ;  /* 0x0004b40501007387 */ /* 0x0001e80000100800 */
[----:B0-----:R-:W2:Y:S01]  /*e340*/  LDL.LU R5, [R1+0x1090] ;  /* 0x0010900001057983 */ /* 0x001ea20000300800 */
[----:B---3--:R-:W-:-:S05]  /*e350*/  @!P5 LOP3.LUT R25, RZ, c[0x0][0x178], RZ, 0x33, !PT ;  /* 0x00005e00ff19da12 */ /* 0x008fca00078e33ff */
[----:B------:R0:W-:Y:S02]  /*e360*/  @!P5 STL [R1+0x24], R25 ;  /* 0x000024190100d387 */ /* 0x0001e40000100800 */
[----:B0-----:R-:W-:-:S04]  /*e370*/  LOP3.LUT R25, RZ, c[0x0][0x17c], RZ, 0x33, !PT ;  /* 0x00005f00ff197a12 */ /* 0x001fc800078e33ff */
[----:B----4-:R-:W-:-:S05]  /*e380*/  SEL R4, R25, R4, !P1 ;  /* 0x0000000419047207 */ /* 0x010fca0004800000 */
[----:B------:R0:W-:Y:S01]  /*e390*/  STL [R1+0x404], R4 ;  /* 0x0004040401007387 */ /* 0x0001e20000100800 */
[----:B-----5:R-:W-:-:S03]  /*e3a0*/  SEL R11, R25, R11, !P1 ;  /* 0x0000000b190b7207 */ /* 0x020fc60004800000 */
[----:B0-----:R-:W3:Y:S01]  /*e3b0*/  LDL.LU R4, [R1+0x108c] ;  /* 0x00108c0001047983 */ /* 0x001ee20000300800 */
[----:B--2---:R-:W-:-:S03]  /*e3c0*/  SEL R26, R25, R26, !P1 ;  /* 0x0000001a191a7207 */ /* 0x004fc60004800000 */
[----:B------:R0:W-:Y:S04]  /*e3d0*/  STL [R1+0x400], R11 ;  /* 0x0004000b01007387 */ /* 0x0001e80000100800 */
[----:B0-----:R-:W2:Y:S04]  /*e3e0*/  LDL.LU R11, [R1+0x35c] ;  /* 0x00035c00010b7983 */ /* 0x001ea80000300800 */
[----:B------:R0:W-:Y:S02]  /*e3f0*/  STL [R1+0x3fc], R26 ;  /* 0x0003fc1a01007387 */ /* 0x0001e40000100800 */
[----:B0-----:R-:W-:-:S02]  /*e400*/  SEL R26, R25, R10, !P1 ;  /* 0x0000000a191a7207 */ /* 0x001fc40004800000 */
[----:B------:R-:W4:Y:S04]  /*e410*/  LDL.LU R10, [R1+0x360] ;  /* 0x00036000010a7983 */ /* 0x000f280000300800 */
[----:B------:R0:W-:Y:S02]  /*e420*/  STL [R1+0x3f8], R26 ;  /* 0x0003f81a01007387 */ /* 0x0001e40000100800 */
[C---:B0-----:R-:W-:Y:S02]  /*e430*/  SEL R26, R25.reuse, R8, !P1 ;  /* 0x00000008191a7207 */ /* 0x041fe40004800000 */
[----:B------:R-:W5:Y:S04]  /*e440*/  LDL.LU R8, [R1+0x364] ;  /* 0x0003640001087983 */ /* 0x000f680000300800 */
[----:B------:R0:W-:Y:S02]  /*e450*/  STL [R1+0x3f4], R26 ;  /* 0x0003f41a01007387 */ /* 0x0001e40000100800 */
[----:B0-----:R-:W-:-:S02]  /*e460*/  SEL R26, R25, R7, !P1 ;  /* 0x00000007191a7207 */ /* 0x001fc40004800000 */
[----:B------:R-:W5:Y:S04]  /*e470*/  LDL.LU R7, [R1+0x368] ;  /* 0x0003680001077983 */ /* 0x000f680000300800 */
[----:B------:R0:W-:Y:S02]  /*e480*/  STL [R1+0x3f0], R26 ;  /* 0x0003f01a01007387 */ /* 0x0001e40000100800 */
[C---:B0-----:R-:W-:Y:S02]  /*e490*/  SEL R26, R25.reuse, R9, !P1 ;  /* 0x00000009191a7207 */ /* 0x041fe40004800000 */
[----:B------:R-:W5:Y:S04]  /*e4a0*/  LDL.LU R9, [R1+0x370] ;  /* 0x0003700001097983 */ /* 0x000f680000300800 */
[----:B------:R0:W-:Y:S02]  /*e4b0*/  STL [R1+0x3ec], R26 ;  /* 0x0003ec1a01007387 */ /* 0x0001e40000100800 */
[----:B0-----:R-:W-:-:S02]  /*e4c0*/  SEL R26, R25, R29, !P1 ;  /* 0x0000001d191a7207 */ /* 0x001fc40004800000 */
[C---:B------:R-:W-:Y:S02]  /*e4d0*/  SEL R29, R25.reuse, R16, !P1 ;  /* 0x00000010191d7207 */ /* 0x040fe40004800000 */
[----:B------:R-:W5:Y:S04]  /*e4e0*/  LDL.LU R16, [R1+0x380] ;  /* 0x0003800001107983 */ /* 0x000f680000300800 */
[----:B------:R0:W-:Y:S04]  /*e4f0*/  STL [R1+0x3e8], R26 ;  /* 0x0003e81a01007387 */ /* 0x0001e80000100800 */
[----:B------:R-:W-:Y:S01]  /*e500*/  STL [R1+0x3e4], R29 ;  /* 0x0003e41d01007387 */ /* 0x000fe20000100800 */
[----:B------:R-:W-:-:S02]  /*e510*/  SEL R28, R25, R28, !P1 ;  /* 0x0000001c191c7207 */ /* 0x000fc40004800000 */
[C---:B0-----:R-:W-:Y:S02]  /*e520*/  SEL R26, R25.reuse, R15, !P1 ;  /* 0x0000000f191a7207 */ /* 0x041fe40004800000 */
[----:B------:R-:W5:Y:S04]  /*e530*/  LDL.LU R15, [R1+0x388] ;  /* 0x00038800010f7983 */ /* 0x000f680000300800 */
[----:B------:R0:W-:Y:S01]  /*e540*/  STL [R1+0x3e0], R26 ;  /* 0x0003e01a01007387 */ /* 0x0001e20000100800 */
[C---:B------:R-:W-:Y:S02]  /*e550*/  SEL R22, R25.reuse, R22, !P1 ;  /* 0x0000001619167207 */ /* 0x040fe40004800000 */
[C---:B0-----:R-:W-:Y:S02]  /*e560*/  SEL R26, R25.reuse, R14, !P1 ;  /* 0x0000000e191a7207 */ /* 0x041fe40004800000 */
[----:B------:R-:W5:Y:S04]  /*e570*/  LDL.LU R14, [R1+0x38c] ;  /* 0x00038c00010e7983 */ /* 0x000f680000300800 */
[----:B------:R-:W-:Y:S04]  /*e580*/  STL [R1+0x3dc], R28 ;  /* 0x0003dc1c01007387 */ /* 0x000fe80000100800 */
[----:B------:R0:W-:Y:S02]  /*e590*/  STL [R1+0x3d8], R26 ;  /* 0x0003d81a01007387 */ /* 0x0001e40000100800 */
[----:B0-----:R-:W-:-:S02]  /*e5a0*/  SEL R26, R25, R13, !P1 ;  /* 0x0000000d191a7207 */ /* 0x001fc40004800000 */
[----:B------:R-:W5:Y:S04]  /*e5b0*/  LDL.LU R13, [R1+0x37c] ;  /* 0x00037c00010d7983 */ /* 0x000f680000300800 */
[----:B------:R0:W-:Y:S04]  /*e5c0*/  STL [R1+0x3d4], R22 ;  /* 0x0003d41601007387 */ /* 0x0001e80000100800 */
[----:B------:R-:W-:Y:S01]  /*e5d0*/  STL [R1+0x3d0], R26 ;  /* 0x0003d01a01007387 */ /* 0x000fe20000100800 */
[C---:B0-----:R-:W-:Y:S02]  /*e5e0*/  SEL R22, R25.reuse, R21, !P1 ;  /* 0x0000001519167207 */ /* 0x041fe40004800000 */
[----:B------:R-:W-:-:S02]  /*e5f0*/  SEL R21, R25, R20, !P1 ;  /* 0x0000001419157207 */ /* 0x000fc40004800000 */
[C---:B------:R-:W-:Y:S02]  /*e600*/  SEL R20, R25.reuse, R19, !P1 ;  /* 0x0000001319147207 */ /* 0x040fe40004800000 */
[C---:B------:R-:W-:Y:S01]  /*e610*/  SEL R19, R25.reuse, R18, !P1 ;  /* 0x0000001219137207 */ /* 0x040fe20004800000 */
[----:B------:R-:W-:Y:S01]  /*e620*/  STL [R1+0x3cc], R22 ;  /* 0x0003cc1601007387 */ /* 0x000fe20000100800 */
[C---:B------:R-:W-:Y:S02]  /*e630*/  SEL R18, R25.reuse, R17, !P1 ;  /* 0x0000001119127207 */ /* 0x040fe40004800000 */
[C---:B------:R-:W-:Y:S01]  /*e640*/  SEL R17, R25.reuse, R12, !P1 ;  /* 0x0000000c19117207 */ /* 0x040fe20004800000 */
[----:B------:R-:W-:Y:S04]  /*e650*/  STL [R1+0x3c8], R21 ;  /* 0x0003c81501007387 */ /* 0x000fe80000100800 */
[----:B------:R-:W-:Y:S04]  /*e660*/  STL [R1+0x3c4], R20 ;  /* 0x0003c41401007387 */ /* 0x000fe80000100800 */
[----:B------:R-:W-:Y:S04]  /*e670*/  STL [R1+0x3c0], R19 ;  /* 0x0003c01301007387 */ /* 0x000fe80000100800 */
[----:B------:R-:W5:Y:S04]  /*e680*/  LDL.LU R12, [R1+0x36c] ;  /* 0x00036c00010c7983 */ /* 0x000f680000300800 */
[----:B------:R-:W-:Y:S04]  /*e690*/  STL [R1+0x3bc], R18 ;  /* 0x0003bc1201007387 */ /* 0x000fe80000100800 */
[----:B------:R0:W-:Y:S02]  /*e6a0*/  STL [R1+0x3b8], R17 ;  /* 0x0003b81101007387 */ /* 0x0001e40000100800 */
[----:B0-----:R-:W-:-:S02]  /*e6b0*/  SEL R17, R25, R5, !P1 ;  /* 0x0000000519117207 */ /* 0x001fc40004800000 */
[C---:B------:R-:W-:Y:S02]  /*e6c0*/  SEL R5, R25.reuse, R6, !P1 ;  /* 0x0000000619057207 */ /* 0x040fe40004800000 */
[----:B---3--:R-:W-:-:S05]  /*e6d0*/  SEL R4, R25, R4, !P1 ;  /* 0x0000000419047207 */ /* 0x008fca0004800000 */
[----:B------:R2:W-:Y:S04]  /*e6e0*/  STL [R1+0x3b4], R4 ;  /* 0x0003b40401007387 */ /* 0x0005e80000100800 */
[----:B------:R-:W-:Y:S04]  /*e6f0*/  STL [R1+0x3b0], R17 ;  /* 0x0003b01101007387 */ /* 0x000fe80000100800 */
[----:B------:R-:W3:Y:S01]  /*e700*/  LDL.LU R6, [R1+0x348] ;  /* 0x0003480001067983 */ /* 0x000ee20000300800 */
[----:B--2---:R-:W-:-:S03]  /*e710*/  SEL R4, R25, R11, !P1 ;  /* 0x0000000b19047207 */ /* 0x004fc60004800000 */
[----:B------:R4:W-:Y:S04]  /*e720*/  STL [R1+0x3ac], R5 ;  /* 0x0003ac0501007387 */ /* 0x0009e80000100800 */
[----:B------:R-:W2:Y:S04]  /*e730*/  LDL.LU R11, [R1+0x34c] ;  /* 0x00034c00010b7983 */ /* 0x000ea80000300800 */
[----:B------:R5:W-:Y:S01]  /*e740*/  STL [R1+0x3a8], R4 ;  /* 0x0003a80401007387 */ /* 0x000be20000100800 */
[----:B----4-:R-:W-:-:S03]  /*e750*/  SEL R5, R25, R10, !P1 ;  /* 0x0000000a19057207 */ /* 0x010fc60004800000 */
[----:B------:R-:W4:Y:S04]  /*e760*/  LDL.LU R10, [R1+0x350] ;  /* 0x00035000010a7983 */ /* 0x000f280000300800 */
[----:B------:R0:W-:Y:S01]  /*e770*/  STL [R1+0x3a4], R5 ;  /* 0x0003a40501007387 */ /* 0x0001e20000100800 */
[----:B-----5:R-:W-:-:S03]  /*e780*/  SEL R4, R25, R8, !P1 ;  /* 0x0000000819047207 */ /* 0x020fc60004800000 */
[----:B------:R-:W5:Y:S04]  /*e790*/  LDL.LU R8, [R1+0x354] ;  /* 0x0003540001087983 */ /* 0x000f680000300800 */
[----:B------:R1:W-:Y:S01]  /*e7a0*/  STL [R1+0x3a0], R4 ;  /* 0x0003a00401007387 */ /* 0x0003e20000100800 */
[----:B0-----:R-:W-:-:S03]  /*e7b0*/  SEL R5, R25, R7, !P1 ;  /* 0x0000000719057207 */ /* 0x001fc60004800000 */
[----:B------:R-:W5:Y:S04]  /*e7c0*/  LDL.LU R7, [R1+0x358] ;  /* 0x0003580001077983 */ /* 0x000f680000300800 */
[----:B------:R0:W-:Y:S01]  /*e7d0*/  STL [R1+0x39c], R5 ;  /* 0x00039c0501007387 */ /* 0x0001e20000100800 */
[----:B-1----:R-:W-:-:S03]  /*e7e0*/  SEL R4, R25, R9, !P1 ;  /* 0x0000000919047207 */ /* 0x002fc60004800000 */
[----:B0-----:R-:W5:Y:S04]  /*e7f0*/  LDL.LU R5, [R1+0x2e0] ;  /* 0x0002e00001057983 */ /* 0x001f680000300800 */
[----:B------:R-:W5:Y:S04]  /*e800*/  LDL.LU R9, [R1+0x2e4] ;  /* 0x0002e40001097983 */ /* 0x000f680000300800 */
[----:B------:R0:W-:Y:S02]  /*e810*/  STL [R1+0x398], R4 ;  /* 0x0003980401007387 */ /* 0x0001e40000100800 */
[----:B0-----:R-:W-:-:S02]  /*e820*/  SEL R4, R25, R16, !P1 ;  /* 0x0000001019047207 */ /* 0x001fc40004800000 */
[----:B------:R-:W5:Y:S04]  /*e830*/  LDL.LU R16, [R1+0x2f4] ;  /* 0x0002f40001107983 */ /* 0x000f680000300800 */
[----:B------:R0:W-:Y:S01]  /*e840*/  STL [R1+0x394], R4 ;  /* 0x0003940401007387 */ /* 0x0001e20000100800 */
[----:B------:R-:W-:-:S03]  /*e850*/  SEL R17, R25, R15, !P1 ;  /* 0x0000000f19117207 */ /* 0x000fc60004800000 */
[----:B0-----:R-:W5:Y:S04]  /*e860*/  LDL.LU R4, [R1+0x338] ;  /* 0x0003380001047983 */ /* 0x001f680000300800 */
[----:B------:R-:W5:Y:S04]  /*e870*/  LDL.LU R15, [R1+0x33c] ;  /* 0x00033c00010f7983 */ /* 0x000f680000300800 */
[----:B------:R0:W-:Y:S04]  /*e880*/  STL [R1+0x390], R17 ;  /* 0x0003901101007387 */ /* 0x0001e80000100800 */
[----:B------:R-:W5:Y:S01]  /*e890*/  LDL.LU R26, [R1+0x344] ;  /* 0x00034400011a7983 */ /* 0x000f620000300800 */
[----:B0-----:R-:W-:-:S03]  /*e8a0*/  SEL R17, R25, R14, !P1 ;  /* 0x0000000e19117207 */ /* 0x001fc60004800000 */
[----:B------:R-:W5:Y:S04]  /*e8b0*/  LDL.LU R14, [R1+0x340] ;  /* 0x00034000010e7983 */ /* 0x000f680000300800 */
[----:B------:R-:W-:Y:S04]  /*e8c0*/  STL [R1+0x38c], R17 ;  /* 0x00038c1101007387 */ /* 0x000fe80000100800 */
[----:B------:R-:W5:Y:S04]  /*e8d0*/  LDL.LU R29, [R1+0x31c] ;  /* 0x00031c00011d7983 */ /* 0x000f680000300800 */
[----:B------:R-:W5:Y:S01]  /*e8e0*/  LDL.LU R28, [R1+0x320] ;  /* 0x00032000011c7983 */ /* 0x000f620000300800 */
[----:B------:R-:W-:-:S05]  /*e8f0*/  SEL R13, R25, R13, !P1 ;  /* 0x0000000d190d7207 */ /* 0x000fca0004800000 */
[----:B------:R0:W-:Y:S04]  /*e900*/  STL [R1+0x388], R13 ;  /* 0x0003880d01007387 */ /* 0x0001e80000100800 */
[----:B------:R-:W5:Y:S04]  /*e910*/  LDL.LU R22, [R1+0x334] ;  /* 0x0003340001167983 */ /* 0x000f680000300800 */
[----:B------:R-:W5:Y:S04]  /*e920*/  LDL.LU R21, [R1+0x330] ;  /* 0x0003300001157983 */ /* 0x000f680000300800 */
[----:B------:R-:W5:Y:S04]  /*e930*/  LDL.LU R20, [R1+0x328] ;  /* 0x0003280001147983 */ /* 0x000f680000300800 */
[----:B0-----:R-:W5:Y:S04]  /*e940*/  LDL.LU R13, [R1+0x32c] ;  /* 0x00032c00010d7983 */ /* 0x001f680000300800 */
[----:B------:R-:W5:Y:S04]  /*e950*/  LDL.LU R19, [R1+0x324] ;  /* 0x0003240001137983 */ /* 0x000f680000300800 */
[----:B------:R-:W5:Y:S01]  /*e960*/  LDL.LU R18, [R1+0x318] ;  /* 0x0003180001127983 */ /* 0x000f620000300800 */
[----:B------:R-:W-:-:S05]  /*e970*/  SEL R12, R25, R12, !P1 ;  /* 0x0000000c190c7207 */ /* 0x000fca0004800000 */
[----:B------:R0:W-:Y:S04]  /*e980*/  STL [R1+0x380], R12 ;  /* 0x0003800c01007387 */ /* 0x0001e80000100800 */
[----:B------:R-:W5:Y:S04]  /*e990*/  LDL.LU R17, [R1+0x314] ;  /* 0x0003140001117983 */ /* 0x000f680000300800 */
[----:B0-----:R-:W5:Y:S01]  /*e9a0*/  LDL.LU R12, [R1+0x310] ;  /* 0x00031000010c7983 */ /* 0x001f620000300800 */
[----:B---3--:R-:W-:-:S05]  /*e9b0*/  SEL R6, R25, R6, !P1 ;  /* 0x0000000619067207 */ /* 0x008fca0004800000 */
[----:B------:R2:W-:Y:S02]  /*e9c0*/  STL [R1+0x37c], R6 ;  /* 0x00037c0601007387 */ /* 0x0005e40000100800 */
[C---:B--2---:R-:W-:Y:S02]  /*e9d0*/  SEL R6, R25.reuse, R11, !P1 ;  /* 0x0000000b19067207 */ /* 0x044fe40004800000 */
[----:B------:R-:W2:Y:S04]  /*e9e0*/  LDL.LU R11, [R1+0x30c] ;  /* 0x00030c00010b7983 */ /* 0x000ea80000300800 */
[----:B------:R4:W-:Y:S02]  /*e9f0*/  STL [R1+0x370], R6 ;  /* 0x0003700601007387 */ /* 0x0009e40000100800 */
[----:B----4-:R-:W-:-:S02]  /*ea00*/  SEL R6, R25, R10, !P1 ;  /* 0x0000000a19067207 */ /* 0x010fc40004800000 */
[----:B------:R-:W3:Y:S04]  /*ea10*/  LDL.LU R10, [R1+0x2f8] ;  /* 0x0002f800010a7983 */ /* 0x000ee80000300800 */
[----:B------:R5:W-:Y:S02]  /*ea20*/  STL [R1+0x36c], R6 ;  /* 0x00036c0601007387 */ /* 0x000be40000100800 */
[C---:B-----5:R-:W-:Y:S02]  /*ea30*/  SEL R6, R25.reuse, R8, !P1 ;  /* 0x0000000819067207 */ /* 0x060fe40004800000 */
[----:B------:R-:W4:Y:S04]  /*ea40*/  LDL.LU R8, [R1+0x304] ;  /* 0x0003040001087983 */ /* 0x000f280000300800 */
[----:B------:R0:W-:Y:S02]  /*ea50*/  STL [R1+0x368], R6 ;  /* 0x0003680601007387 */ /* 0x0001e40000100800 */
[----:B0-----:R-:W-:-:S02]  /*ea60*/  SEL R6, R25, R7, !P1 ;  /* 0x0000000719067207 */ /* 0x001fc40004800000 */
[----:B------:R-:W5:Y:S04]  /*ea70*/  LDL.LU R7, [R1+0x308] ;  /* 0x0003080001077983 */ /* 0x000f680000300800 */
[----:B------:R0:W-:Y:S02]  /*ea80*/  STL [R1+0x364], R6 ;  /* 0x0003640601007387 */ /* 0x0001e40000100800 */
[C---:B0-----:R-:W-:Y:S02]  /*ea90*/  SEL R6, R25.reuse, R5, !P1 ;  /* 0x0000000519067207 */ /* 0x041fe40004800000 */
[C---:B------:R-:W-:Y:S02]  /*eaa0*/  SEL R5, R25.reuse, R9, !P1 ;  /* 0x0000000919057207 */ /* 0x040fe40004800000 */
[----:B------:R-:W5:Y:S04]  /*eab0*/  LDL.LU R9, [R1+0x2fc] ;  /* 0x0002fc0001097983 */ /* 0x000f680000300800 */
[----:B------:R0:W-:Y:S04]  /*eac0*/  STL [R1+0x360], R6 ;  /* 0x0003600601007387 */ /* 0x0001e80000100800 */
[----:B------:R1:W-:Y:S01]  /*ead0*/  STL [R1+0x35c], R5 ;  /* 0x00035c0501007387 */ /* 0x0003e20000100800 */
[----:B0-----:R-:W-:-:S03]  /*eae0*/  SEL R6, R25, R16, !P1 ;  /* 0x0000001019067207 */ /* 0x001fc60004800000 */
[----:B------:R-:W5:Y:S01]  /*eaf0*/  LDL.LU R16, [R1+0x300] ;  /* 0x0003000001107983 */ /* 0x000f620000300800 */
[----:B-1----:R-:W-:-:S03]  /*eb00*/  SEL R5, R25, R4, !P1 ;  /* 0x0000000419057207 */ /* 0x002fc60004800000 */
[----:B------:R-:W-:Y:S01]  /*eb10*/  STL [R1+0x358], R6 ;  /* 0x0003580601007387 */ /* 0x000fe20000100800 */
[----:B------:R-:W-:-:S03]  /*eb20*/  SEL R4, R25, R15, !P1 ;  /* 0x0000000f19047207 */ /* 0x000fc60004800000 */
[----:B------:R-:W5:Y:S04]  /*eb30*/  LDL.LU R15, [R1+0x2f0] ;  /* 0x0002f000010f7983 */ /* 0x000f680000300800 */
[----:B------:R0:W-:Y:S04]  /*eb40*/  STL [R1+0x354], R5 ;  /* 0x0003540501007387 */ /* 0x0001e80000100800 */
[----:B------:R1:W-:Y:S01]  /*eb50*/  STL [R1+0x350], R4 ;  /* 0x0003500401007387 */ /* 0x0003e20000100800 */
[C---:B0-----:R-:W-:Y:S02]  /*eb60*/  SEL R5, R25.reuse, R26, !P1 ;  /* 0x0000001a19057207 */ /* 0x041fe40004800000 */
[----:B-1----:R-:W-:-:S02]  /*eb70*/  SEL R4, R25, R14, !P1 ;  /* 0x0000000e19047207 */ /* 0x002fc40004800000 */
[----:B------:R-:W5:Y:S01]  /*eb80*/  LDL.LU R14, [R1+0x2ec] ;  /* 0x0002ec00010e7983 */ /* 0x000f620000300800 */
[----:B------:R-:W-:-:S03]  /*eb90*/  SEL R6, R25, R29, !P1 ;  /* 0x0000001d19067207 */ /* 0x000fc60004800000 */
[----:B------:R-:W-:Y:S04]  /*eba0*/  STL [R1+0x34c], R5 ;  /* 0x00034c0501007387 */ /* 0x000fe80000100800 */
[----:B------:R0:W-:Y:S04]  /*ebb0*/  STL [R1+0x348], R4 ;  /* 0x0003480401007387 */ /* 0x0001e80000100800 */
[----:B------:R1:W-:Y:S01]  /*ebc0*/  STL [R1+0x344], R6 ;  /* 0x0003440601007387 */ /* 0x0003e20000100800 */
[C---:B0-----:R-:W-:Y:S02]  /*ebd0*/  SEL R4, R25.reuse, R28, !P1 ;  /* 0x0000001c19047207 */ /* 0x041fe40004800000 */
[----:B------:R-:W-:-:S02]  /*ebe0*/  SEL R5, R25, R22, !P1 ;  /* 0x0000001619057207 */ /* 0x000fc40004800000 */
[C---:B-1----:R-:W-:Y:S01]  /*ebf0*/  SEL R6, R25.reuse, R21, !P1 ;  /* 0x0000001519067207 */ /* 0x042fe20004800000 */
[----:B------:R0:W-:Y:S04]  /*ec00*/  STL [R1+0x340], R4 ;  /* 0x0003400401007387 */ /* 0x0001e80000100800 */
[----:B------:R1:W-:Y:S04]  /*ec10*/  STL [R1+0x33c], R5 ;  /* 0x00033c0501007387 */ /* 0x0003e80000100800 */
[----:B------:R1:W-:Y:S01]  /*ec20*/  STL [R1+0x338], R6 ;  /* 0x0003380601007387 */ /* 0x0003e20000100800 */
[----:B0-----:R-:W-:-:S02]  /*ec30*/  SEL R4, R25, R20, !P1 ;  /* 0x0000001419047207 */ /* 0x001fc40004800000 */
[C---:B-1----:R-:W-:Y:S02]  /*ec40*/  SEL R5, R25.reuse, R13, !P1 ;  /* 0x0000000d19057207 */ /* 0x042fe40004800000 */
[----:B------:R-:W5:Y:S01]  /*ec50*/  LDL.LU R13, [R1+0x2e8] ;  /* 0x0002e800010d7983 */ /* 0x000f620000300800 */
[----:B------:R-:W-:-:S03]  /*ec60*/  SEL R6, R25, R18, !P1 ;  /* 0x0000001219067207 */ /* 0x000fc60004800000 */
[----:B------:R0:W-:Y:S04]  /*ec70*/  STL [R1+0x334], R4 ;  /* 0x0003340401007387 */ /* 0x0001e80000100800 */
[----:B------:R1:W-:Y:S01]  /*ec80*/  STL [R1+0x330], R5 ;  /* 0x0003300501007387 */ /* 0x0003e20000100800 */
[----:B0-----:R-:W-:-:S05]  /*ec90*/  SEL R4, R25, R19, !P1 ;  /* 0x0000001319047207 */ /* 0x001fca0004800000 */
[----:B------:R-:W-:Y:S01]  /*eca0*/  STL [R1+0x32c], R4 ;  /* 0x00032c0401007387 */ /* 0x000fe20000100800 */
[----:B-1----:R-:W-:-:S03]  /*ecb0*/  SEL R5, R25, R17, !P1 ;  /* 0x0000001119057207 */ /* 0x002fc60004800000 */
[----:B------:R0:W-:Y:S04]  /*ecc0*/  STL [R1+0x328], R6 ;  /* 0x0003280601007387 */ /* 0x0001e80000100800 */
[----:B0-----:R-:W5:Y:S01]  /*ecd0*/  LDL.LU R6, [R1+0x2dc] ;  /* 0x0002dc0001067983 */ /* 0x001f620000300800 */
[----:B------:R-:W-:-:S03]  /*ece0*/  SEL R4, R25, R12, !P1 ;  /* 0x0000000c19047207 */ /* 0x000fc60004800000 */
[----:B------:R2:W-:Y:S04]  /*ecf0*/  STL [R1+0x324], R5 ;  /* 0x0003240501007387 */ /* 0x0005e80000100800 */
[----:B------:R-:W5:Y:S04]  /*ed00*/  LDL.LU R12, [R1+0x2d8] ;  /* 0x0002d800010c7983 */ /* 0x000f680000300800 */
[----:B------:R3:W-:Y:S01]  /*ed10*/  STL [R1+0x320], R4 ;  /* 0x0003200401007387 */ /* 0x0007e20000100800 */
[----:B--2---:R-:W-:-:S03]  /*ed20*/  SEL R5, R25, R11, !P1 ;  /* 0x0000000b19057207 */ /* 0x004fc60004800000 */
[----:B------:R-:W2:Y:S04]  /*ed30*/  LDL.LU R11, [R1+0x2d4] ;  /* 0x0002d400010b7983 */ /* 0x000ea80000300800 */
[----:B------:R4:W-:Y:S01]  /*ed40*/  STL [R1+0x31c], R5 ;  /* 0x00031c0501007387 */ /* 0x0009e20000100800 */
[----:B---3--:R-:W-:-:S03]  /*ed50*/  SEL R4, R25, R10, !P1 ;  /* 0x0000000a19047207 */ /* 0x008fc60004800000 */
[----:B------:R-:W3:Y:S04]  /*ed60*/  LDL.LU R10, [R1+0x2d0] ;  /* 0x0002d000010a7983 */ /* 0x000ee80000300800 */
[----:B------:R5:W-:Y:S01]  /*ed70*/  STL [R1+0x318], R4 ;  /* 0x0003180401007387 */ /* 0x000be20000100800 */
[----:B----4-:R-:W-:-:S03]  /*ed80*/  SEL R5, R25, R8, !P1 ;  /* 0x0000000819057207 */ /* 0x010fc60004800000 */
[----:B------:R-:W4:Y:S04]  /*ed90*/  LDL.LU R8, [R1+0x2cc] ;  /* 0x0002cc0001087983 */ /* 0x000f280000300800 */
[----:B------:R0:W-:Y:S01]  /*eda0*/  STL [R1+0x314], R5 ;  /* 0x0003140501007387 */ /* 0x0001e20000100800 */
[----:B-----5:R-:W-:-:S03]  /*edb0*/  SEL R4, R25, R7, !P1 ;  /* 0x0000000719047207 */ /* 0x020fc60004800000 */
        /* <DEDUP_REMOVED lines=13> */
[----:B------:R-:W-:Y:S01]  /*ee90*/  STL [R1+0x304], R17 ;  /* 0x0003041101007387 */ /* 0x000fe20000100800 */
[----:B------:R-:W-:-:S03]  /*eea0*/  SEL R14, R25, R14, !P1 ;  /* 0x0000000e190e7207 */ /* 0x000fc60004800000 */
[----:B------:R-:W5:Y:S04]  /*eeb0*/  LDL.LU R29, [R1+0x2b0] ;  /* 0x0002b000011d7983 */ /* 0x000f680000300800 */
[----:B------:R-:W5:Y:S04]  /*eec0*/  LDL.LU R28, [R1+0x2b4] ;  /* 0x0002b400011c7983 */ /* 0x000f680000300800 */
        /* <DEDUP_REMOVED lines=11> */
[----:B------:R-:W-:-:S05]  /*ef80*/  SEL R6, R25, R6, !P1 ;  /* 0x0000000619067207 */ /* 0x000fca0004800000 */
[----:B------:R0:W-:Y:S02]  /*ef90*/  STL [R1+0x2f8], R6 ;  /* 0x0002f80601007387 */ /* 0x0001e40000100800 */
[C---:B0-----:R-:W-:Y:S02]  /*efa0*/  SEL R6, R25.reuse, R12, !P1 ;  /* 0x0000000c19067207 */ /* 0x041fe40004800000 */
[----:B------:R-:W5:Y:S04]  /*efb0*/  LDL.LU R12, [R1+0x28c] ;  /* 0x00028c00010c7983 */ /* 0x000f680000300800 */
[----:B------:R2:W-:Y:S02]  /*efc0*/  STL [R1+0x2f4], R6 ;  /* 0x0002f40601007387 */ /* 0x0005e40000100800 */
[----:B--2---:R-:W-:-:S02]  /*efd0*/  SEL R6, R25, R11, !P1 ;  /* 0x0000000b19067207 */ /* 0x004fc40004800000 */
[----:B------:R-:W2:Y:S04]  /*efe0*/  LDL.LU R11, [R1+0x284] ;  /* 0x00028400010b7983 */ /* 0x000ea80000300800 */
[----:B------:R3:W-:Y:S02]  /*eff0*/  STL [R1+0x2f0], R6 ;  /* 0x0002f00601007387 */ /* 0x0007e40000100800 */
[C---:B---3--:R-:W-:Y:S02]  /*f000*/  SEL R6, R25.reuse, R10, !P1 ;  /* 0x0000000a19067207 */ /* 0x048fe40004800000 */
[----:B------:R-:W3:Y:S04]  /*f010*/  LDL.LU R10, [R1+0x280] ;  /* 0x00028000010a7983 */ /* 0x000ee80000300800 */
[----:B------:R4:W-:Y:S02]  /*f020*/  STL [R1+0x2ec], R6 ;  /* 0x0002ec0601007387 */ /* 0x0009e40000100800 */
[----:B----4-:R-:W-:-:S02]  /*f030*/  SEL R6, R25, R8, !P1 ;  /* 0x0000000819067207 */ /* 0x010fc40004800000 */
[----:B------:R-:W4:Y:S04]  /*f040*/  LDL.LU R8, [R1+0x278] ;  /* 0x0002780001087983 */ /* 0x000f280000300800 */
[----:B------:R5:W-:Y:S02]  /*f050*/  STL [R1+0x2e8], R6 ;  /* 0x0002e80601007387 */ /* 0x000be40000100800 */
[C---:B-----5:R-:W-:Y:S02]  /*f060*/  SEL R6, R25.reuse, R5, !P1 ;  /* 0x0000000519067207 */ /* 0x060fe40004800000 */
[C---:B------:R-:W-:Y:S02]  /*f070*/  SEL R5, R25.reuse, R7, !P1 ;  /* 0x0000000719057207 */ /* 0x040fe40004800000 */
[----:B------:R-:W5:Y:S04]  /*f080*/  LDL.LU R7, [R1+0x27c] ;  /* 0x00027c0001077983 */ /* 0x000f680000300800 */
[----:B------:R0:W-:Y:S04]  /*f090*/  STL [R1+0x2e4], R6 ;  /* 0x0002e40601007387 */ /* 0x0001e80000100800 */
[----:B------:R1:W-:Y:S01]  /*f0a0*/  STL [R1+0x2e0], R5 ;  /* 0x0002e00501007387 */ /* 0x0003e20000100800 */
[----:B0-----:R-:W-:-:S03]  /*f0b0*/  SEL R6, R25, R9, !P1 ;  /* 0x0000000919067207 */ /* 0x001fc60004800000 */
[----:B------:R-:W5:Y:S04]  /*f0c0*/  LDL.LU R9, [R1+0x23c] ;  /* 0x00023c0001097983 */ /* 0x000f680000300800 */
[----:B------:R-:W-:Y:S01]  /*f0d0*/  STL [R1+0x2dc], R6 ;  /* 0x0002dc0601007387 */ /* 0x000fe20000100800 */
[C---:B-1----:R-:W-:Y:S02]  /*f0e0*/  SEL R5, R25.reuse, R4, !P1 ;  /* 0x0000000419057207 */ /* 0x042fe40004800000 */
[C---:B------:R-:W-:Y:S02]  /*f0f0*/  SEL R4, R25.reuse, R16, !P1 ;  /* 0x0000001019047207 */ /* 0x040fe40004800000 */
[----:B------:R-:W5:Y:S04]  /*f100*/  LDL.LU R16, [R1+0x24c] ;  /* 0x00024c0001107983 */ /* 0x000f680000300800 */
[----:B------:R0:W-:Y:S04]  /*f110*/  STL [R1+0x2d8], R5 ;  /* 0x0002d80501007387 */ /* 0x0001e80000100800 */
[----:B------:R1:W-:Y:S01]  /*f120*/  STL [R1+0x2d4], R4 ;  /* 0x0002d40401007387 */ /* 0x0003e20000100800 */
[----:B0-----:R-:W-:-:S02]  /*f130*/  SEL R5, R25, R26, !P1 ;  /* 0x0000001a19057207 */ /* 0x001fc40004800000 */
[C---:B-1----:R-:W-:Y:S02]  /*f140*/  SEL R4, R25.reuse, R15, !P1 ;  /* 0x0000000f19047207 */ /* 0x042fe40004800000 */
[----:B------:R-:W5:Y:S01]  /*f150*/  LDL.LU R15, [R1+0x270] ;  /* 0x00027000010f7983 */ /* 0x000f620000300800 */
[----:B------:R-:W-:-:S03]  /*f160*/  SEL R6, R25, R29, !P1 ;  /* 0x0000001d19067207 */ /* 0x000fc60004800000 */
[----:B------:R0:W-:Y:S04]  /*f170*/  STL [R1+0x2d0], R5 ;  /* 0x0002d00501007387 */ /* 0x0001e80000100800 */
[----:B------:R1:W-:Y:S04]  /*f180*/  STL [R1+0x2cc], R4 ;  /* 0x0002cc0401007387 */ /* 0x0003e80000100800 */
[----:B------:R1:W-:Y:S01]  /*f190*/  STL [R1+0x2c8], R6 ;  /* 0x0002c80601007387 */ /* 0x0003e20000100800 */
[C---:B0-----:R-:W-:Y:S02]  /*f1a0*/  SEL R5, R25.reuse, R22, !P1 ;  /* 0x0000001619057207 */ /* 0x041fe40004800000 */
[----:B-1----:R-:W-:-:S02]  /*f1b0*/  SEL R4, R25, R28, !P1 ;  /* 0x0000001c19047207 */ /* 0x002fc40004800000 */
[----:B------:R-:W-:-:S03]  /*f1c0*/  SEL R6, R25, R21, !P1 ;  /* 0x0000001519067207 */ /* 0x000fc60004800000 */
[----:B------:R0:W-:Y:S04]  /*f1d0*/  STL [R1+0x2c4], R4 ;  /* 0x0002c40401007387 */ /* 0x0001e80000100800 */
[----:B------:R1:W-:Y:S01]  /*f1e0*/  STL [R1+0x2c0], R5 ;  /* 0x0002c00501007387 */ /* 0x0003e20000100800 */
[----:B0-----:R-:W-:-:S03]  /*f1f0*/  SEL R4, R25, R20, !P1 ;  /* 0x0000001419047207 */ /* 0x001fc60004800000 */
[----:B------:R0:W-:Y:S01]  /*f200*/  STL [R1+0x2bc], R6 ;  /* 0x0002bc0601007387 */ /* 0x0001e20000100800 */
[----:B-1----:R-:W-:-:S03]  /*f210*/  SEL R5, R25, R14, !P1 ;  /* 0x0000000e19057207 */ /* 0x002fc60004800000 */
[----:B------:R-:W5:Y:S04]  /*f220*/  LDL.LU R14, [R1+0x254] ;  /* 0x00025400010e7983 */ /* 0x000f680000300800 */
[----:B------:R1:W-:Y:S01]  /*f230*/  STL [R1+0x2b8], R4 ;  /* 0x0002b80401007387 */ /* 0x0003e20000100800 */
[----:B0-----:R-:W-:-:S03]  /*f240*/  SEL R6, R25, R18, !P1 ;  /* 0x0000001219067207 */ /* 0x001fc60004800000 */
[----:B------:R0:W-:Y:S01]  /*f250*/  STL [R1+0x2b4], R5 ;  /* 0x0002b40501007387 */ /* 0x0001e20000100800 */
[----:B-1----:R-:W-:-:S05]  /*f260*/  SEL R4, R25, R19, !P1 ;  /* 0x0000001319047207 */ /* 0x002fca0004800000 */
[----:B------:R-:W-:Y:S01]  /*f270*/  STL [R1+0x2b0], R4 ;  /* 0x0002b00401007387 */ /* 0x000fe20000100800 */
[----:B0-----:R-:W-:-:S03]  /*f280*/  SEL R5, R25, R17, !P1 ;  /* 0x0000001119057207 */ /* 0x001fc60004800000 */
[----:B------:R0:W-:Y:S04]  /*f290*/  STL [R1+0x2ac], R6 ;  /* 0x0002ac0601007387 */ /* 0x0001e80000100800 */
[----:B0-----:R-:W5:Y:S01]  /*f2a0*/  LDL.LU R6, [R1+0x258] ;  /* 0x0002580001067983 */ /* 0x001f620000300800 */
[----:B------:R-:W-:-:S03]  /*f2b0*/  SEL R4, R25, R13, !P1 ;  /* 0x0000000d19047207 */ /* 0x000fc60004800000 */
[----:B------:R0:W-:Y:S04]  /*f2c0*/  STL [R1+0x2a8], R5 ;  /* 0x0002a80501007387 */ /* 0x0001e80000100800 */
[----:B------:R-:W5:Y:S04]  /*f2d0*/  LDL.LU R13, [R1+0x25c] ;  /* 0x00025c00010d7983 */ /* 0x000f680000300800 */
[----:B------:R2:W-:Y:S01]  /*f2e0*/  STL [R1+0x2a4], R4 ;  /* 0x0002a40401007387 */ /* 0x0005e20000100800 */
[----:B0-----:R-:W-:-:S03]  /*f2f0*/  SEL R5, R25, R12, !P1 ;  /* 0x0000000c19057207 */ /* 0x001fc60004800000 */
        /* <DEDUP_REMOVED lines=9> */
[----:B0-----:R-:W4:Y:S04]  /*f390*/  LDL.LU R5, [R1+0x264] ;  /* 0x0002640001057983 */ /* 0x001f280000300800 */
[----:B------:R-:W4:Y:S04]  /*f3a0*/  LDL.LU R8, [R1+0x410] ;  /* 0x0004100001087983 */ /* 0x000f280000300800 */
[----:B------:R5:W-:Y:S02]  /*f3b0*/  STL [R1+0x294], R4 ;  /* 0x0002940401007387 */ /* 0x000be40000100800 */
[----:B-----5:R-:W-:-:S02]  /*f3c0*/  SEL R4, R25, R7, !P1 ;  /* 0x0000000719047207 */ /* 0x020fc40004800000 */
        /* <DEDUP_REMOVED lines=29> */
[----:B0-----:R-:W-:-:S02]  /*f5a0*/  SEL R6, R25, R12, !P1 ;  /* 0x0000000c19067207 */ /* 0x001fc40004800000 */
[----:B------:R-:W5:Y:S04]  /*f5b0*/  LDL.LU R12, [R1+0x1fc] ;  /* 0x0001fc00010c7983 */ /* 0x000f680000300800 */
[----:B------:R2:W-:Y:S02]  /*f5c0*/  STL [R1+0x274], R6 ;  /* 0x0002740601007387 */ /* 0x0005e40000100800 */
[C---:B--2---:R-:W-:Y:S02]  /*f5d0*/  SEL R6, R25.reuse, R11, !P1 ;  /* 0x0000000b19067207 */ /* 0x044fe40004800000 */
[----:B------:R-:W2:Y:S04]  /*f5e0*/  LDL.LU R11, [R1+0x1f8] ;  /* 0x0001f800010b7983 */ /* 0x000ea80000300800 */
[----:B------:R3:W-:Y:S02]  /*f5f0*/  STL [R1+0x270], R6 ;  /* 0x0002700601007387 */ /* 0x0007e40000100800 */
[----:B---3--:R-:W-:-:S02]  /*f600*/  SEL R6, R25, R10, !P1 ;  /* 0x0000000a19067207 */ /* 0x008fc40004800000 */
[----:B------:R-:W3:Y:S04]  /*f610*/  LDL.LU R10, [R1+0x1f4] ;  /* 0x0001f400010a7983 */ /* 0x000ee80000300800 */
[----:B------:R4:W-:Y:S02]  /*f620*/  STL [R1+0x26c], R6 ;  /* 0x00026c0601007387 */ /* 0x0009e40000100800 */
[C---:B----4-:R-:W-:Y:S02]  /*f630*/  SEL R6, R25.reuse, R5, !P1 ;  /* 0x0000000519067207 */ /* 0x050fe40004800000 */
[C---:B------:R-:W-:Y:S02]  /*f640*/  SEL R5, R25.reuse, R8, !P1 ;  /* 0x0000000819057207 */ /* 0x040fe40004800000 */
[----:B------:R-:W4:Y:S04]  /*f650*/  LDL.LU R8, [R1+0x1f0] ;  /* 0x0001f00001087983 */ /* 0x000f280000300800 */
[----:B------:R5:W-:Y:S04]  /*f660*/  STL [R1+0x268], R6 ;  /* 0x0002680601007387 */ /* 0x000be80000100800 */
[----:B------:R0:W-:Y:S01]  /*f670*/  STL [R1+0x264], R5 ;  /* 0x0002640501007387 */ /* 0x0001e20000100800 */
[----:B-----5:R-:W-:-:S03]  /*f680*/  SEL R6, R25, R7, !P1 ;  /* 0x0000000719067207 */ /* 0x020fc60004800000 */
[----:B------:R-:W5:Y:S04]  /*f690*/  LDL.LU R7, [R1+0x1ec] ;  /* 0x0001ec0001077983 */ /* 0x000f680000300800 */
[----:B------:R-:W-:Y:S01]  /*f6a0*/  STL [R1+0x260], R6 ;  /* 0x0002600601007387 */ /* 0x000fe20000100800 */
[C---:B0-----:R-:W-:Y:S02]  /*f6b0*/  SEL R5, R25.reuse, R4, !P1 ;  /* 0x0000000419057207 */ /* 0x041fe40004800000 */
        /* <DEDUP_REMOVED lines=8> */
[----:B------:R-:W-:Y:S04]  /*f740*/  STL [R1+0x254], R5 ;  /* 0x0002540501007387 */ /* 0x000fe80000100800 */
[----:B------:R0:W-:Y:S04]  /*f750*/  STL [R1+0x250], R4 ;  /* 0x0002500401007387 */ /* 0x0001e80000100800 */
[----:B------:R1:W-:Y:S01]  /*f760*/  STL [R1+0x24c], R6 ;  /* 0x00024c0601007387 */ /* 0x0003e20000100800 */
[C---:B0-----:R-:W-:Y:S02]  /*f770*/  SEL R4, R25.reuse, R28, !P1 ;  /* 0x0000001c19047207 */ /* 0x041fe40004800000 */
[----:B------:R-:W-:-:S03]  /*f780*/  SEL R5, R25, R22, !P1 ;  /* 0x0000001619057207 */ /* 0x000fc60004800000 */
[----:B------:R0:W-:Y:S01]  /*f790*/  STL [R1+0x248], R4 ;  /* 0x0002480401007387 */ /* 0x0001e20000100800 */
[----:B-1----:R-:W-:-:S03]  /*f7a0*/  SEL R6, R25, R21, !P1 ;  /* 0x0000001519067207 */ /* 0x002fc60004800000 */
        /* <DEDUP_REMOVED lines=20> */
[----:B-1----:R-:W-:-:S03]  /*f8f0*/  SEL R4, R25, R12, !P1 ;  /* 0x0000000c19047207 */ /* 0x002fc60004800000 */
[----:B------:R-:W5:Y:S04]  /*f900*/  LDL.LU R12, [R1+0x1d4] ;  /* 0x0001d400010c7983 */ /* 0x000f680000300800 */
[----:B------:R3:W-:Y:S01]  /*f910*/  STL [R1+0x214], R4 ;  /* 0x0002140401007387 */ /* 0x0007e20000100800 */
[----:B--2---:R-:W-:-:S03]  /*f920*/  SEL R5, R25, R11, !P1 ;  /* 0x0000000b19057207 */ /* 0x004fc60004800000 */
[----:B------:R-:W2:Y:S04]  /*f930*/  LDL.LU R11, [R1+0x1d8] ;  /* 0x0001d800010b7983 */ /* 0x000ea80000300800 */
[----:B------:R0:W-:Y:S01]  /*f940*/  STL [R1+0x210], R5 ;  /* 0x0002100501007387 */ /* 0x0001e20000100800 */
[----:B---3--:R-:W-:-:S03]  /*f950*/  SEL R4, R25, R10, !P1 ;  /* 0x0000000a19047207 */ /* 0x008fc60004800000 */
[----:B0-----:R-:W3:Y:S04]  /*f960*/  LDL.LU R5, [R1+0x1dc] ;  /* 0x0001dc0001057983 */ /* 0x001ee80000300800 */
[----:B------:R-:W3:Y:S04]  /*f970*/  LDL.LU R10, [R1+0x1d0] ;  /* 0x0001d000010a7983 */ /* 0x000ee80000300800 */
[----:B------:R4:W-:Y:S02]  /*f980*/  STL [R1+0x20c], R4 ;  /* 0x00020c0401007387 */ /* 0x0009e40000100800 */
[----:B----4-:R-:W-:-:S02]  /*f990*/  SEL R4, R25, R8, !P1 ;  /* 0x0000000819047207 */ /* 0x010fc40004800000 */
[----:B------:R-:W4:Y:S04]  /*f9a0*/  LDL.LU R8, [R1+0x1c0] ;  /* 0x0001c00001087983 */ /* 0x000f280000300800 */
[----:B------:R0:W-:Y:S01]  /*f9b0*/  STL [R1+0x208], R4 ;  /* 0x0002080401007387 */ /* 0x0001e20000100800 */
[----:B-----5:R-:W-:-:S03]  /*f9c0*/  SEL R17, R25, R7, !P1 ;  /* 0x0000000719117207 */ /* 0x020fc60004800000 */
[----:B0-----:R-:W5:Y:S04]  /*f9d0*/  LDL.LU R4, [R1+0x1ac] ;  /* 0x0001ac0001047983 */ /* 0x001f680000300800 */
[----:B------:R-:W5:Y:S04]  /*f9e0*/  LDL.LU R7, [R1+0x1a8] ;  /* 0x0001a80001077983 */ /* 0x000f680000300800 */
[----:B------:R0:W-:Y:S04]  /*f9f0*/  STL [R1+0x204], R17 ;  /* 0x0002041101007387 */ /* 0x0001e80000100800 */
[----:B------:R-:W5:Y:S01]  /*fa00*/  LDL.LU R26, [R1+0x1a4] ;  /* 0x0001a400011a7983 */ /* 0x000f620000300800 */
[----:B0-----:R-:W-:-:S03]  /*fa10*/  SEL R17, R25, R9, !P1 ;  /* 0x0000000919117207 */ /* 0x001fc60004800000 */
[----:B------:R-:W5:Y:S04]  /*fa20*/  LDL.LU R9, [R1+0x1a0] ;  /* 0x0001a00001097983 */ /* 0x000f680000300800 */
[----:B------:R0:W-:Y:S04]  /*fa30*/  STL [R1+0x200], R17 ;  /* 0x0002001101007387 */ /* 0x0001e80000100800 */
[----:B------:R-:W5:Y:S04]  /*fa40*/  LDL.LU R29, [R1+0x198] ;  /* 0x00019800011d7983 */ /* 0x000f680000300800 */
[----:B------:R-:W5:Y:S01]  /*fa50*/  LDL.LU R28, [R1+0x194] ;  /* 0x00019400011c7983 */ /* 0x000f620000300800 */
[----:B------:R-:W-:-:S05]  /*fa60*/  SEL R16, R25, R16, !P1 ;  /* 0x0000001019107207 */ /* 0x000fca0004800000 */
[----:B------:R1:W-:Y:S04]  /*fa70*/  STL [R1+0x1fc], R16 ;  /* 0x0001fc1001007387 */ /* 0x0003e80000100800 */
[----:B------:R-:W5:Y:S04]  /*fa80*/  LDL.LU R22, [R1+0x190] ;  /* 0x0001900001167983 */ /* 0x000f680000300800 */
[----:B------:R-:W5:Y:S04]  /*fa90*/  LDL.LU R21, [R1+0x174] ;  /* 0x0001740001157983 */ /* 0x000f680000300800 */
[----:B------:R-:W5:Y:S04]  /*faa0*/  LDL.LU R20, [R1+0x178] ;  /* 0x0001780001147983 */ /* 0x000f680000300800 */
[----:B------:R-:W5:Y:S04]  /*fab0*/  LDL.LU R18, [R1+0x17c] ;  /* 0x00017c0001127983 */ /* 0x000f680000300800 */
[----:B------:R-:W5:Y:S04]  /*fac0*/  LDL.LU R19, [R1+0x180] ;  /* 0x0001800001137983 */ /* 0x000f680000300800 */
[----:B0-----:R-:W5:Y:S01]  /*fad0*/  LDL.LU R17, [R1+0x18c] ;  /* 0x00018c0001117983 */ /* 0x001f620000300800 */
[----:B------:R-:W-:-:S05]  /*fae0*/  SEL R15, R25, R15, !P1 ;  /* 0x0000000f190f7207 */ /* 0x000fca0004800000 */
[----:B------:R0:W-:Y:S04]  /*faf0*/  STL [R1+0x1f8], R15 ;  /* 0x0001f80f01007387 */ /* 0x0001e80000100800 */
[----:B-1----:R-:W5:Y:S04]  /*fb00*/  LDL.LU R16, [R1+0x188] ;  /* 0x0001880001107983 */ /* 0x002f680000300800 */
        /* <DEDUP_REMOVED lines=16> */
[C---:B------:R-:W-:Y:S02]  /*fc10*/  SEL R5, R25.reuse, R10, !P1 ;  /* 0x0000000a19057207 */ /* 0x040fe40004800000 */
[----:B------:R-:W3:Y:S04]  /*fc20*/  LDL.LU R10, [R1+0x170] ;  /* 0x00017000010a7983 */ /* 0x000ee80000300800 */
[----:B------:R4:W-:Y:S04]  /*fc30*/  STL [R1+0x1e0], R6 ;  /* 0x0001e00601007387 */ /* 0x0009e80000100800 */
[----:B------:R5:W-:Y:S01]  /*fc40*/  STL [R1+0x1dc], R5 ;  /* 0x0001dc0501007387 */ /* 0x000be20000100800 */
[----:B----4-:R-:W-:-:S03]  /*fc50*/  SEL R6, R25, R8, !P1 ;  /* 0x0000000819067207 */ /* 0x010fc60004800000 */
[----:B------:R-:W4:Y:S04]  /*fc60*/  LDL.LU R8, [R1+0xec] ;  /* 0x0000ec0001087983 */ /* 0x000f280000300800 */
[----:B------:R-:W-:Y:S01]  /*fc70*/  STL [R1+0x1d8], R6 ;  /* 0x0001d80601007387 */ /* 0x000fe20000100800 */
[C---:B-----5:R-:W-:Y:S02]  /*fc80*/  SEL R5, R25.reuse, R4, !P1 ;  /* 0x0000000419057207 */ /* 0x060fe40004800000 */
[C---:B------:R-:W-:Y:S02]  /*fc90*/  SEL R4, R25.reuse, R7, !P1 ;  /* 0x0000000719047207 */ /* 0x040fe40004800000 */
[----:B------:R-:W5:Y:S04]  /*fca0*/  LDL.LU R7, [R1+0xf4] ;  /* 0x0000f40001077983 */ /* 0x000f680000300800 */
[----:B------:R-:W-:Y:S04]  /*fcb0*/  STL [R1+0x1d4], R5 ;  /* 0x0001d40501007387 */ /* 0x000fe80000100800 */
[----:B------:R0:W-:Y:S02]  /*fcc0*/  STL [R1+0x1d0], R4 ;  /* 0x0001d00401007387 */ /* 0x0001e40000100800 */
[----:B0-----:R-:W-:-:S02]  /*fcd0*/  SEL R4, R25, R9, !P1 ;  /* 0x0000000919047207 */ /* 0x001fc40004800000 */
[----:B------:R-:W5:Y:S01]  /*fce0*/  LDL.LU R9, [R1+0x104] ;  /* 0x0001040001097983 */ /* 0x000f620000300800 */
[C---:B------:R-:W-:Y:S02]  /*fcf0*/  SEL R5, R25.reuse, R26, !P1 ;  /* 0x0000001a19057207 */ /* 0x040fe40004800000 */
        /* <DEDUP_REMOVED lines=16> */
[C---:B-1----:R-:W-:Y:S02]  /*fe00*/  SEL R4, R25.reuse, R19, !P1 ;  /* 0x0000001319047207 */ /* 0x042fe40004800000 */
[----:B0-----:R-:W-:-:S03]  /*fe10*/  SEL R5, R25, R16, !P1 ;  /* 0x0000001019057207 */ /* 0x001fc60004800000 */
[----:B------:R0:W-:Y:S04]  /*fe20*/  STL [R1+0x198], R4 ;  /* 0x0001980401007387 */ /* 0x0001e80000100800 */
[----:B------:R-:W-:Y:S04]  /*fe30*/  STL [R1+0x194], R6 ;  /* 0x0001940601007387 */ /* 0x000fe80000100800 */
[----:B------:R-:W5:Y:S01]  /*fe40*/  LDL.LU R22, [R1+0x154] ;  /* 0x0001540001167983 */ /* 0x000f620000300800 */
[----:B0-----:R-:W-:-:S03]  /*fe50*/  SEL R4, R25, R15, !P1 ;  /* 0x0000000f19047207 */ /* 0x001fc60004800000 */
[----:B------:R0:W-:Y:S04]  /*fe60*/  STL [R1+0x190], R5 ;  /* 0x0001900501007387 */ /* 0x0001e80000100800 */
[----:B------:R-:W5:Y:S04]  /*fe70*/  LDL.LU R17, [R1+0x15c] ;  /* 0x00015c0001117983 */ /* 0x000f680000300800 */
[----:B------:R1:W-:Y:S04]  /*fe80*/  STL [R1+0x18c], R4 ;  /* 0x00018c0401007387 */ /* 0x0003e80000100800 */
[----:B------:R-:W5:Y:S01]  /*fe90*/  LDL.LU R16, [R1+0x158] ;  /* 0x0001580001107983 */ /* 0x000f620000300800 */
[----:B0-----:R-:W-:-:S05]  /*fea0*/  SEL R5, R25, R14, !P1 ;  /* 0x0000000e19057207 */ /* 0x001fca0004800000 */
[----:B------:R0:W-:Y:S04]  /*feb0*/  STL [R1+0x188], R5 ;  /* 0x0001880501007387 */ /* 0x0001e80000100800 */
[----:B------:R-:W5:Y:S01]  /*fec0*/  LDL.LU R15, [R1+0x130] ;  /* 0x00013000010f7983 */ /* 0x000f620000300800 */
[----:B-1----:R-:W-:-:S05]  /*fed0*/  SEL R4, R25, R13, !P1 ;  /* 0x0000000d19047207 */ /* 0x002fca0004800000 */
[----:B------:R2:W-:Y:S04]  /*fee0*/  STL [R1+0x184], R4 ;  /* 0x0001840401007387 */ /* 0x0005e80000100800 */
[----:B------:R-:W5:Y:S01]  /*fef0*/  LDL.LU R14, [R1+0x134] ;  /* 0x00013400010e7983 */ /* 0x000f620000300800 */
[----:B0-----:R-:W-:-:S05]  /*ff00*/  SEL R5, R25, R12, !P1 ;  /* 0x0000000c19057207 */ /* 0x001fca0004800000 */
[----:B------:R3:W-:Y:S04]  /*ff10*/  STL [R1+0x180], R5 ;  /* 0x0001800501007387 */ /* 0x0007e80000100800 */
[----:B------:R-:W5:Y:S01]  /*ff20*/  LDL.LU R21, [R1+0x14c] ;  /* 0x00014c0001157983 */ /* 0x000f620000300800 */
[----:B--2---:R-:W-:-:S03]  /*ff30*/  SEL R4, R25, R11, !P1 ;  /* 0x0000000b19047207 */ /* 0x004fc60004800000 */
[----:B------:R-:W2:Y:S04]  /*ff40*/  LDL.LU R11, [R1+0x144] ;  /* 0x00014400010b7983 */ /* 0x000ea80000300800 */
[----:B------:R4:W-:Y:S01]  /*ff50*/  STL [R1+0x17c], R4 ;  /* 0x00017c0401007387 */ /* 0x0009e20000100800 */
[----:B---3--:R-:W-:-:S03]  /*ff60*/  SEL R5, R25, R10, !P1 ;  /* 0x0000000a19057207 */ /* 0x008fc60004800000 */
[----:B------:R-:W3:Y:S04]  /*ff70*/  LDL.LU R10, [R1+0x13c] ;  /* 0x00013c00010a7983 */ /* 0x000ee80000300800 */
[----:B------:R-:W-:Y:S01]  /*ff80*/  STL [R1+0x178], R5 ;  /* 0x0001780501007387 */ /* 0x000fe20000100800 */
[----:B----4-:R-:W-:-:S03]  /*ff90*/  SEL R4, R25, R8, !P1 ;  /* 0x0000000819047207 */ /* 0x010fc60004800000 */
[----:B------:R-:W4:Y:S04]  /*ffa0*/  LDL.LU R8, [R1+0x40c] ;  /* 0x00040c0001087983 */ /* 0x000f280000300800 */
[----:B------:R-:W4:Y:S04]  /*ffb0*/  LDL.LU R13, [R1+0x138] ;  /* 0x00013800010d7983 */ /* 0x000f280000300800 */
[----:B------:R5:W-:Y:S02]  /*ffc0*/  STL [R1+0x174], R4 ;  /* 0x0001740401007387 */ /* 0x000be40000100800 */
[----:B-----5:R-:W-:-:S02]  /*ffd0*/  SEL R4, R25, R7, !P1 ;  /* 0x0000000719047207 */ /* 0x020fc40004800000 */
[----:B------:R-:W5:Y:S04]  /*ffe0*/  LDL.LU R7, [R1+0x12c] ;  /* 0x00012c0001077983 */ /* 0x000f680000300800 */
[----:B------:R-:W5:Y:S04]  /*fff0*/  LDL.LU R12, [R1+0x128] ;  /* 0x00012800010c7983 */ /* 0x000f680000300800 */
[----:B------:R0:W-:Y:S04]  /*10000*/  STL [R1+0x170], R4 ;  /* 0x0001700401007387 */ /* 0x0001e80000100800 */
[----:B------:R-:W5:Y:S04]  /*10010*/  LDL.LU R6, [R1+0x124] ;  /* 0x0001240001067983 */ /* 0x000f680000300800 */
[----:B------:R-:W5:Y:S01]  /*10020*/  LDL.LU R5, [R1+0x120] ;  /* 0x0001200001057983 */ /* 0x000f620000300800 */
[----:B0-----:R-:W-:-:S05]  /*10030*/  SEL R4, R25, R9, !P1 ;  /* 0x0000000919047207 */ /* 0x001fca0004800000 */
[----:B------:R0:W-:Y:S04]  /*10040*/  STL [R1+0x16c], R4 ;  /* 0x00016c0401007387 */ /* 0x0001e80000100800 */
[----:B0-----:R-:W5:Y:S04]  /*10050*/  LDL.LU R4, [R1+0x10c] ;  /* 0x00010c0001047983 */ /* 0x001f680000300800 */
[----:B------:R-:W5:Y:S04]  /*10060*/  LDL.LU R26, [R1+0x118] ;  /* 0x00011800011a7983 */ /* 0x000f680000300800 */
[----:B------:R-:W5:Y:S04]  /*10070*/  LDL.LU R29, [R1+0x11c] ;  /* 0x00011c00011d7983 */ /* 0x000f680000300800 */
[----:B------:R-:W5:Y:S04]  /*10080*/  LDL.LU R9, [R1+0x110] ;  /* 0x0001100001097983 */ /* 0x000f680000300800 */
[----:B------:R-:W5:Y:S04]  /*10090*/  LDL.LU R28, [R1+0x114] ;  /* 0x00011400011c7983 */ /* 0x000f680000300800 */
[----:B------:R-:W5:Y:S01]  /*100a0*/  LDL.LU R20, [R1+0x100] ;  /* 0x0001000001147983 */ /* 0x000f620000300800 */
[----:B------:R-:W-:-:S05]  /*100b0*/  SEL R18, R25, R18, !P1 ;  /* 0x0000001219127207 */ /* 0x000fca0004800000 */
[----:B------:R0:W-:Y:S04]  /*100c0*/  STL [R1+0x168], R18 ;  /* 0x0001681201007387 */ /* 0x0001e80000100800 */
[----:B------:R-:W5:Y:S04]  /*100d0*/  LDL.LU R19, [R1+0xfc] ;  /* 0x0000fc0001137983 */ /* 0x000f680000300800 */
[----:B0-----:R-:W5:Y:S01]  /*100e0*/  LDL.LU R18, [R1+0xf8] ;  /* 0x0000f80001127983 */ /* 0x001f620000300800 */
[----:B------:R-:W-:-:S05]  /*100f0*/  SEL R22, R25, R22, !P1 ;  /* 0x0000001619167207 */ /* 0x000fca0004800000 */
[----:B------:R0:W-:Y:S01]  /*10100*/  STL [R1+0x164], R22 ;  /* 0x0001641601007387 */ /* 0x0001e20000100800 */
[----:B------:R-:W-:-:S03]  /*10110*/  SEL R17, R25, R17, !P1 ;  /* 0x0000001119117207 */ /* 0x000fc60004800000 */
[----:B0-----:R-:W5:Y:S01]  /*10120*/  LDL.LU R22, [R1+0x1088] ;  /* 0x0010880001167983 */ /* 0x001f620000300800 */
[----:B------:R-:W-:-:S03]  /*10130*/  SEL R16, R25, R16, !P1 ;  /* 0x0000001019107207 */ /* 0x000fc60004800000 */
[----:B------:R0:W-:Y:S04]  /*10140*/  STL [R1+0x160], R17 ;  /* 0x0001601101007387 */ /* 0x0001e80000100800 */
[----:B0-----:R-:W5:Y:S04]  /*10150*/  LDL.LU R17, [R1+0xe4] ;  /* 0x0000e40001117983 */ /* 0x001f680000300800 */
[----:B------:R0:W-:Y:S01]  /*10160*/  STL [R1+0x15c], R16 ;  /* 0x00015c1001007387 */ /* 0x0001e20000100800 */
[----:B------:R-:W-:-:S03]  /*10170*/  SEL R15, R25, R15, !P1 ;  /* 0x0000000f190f7207 */ /* 0x000fc60004800000 */
[----:B0-----:R-:W5:Y:S04]  /*10180*/  LDL.LU R16, [R1+0xe0] ;  /* 0x0000e00001107983 */ /* 0x001f680000300800 */
[----:B------:R0:W-:Y:S01]  /*10190*/  STL [R1+0x158], R15 ;  /* 0x0001580f01007387 */ /* 0x0001e20000100800 */
[----:B------:R-:W-:-:S03]  /*101a0*/  SEL R14, R25, R14, !P1 ;  /* 0x0000000e190e7207 */ /* 0x000fc60004800000 */
[----:B0-----:R-:W5:Y:S04]  /*101b0*/  LDL.LU R15, [R1+0xdc] ;  /* 0x0000dc00010f7983 */ /* 0x001f680000300800 */
[----:B------:R0:W-:Y:S04]  /*101c0*/  STL [R1+0x154], R14 ;  /* 0x0001540e01007387 */ /* 0x0001e80000100800 */
[----:B0-----:R-:W5:Y:S01]  /*101d0*/  LDL.LU R14, [R1+0xd8] ;  /* 0x0000d800010e7983 */ /* 0x001f620000300800 */
[----:B------:R-:W-:-:S05]  /*101e0*/  SEL R21, R25, R21, !P1 ;  /* 0x0000001519157207 */ /* 0x000fca0004800000 */
[----:B------:R0:W-:Y:S04]  /*101f0*/  STL [R1+0x150], R21 ;  /* 0x0001501501007387 */ /* 0x0001e80000100800 */
[----:B0-----:R-:W5:Y:S01]  /*10200*/  LDL.LU R21, [R1+0x1084] ;  /* 0x0010840001157983 */ /* 0x001f620000300800 */
[----:B--2---:R-:W-:-:S05]  /*10210*/  SEL R11, R25, R11, !P1 ;  /* 0x0000000b190b7207 */ /* 0x004fca0004800000 */
[----:B------:R0:W-:Y:S04]  /*10220*/  STL [R1+0x14c], R11 ;  /* 0x00014c0b01007387 */ /* 0x0001e80000100800 */
[----:B0-----:R-:W2:Y:S01]  /*10230*/  LDL.LU R11, [R1+0xcc] ;  /* 0x0000cc00010b7983 */ /* 0x001ea20000300800 */
[----:B---3--:R-:W-:-:S05]  /*10240*/  SEL R10, R25, R10, !P1 ;  /* 0x0000000a190a7207 */ /* 0x008fca0004800000 */
[----:B------:R0:W-:Y:S04]  /*10250*/  STL [R1+0x144], R10 ;  /* 0x0001440a01007387 */ /* 0x0001e80000100800 */
[----:B0-----:R-:W3:Y:S01]  /*10260*/  LDL.LU R10, [R1+0xc4] ;  /* 0x0000c400010a7983 */ /* 0x001ee20000300800 */
[C---:B----4-:R-:W-:Y:S02]  /*10270*/  SEL R8, R25.reuse, R8, !P1 ;  /* 0x0000000819087207 */ /* 0x050fe40004800000 */
[----:B------:R-:W-:-:S03]  /*10280*/  SEL R13, R25, R13, !P1 ;  /* 0x0000000d190d7207 */ /* 0x000fc60004800000 */
[----:B------:R0:W-:Y:S04]  /*10290*/  STL [R1+0x13c], R8 ;  /* 0x00013c0801007387 */ /* 0x0001e80000100800 */
[----:B0-----:R-:W4:Y:S01]  /*102a0*/  LDL.LU R8, [R1+0x1080] ;  /* 0x0010800001087983 */ /* 0x001f220000300800 */
[----:B-----5:R-:W-:-:S03]  /*102b0*/  SEL R7, R25, R7, !P1 ;  /* 0x0000000719077207 */ /* 0x020fc60004800000 */
[----:B------:R0:W-:Y:S01]  /*102c0*/  STL [R1+0x138], R13 ;  /* 0x0001380d01007387 */ /* 0x0001e20000100800 */
[----:B------:R-:W-:-:S03]  /*102d0*/  SEL R12, R25, R12, !P1 ;  /* 0x0000000c190c7207 */ /* 0x000fc60004800000 */
[----:B0-----:R-:W5:Y:S04]  /*102e0*/  LDL.LU R13, [R1+0xc0] ;  /* 0x0000c000010d7983 */ /* 0x001f680000300800 */
[----:B------:R0:W-:Y:S04]  /*102f0*/  STL [R1+0x134], R7 ;  /* 0x0001340701007387 */ /* 0x0001e80000100800 */
[----:B0-----:R-:W4:Y:S04]  /*10300*/  LDL.LU R7, [R1+0x107c] ;  /* 0x00107c0001077983 */ /* 0x001f280000300800 */
[----:B------:R0:W-:Y:S04]  /*10310*/  STL [R1+0x130], R12 ;  /* 0x0001300c01007387 */ /* 0x0001e80000100800 */
[----:B0-----:R-:W4:Y:S01]  /*10320*/  LDL.LU R12, [R1+0xbc] ;  /* 0x0000bc00010c7983 */ /* 0x001f220000300800 */
[----:B------:R-:W-:-:S05]  /*10330*/  SEL R6, R25, R6, !P1 ;  /* 0x0000000619067207 */ /* 0x000fca0004800000 */
[----:B------:R0:W-:Y:S02]  /*10340*/  STL [R1+0x12c], R6 ;  /* 0x00012c0601007387 */ /* 0x0001e40000100800 */
[C---:B0-----:R-:W-:Y:S02]  /*10350*/  SEL R6, R25.reuse, R5, !P1 ;  /* 0x0000000519067207 */ /* 0x041fe40004800000 */
[----:B------:R-:W-:-:S03]  /*10360*/  SEL R5, R25, R4, !P1 ;  /* 0x0000000419057207 */ /* 0x000fc60004800000 */
[----:B------:R0:W-:Y:S04]  /*10370*/  STL [R1+0x128], R6 ;  /* 0x0001280601007387 */ /* 0x0001e80000100800 */
[----:B------:R1:W-:Y:S01]  /*10380*/  STL [R1+0x124], R5 ;  /* 0x0001240501007387 */ /* 0x0003e20000100800 */
[C---:B0-----:R-:W-:Y:S02]  /*10390*/  SEL R6, R25.reuse, R26, !P1 ;  /* 0x0000001a19067207 */ /* 0x041fe40004800000 */
[----:B-1----:R-:W-:-:S03]  /*103a0*/  SEL R5, R25, R9, !P1 ;  /* 0x0000000919057207 */ /* 0x002fc60004800000 */
[----:B------:R0:W-:Y:S04]  /*103b0*/  STL [R1+0x120], R6 ;  /* 0x0001200601007387 */ /* 0x0001e80000100800 */
[----:B------:R-:W4:Y:S01]  /*103c0*/  LDL.LU R9, [R1+0xb8] ;  /* 0x0000b80001097983 */ /* 0x000f220000300800 */
[----:B------:R-:W-:-:S05]  /*103d0*/  SEL R4, R25, R29, !P1 ;  /* 0x0000001d19047207 */ /* 0x000fca0004800000 */
[----:B------:R1:W-:Y:S01]  /*103e0*/  STL [R1+0x11c], R4 ;  /* 0x00011c0401007387 */ /* 0x0003e20000100800 */
[----:B0-----:R-:W-:-:S03]  /*103f0*/  SEL R6, R25, R20, !P1 ;  /* 0x0000001419067207 */ /* 0x001fc60004800000 */
[----:B------:R0:W-:Y:S01]  /*10400*/  STL [R1+0x118], R5 ;  /* 0x0001180501007387 */ /* 0x0001e20000100800 */
[C---:B-1----:R-:W-:Y:S02]  /*10410*/  SEL R4, R25.reuse, R28, !P1 ;  /* 0x0000001c19047207 */ /* 0x042fe40004800000 */
[----:B0-----:R-:W-:-:S03]  /*10420*/  SEL R5, R25, R19, !P1 ;  /* 0x0000001319057207 */ /* 0x001fc60004800000 */
[----:B------:R0:W-:Y:S04]  /*10430*/  STL [R1+0x114], R4 ;  /* 0x0001140401007387 */ /* 0x0001e80000100800 */
[----:B------:R-:W-:Y:S04]  /*10440*/  STL [R1+0x110], R6 ;  /* 0x0001100601007387 */ /* 0x000fe80000100800 */
[----:B------:R-:W4:Y:S01]  /*10450*/  LDL.LU R20, [R1+0xa8] ;  /* 0x0000a80001147983 */ /* 0x000f220000300800 */
[----:B0-----:R-:W-:-:S03]  /*10460*/  SEL R4, R25, R18, !P1 ;  /* 0x0000001219047207 */ /* 0x001fc60004800000 */
[----:B------:R-:W-:Y:S04]  /*10470*/  STL [R1+0x10c], R5 ;  /* 0x00010c0501007387 */ /* 0x000fe80000100800 */
[----:B------:R-:W4:Y:S04]  /*10480*/  LDL.LU R29, [R1+0xb0] ;  /* 0x0000b000011d7983 */ /* 0x000f280000300800 */
[----:B------:R0:W-:Y:S04]  /*10490*/  STL [R1+0x104], R4 ;  /* 0x0001040401007387 */ /* 0x0001e80000100800 */
[----:B------:R-:W4:Y:S01]  /*104a0*/  LDL.LU R28, [R1+0xb4] ;  /* 0x0000b400011c7983 */ /* 0x000f220000300800 */
[----:B0-----:R-:W-:-:S02]  /*104b0*/  SEL R4, R25, R17, !P1 ;  /* 0x0000001119047207 */ /* 0x001fc40004800000 */
[----:B------:R-:W-:-:S03]  /*104c0*/  SEL R5, R25, R16, !P1 ;  /* 0x0000001019057207 */ /* 0x000fc60004800000 */
[----:B------:R0:W-:Y:S01]  /*104d0*/  STL [R1+0x100], R4 ;  /* 0x0001000401007387 */ /* 0x0001e20000100800 */
[----:B------:R-:W-:-:S03]  /*104e0*/  SEL R15, R25, R15, !P1 ;  /* 0x0000000f190f7207 */ /* 0x000fc60004800000 */
[----:B0-----:R-:W4:Y:S04]  /*104f0*/  LDL.LU R4, [R1+0x384] ;  /* 0x0003840001047983 */ /* 0x001f280000300800 */
[----:B------:R0:W-:Y:S01]  /*10500*/  STL [R1+0xfc], R5 ;  /* 0x0000fc0501007387 */ /* 0x0001e20000100800 */
[----:B------:R-:W-:-:S03]  /*10510*/  SEL R6, R25, R14, !P1 ;  /* 0x0000000e19067207 */ /* 0x000fc60004800000 */
[----:B0-----:R-:W4:Y:S04]  /*10520*/  LDL.LU R5, [R1+0xac] ;  /* 0x0000ac0001057983 */ /* 0x001f280000300800 */
[----:B------:R0:W-:Y:S04]  /*10530*/  STL [R1+0xf8], R15 ;  /* 0x0000f80f01007387 */ /* 0x0001e80000100800 */
[----:B------:R-:W4:Y:S04]  /*10540*/  LDL.LU R19, [R1+0x98] ;  /* 0x0000980001137983 */ /* 0x000f280000300800 */
[----:B------:R-:W4:Y:S04]  /*10550*/  LDL.LU R18, [R1+0x9c] ;  /* 0x00009c0001127983 */ /* 0x000f280000300800 */
[----:B------:R-:W-:Y:S04]  /*10560*/  STL [R1+0xf4], R6 ;  /* 0x0000f40601007387 */ /* 0x000fe80000100800 */
[----:B0-----:R-:W4:Y:S01]  /*10570*/  LDL.LU R15, [R1+0x90] ;  /* 0x00009000010f7983 */ /* 0x001f220000300800 */
[----:B--2---:R-:W-:-:S05]  /*10580*/  SEL R11, R25, R11, !P1 ;  /* 0x0000000b190b7207 */ /* 0x004fca0004800000 */
[----:B------:R0:W-:Y:S04]  /*10590*/  STL [R1+0xec], R11 ;  /* 0x0000ec0b01007387 */ /* 0x0001e80000100800 */
[----:B0-----:R-:W2:Y:S01]  /*105a0*/  LDL.LU R11, [R1+0x8c] ;  /* 0x00008c00010b7983 */ /* 0x001ea20000300800 */
[----:B---3--:R-:W-:-:S03]  /*105b0*/  SEL R6, R25, R10, !P1 ;  /* 0x0000000a19067207 */ /* 0x008fc60004800000 */
[----:B------:R-:W3:Y:S04]  /*105c0*/  LDL.LU R10, [R1+0x88] ;  /* 0x00008800010a7983 */ /* 0x000ee80000300800 */
[----:B------:R5:W-:Y:S02]  /*105d0*/  STL [R1+0xe4], R6 ;  /* 0x0000e40601007387 */ /* 0x000be40000100800 */
[C---:B-----5:R-:W-:Y:S02]  /*105e0*/  SEL R6, R25.reuse, R13, !P1 ;  /* 0x0000000d19067207 */ /* 0x060fe40004800000 */
[C---:B----4-:R-:W-:Y:S02]  /*105f0*/  SEL R13, R25.reuse, R7, !P1 ;  /* 0x00000007190d7207 */ /* 0x050fe40004800000 */
[----:B------:R-:W4:Y:S04]  /*10600*/  LDL.LU R7, [R1+0x94] ;  /* 0x0000940001077983 */ /* 0x000f280000300800 */
[----:B------:R0:W-:Y:S04]  /*10610*/  STL [R1+0xe0], R6 ;  /* 0x0000e00601007387 */ /* 0x0001e80000100800 */
[----:B------:R1:W-:Y:S04]  /*10620*/  STL [R1+0xdc], R13 ;  /* 0x0000dc0d01007387 */ /* 0x0003e80000100800 */
[----:B------:R-:W5:Y:S01]  /*10630*/  LDL.LU R17, [R1+0x58] ;  /* 0x0000580001117983 */ /* 0x000f620000300800 */
[----:B0-----:R-:W-:-:S03]  /*10640*/  SEL R6, R25, R12, !P1 ;  /* 0x0000000c19067207 */ /* 0x001fc60004800000 */
[----:B------:R-:W4:Y:S04]  /*10650*/  LDL.LU R16, [R1+0x64] ;  /* 0x0000640001107983 */ /* 0x000f280000300800 */
[----:B------:R0:W-:Y:S04]  /*10660*/  STL [R1+0xd8], R6 ;  /* 0x0000d80601007387 */ /* 0x0001e80000100800 */
[----:B-1----:R-:W4:Y:S04]  /*10670*/  LDL.LU R13, [R1+0x74] ;  /* 0x00007400010d7983 */ /* 0x002f280000300800 */
[----:B------:R-:W4:Y:S01]  /*10680*/  LDL.LU R12, [R1+0x78] ;  /* 0x00007800010c7983 */ /* 0x000f220000300800 */
[----:B0-----:R-:W-:-:S03]  /*10690*/  SEL R6, R25, R8, !P1 ;  /* 0x0000000819067207 */ /* 0x001fc60004800000 */
[----:B------:R-:W4:Y:S04]  /*106a0*/  LDL.LU R8, [R1+0xa0] ;  /* 0x0000a00001087983 */ /* 0x000f280000300800 */
[----:B------:R0:W-:Y:S01]  /*106b0*/  STL [R1+0xcc], R6 ;  /* 0x0000cc0601007387 */ /* 0x0001e20000100800 */
[----:B------:R-:W-:-:S03]  /*106c0*/  SEL R14, R25, R9, !P1 ;  /* 0x00000009190e7207 */ /* 0x000fc60004800000 */
[----:B------:R-:W4:Y:S04]  /*106d0*/  LDL.LU R9, [R1+0x80] ;  /* 0x0000800001097983 */ /* 0x000f280000300800 */
[----:B0-----:R-:W4:Y:S04]  /*106e0*/  LDL.LU R6, [R1+0x7c] ;  /* 0x00007c0001067983 */ /* 0x001f280000300800 */
[----:B------:R0:W-:Y:S04]  /*106f0*/  STL [R1+0xc4], R14 ;  /* 0x0000c40e01007387 */ /* 0x0001e80000100800 */
[----:B------:R-:W4:Y:S04]  /*10700*/  LDL.LU R26, [R1+0x6c] ;  /* 0x00006c00011a7983 */ /* 0x000f280000300800 */
[----:B0-----:R-:W4:Y:S01]  /*10710*/  LDL.LU R14, [R1+0x70] ;  /* 0x00007000010e7983 */ /* 0x001f220000300800 */
[----:B------:R-:W-:-:S05]  /*10720*/  SEL R20, R25, R20, !P1 ;  /* 0x0000001419147207 */ /* 0x000fca0004800000 */
[----:B------:R0:W-:Y:S01]  /*10730*/  STL [R1+0xc0], R20 ;  /* 0x0000c01401007387 */ /* 0x0001e20000100800 */
[----:B------:R-:W-:-:S03]  /*10740*/  SEL R29, R25, R29, !P1 ;  /* 0x0000001d191d7207 */ /* 0x000fc60004800000 */
[----:B0-----:R-:W4:Y:S01]  /*10750*/  LDL.LU R20, [R1+0x1078] ;  /* 0x0010780001147983 */ /* 0x001f220000300800 */
[----:B------:R-:W-:-:S03]  /*10760*/  SEL R28, R25, R28, !P1 ;  /* 0x0000001c191c7207 */ /* 0x000fc60004800000 */
[----:B------:R0:W-:Y:S04]  /*10770*/  STL [R1+0xbc], R29 ;  /* 0x0000bc1d01007387 */ /* 0x0001e80000100800 */
[----:B0-----:R-:W4:Y:S04]  /*10780*/  LDL.LU R29, [R1+0x230] ;  /* 0x00023000011d7983 */ /* 0x001f280000300800 */
[----:B------:R0:W-:Y:S01]  /*10790*/  STL [R1+0xb8], R28 ;  /* 0x0000b81c01007387 */ /* 0x0001e20000100800 */
[----:B------:R-:W-:-:S03]  /*107a0*/  SEL R4, R25, R4, !P1 ;  /* 0x0000000419047207 */ /* 0x000fc60004800000 */
[----:B0-----:R-:W4:Y:S04]  /*107b0*/  LDL.LU R28, [R1+0x238] ;  /* 0x00023800011c7983 */ /* 0x001f280000300800 */
[----:B------:R0:W-:Y:S01]  /*107c0*/  STL [R1+0xb4], R4 ;  /* 0x0000b40401007387 */ /* 0x0001e20000100800 */
[----:B------:R-:W-:-:S03]  /*107d0*/  SEL R5, R25, R5, !P1 ;  /* 0x0000000519057207 */ /* 0x000fc60004800000 */
[----:B0-----:R-:W4:Y:S01]  /*107e0*/  LDL.LU R4, [R1+0x228] ;  /* 0x0002280001047983 */ /* 0x001f220000300800 */
        /* <DEDUP_REMOVED lines=8> */
[----:B0-----:R-:W4:Y:S01]  /*10870*/  LDL.LU R18, [R1+0x1070] ;  /* 0x0010700001127983 */ /* 0x001f220000300800 */
[C---:B--2---:R-:W-:Y:S02]  /*10880*/  SEL R11, R25.reuse, R11, !P1 ;  /* 0x0000000b190b7207 */ /* 0x044fe40004800000 */
[----:B---3--:R-:W-:-:S02]  /*10890*/  SEL R10, R25, R10, !P1 ;  /* 0x0000000a190a7207 */ /* 0x008fc40004800000 */
[C---:B-----5:R-:W-:Y:S02]  /*108a0*/  SEL R17, R25.reuse, R17, !P1 ;  /* 0x0000001119117207 */ /* 0x060fe40004800000 */
[C---:B----4-:R-:W-:Y:S02]  /*108b0*/  SEL R16, R25.reuse, R16, !P1 ;  /* 0x0000001019107207 */ /* 0x050fe40004800000 */
[----:B------:R-:W-:-:S05]  /*108c0*/  SEL R8, R25, R8, !P1 ;  /* 0x0000000819087207 */ /* 0x000fca0004800000 */
[----:B------:R0:W-:Y:S02]  /*108d0*/  STL [R1+0xa4], R8 ;  /* 0x0000a40801007387 */ /* 0x0001e40000100800 */
[C---:B0-----:R-:W-:Y:S02]  /*108e0*/  SEL R8, R25.reuse, R7, !P1 ;  /* 0x0000000719087207 */ /* 0x041fe40004800000 */
[----:B------:R-:W2:Y:S04]  /*108f0*/  LDL.LU R7, [R1+0x50] ;  /* 0x0000500001077983 */ /* 0x000ea80000300800 */
[----:B------:R0:W-:Y:S01]  /*10900*/  STL [R1+0xa0], R8 ;  /* 0x0000a00801007387 */ /* 0x0001e20000100800 */
[----:B------:R-:W-:-:S03]  /*10910*/  SEL R13, R25, R13, !P1 ;  /* 0x0000000d190d7207 */ /* 0x000fc60004800000 */
[----:B0-----:R-:W3:Y:S04]  /*10920*/  LDL.LU R8, [R1+0x1b4] ;  /* 0x0001b40001087983 */ /* 0x001ee80000300800 */
[----:B------:R0:W-:Y:S01]  /*10930*/  STL [R1+0x9c], R15 ;  /* 0x00009c0f01007387 */ /* 0x0001e20000100800 */
[----:B------:R-:W-:-:S03]  /*10940*/  SEL R12, R25, R12, !P1 ;  /* 0x0000000c190c7207 */ /* 0x000fc60004800000 */
[----:B0-----:R-:W4:Y:S04]  /*10950*/  LDL.LU R15, [R1+0x1b8] ;  /* 0x0001b800010f7983 */ /* 0x001f280000300800 */
[----:B------:R0:W-:Y:S01]  /*10960*/  STL [R1+0x98], R11 ;  /* 0x0000980b01007387 */ /* 0x0001e20000100800 */
[----:B------:R-:W-:-:S03]  /*10970*/  SEL R9, R25, R9, !P1 ;  /* 0x0000000919097207 */ /* 0x000fc60004800000 */
[----:B0-----:R-:W5:Y:S04]  /*10980*/  LDL.LU R11, [R1+0x1b0] ;  /* 0x0001b000010b7983 */ /* 0x001f680000300800 */
[----:B------:R0:W-:Y:S04]  /*10990*/  STL [R1+0x94], R10 ;  /* 0x0000940a01007387 */ /* 0x0001e80000100800 */
[----:B0-----:R-:W2:Y:S04]  /*109a0*/  LDL.LU R10, [R1+0x19c] ;  /* 0x00019c00010a7983 */ /* 0x001ea80000300800 */
        /* <DEDUP_REMOVED lines=9> */
[----:B0-----:R-:W2:Y:S01]  /*10a40*/  LDL.LU R9, [R1+0x1064] ;  /* 0x0010640001097983 */ /* 0x001ea20000300800 */
[----:B------:R-:W-:-:S02]  /*10a50*/  SEL R6, R25, R6, !P1 ;  /* 0x0000000619067207 */ /* 0x000fc40004800000 */
[----:B------:R-:W-:-:S03]  /*10a60*/  SEL R26, R25, R26, !P1 ;  /* 0x0000001a191a7207 */ /* 0x000fc60004800000 */
[----:B------:R0:W-:Y:S02]  /*10a70*/  STL [R1+0x7c], R6 ;  /* 0x00007c0601007387 */ /* 0x0001e40000100800 */
[C---:B0-----:R-:W-:Y:S02]  /*10a80*/  SEL R6, R25.reuse, R14, !P1 ;  /* 0x0000000e19067207 */ /* 0x041fe40004800000 */
[----:B------:R-:W5:Y:S04]  /*10a90*/  LDL.LU R14, [R1+0xc8] ;  /* 0x0000c800010e7983 */ /* 0x000f680000300800 */
[----:B------:R0:W-:Y:S04]  /*10aa0*/  STL [R1+0x78], R26 ;  /* 0x0000781a01007387 */ /* 0x0001e80000100800 */
[----:B0-----:R-:W5:Y:S04]  /*10ab0*/  LDL.LU R26, [R1+0x108] ;  /* 0x00010800011a7983 */ /* 0x001f680000300800 */
        /* <DEDUP_REMOVED lines=14> */
[----:B------:R-:W2:Y:S01]  /*10ba0*/  LDL.LU R9, [R1+0x1bc] ;  /* 0x0001bc0001097983 */ /* 0x000ea20000300800 */
[C---:B------:R-:W-:Y:S02]  /*10bb0*/  SEL R7, R25.reuse, R7, !P1 ;  /* 0x0000000719077207 */ /* 0x040fe40004800000 */
[C---:B---3--:R-:W-:Y:S01]  /*10bc0*/  SEL R8, R25.reuse, R8, !P1 ;  /* 0x0000000819087207 */ /* 0x048fe20004800000 */
[----:B------:R0:W-:Y:S01]  /*10bd0*/  STL [R1+0x58], R6 ;  /* 0x0000580601007387 */ /* 0x0001e20000100800 */
[C---:B----4-:R-:W-:Y:S02]  /*10be0*/  SEL R15, R25.reuse, R15, !P1 ;  /* 0x0000000f190f7207 */ /* 0x050fe40004800000 */
[C---:B-----5:R-:W-:Y:S01]  /*10bf0*/  SEL R11, R25.reuse, R11, !P1 ;  /* 0x0000000b190b7207 */ /* 0x060fe20004800000 */
[----:B0-----:R-:W3:Y:S04]  /*10c00*/  LDL.LU R6, [R1+0x28] ;  /* 0x0000280001067983 */ /* 0x001ee80000300800 */
[----:B------:R0:W-:Y:S01]  /*10c10*/  STL [R1+0x54], R7 ;  /* 0x0000540701007387 */ /* 0x0001e20000100800 */
[----:B------:R-:W-:-:S03]  /*10c20*/  SEL R10, R25, R10, !P1 ;  /* 0x0000000a190a7207 */ /* 0x000fc60004800000 */
[----:B0-----:R-:W4:Y:S04]  /*10c30*/  LDL.LU R7, [R1+0x2c] ;  /* 0x00002c0001077983 */ /* 0x001f280000300800 */
[----:B------:R0:W-:Y:S04]  /*10c40*/  STL [R1+0x50], R8 ;  /* 0x0000500801007387 */ /* 0x0001e80000100800 */
[----:B0-----:R-:W5:Y:S01]  /*10c50*/  LDL.LU R8, [R1+0x34] ;  /* 0x0000340001087983 */ /* 0x001f620000300800 */
[----:B--2---:R-:W-:-:S05]  /*10c60*/  SEL R9, R25, R9, !P1 ;  /* 0x0000000919097207 */ /* 0x004fca0004800000 */
[----:B------:R0:W-:Y:S04]  /*10c70*/  STL [R1+0x4c], R9 ;  /* 0x00004c0901007387 */ /* 0x0001e80000100800 */
[----:B0-----:R-:W2:Y:S04]  /*10c80*/  LDL.LU R9, [R1+0x5c] ;  /* 0x00005c0001097983 */ /* 0x001ea80000300800 */
[----:B------:R0:W-:Y:S04]  /*10c90*/  STL [R1+0x40], R15 ;  /* 0x0000400f01007387 */ /* 0x0001e80000100800 */
[----:B0-----:R-:W2:Y:S04]  /*10ca0*/  LDL.LU R15, [R1+0x1060] ;  /* 0x00106000010f7983 */ /* 0x001ea80000300800 */
[----:B------:R0:W-:Y:S04]  /*10cb0*/  STL [R1+0x3c], R11 ;  /* 0x00003c0b01007387 */ /* 0x0001e80000100800 */
[----:B0-----:R-:W2:Y:S04]  /*10cc0*/  LDL.LU R11, [R1+0x105c] ;  /* 0x00105c00010b7983 */ /* 0x001ea80000300800 */
[----:B------:R0:W-:Y:S04]  /*10cd0*/  STL [R1+0x38], R10 ;  /* 0x0000380a01007387 */ /* 0x0001e80000100800 */
[----:B0-----:R-:W3:Y:S01]  /*10ce0*/  LDL.LU R10, [R1+0x1058] ;  /* 0x00105800010a7983 */ /* 0x001ee20000300800 */
[----:B------:R-:W-:-:S02]  /*10cf0*/  SEL R13, R25, R13, !P1 ;  /* 0x0000000d190d7207 */ /* 0x000fc40004800000 */
[C---:B------:R-:W-:Y:S02]  /*10d00*/  SEL R12, R25.reuse, R12, !P1 ;  /* 0x0000000c190c7207 */ /* 0x040fe40004800000 */
[C---:B--2---:R-:W-:Y:S02]  /*10d10*/  SEL R11, R25.reuse, R11, !P1 ;  /* 0x0000000b190b7207 */ /* 0x044fe40004800000 */
[----:B---3--:R-:W-:-:S05]  /*10d20*/  SEL R10, R25, R10, !P1 ;  /* 0x0000000a190a7207 */ /* 0x008fca0004800000 */
[----:B------:R0:W-:Y:S04]  /*10d30*/  STL [R1+0x30], R10 ;  /* 0x0000300a01007387 */ /* 0x0001e80000100800 */
[----:B0-----:R-:W2:Y:S04]  /*10d40*/  LDL.LU R10, [R1+0x68] ;  /* 0x00006800010a7983 */ /* 0x001ea80000300800 */
[----:B------:R0:W-:Y:S04]  /*10d50*/  STL [R1+0x1c], R11 ;  /* 0x00001c0b01007387 */ /* 0x0001e80000100800 */
[----:B0-----:R-:W3:Y:S04]  /*10d60*/  LDL.LU R11, [R1+0x48] ;  /* 0x00004800010b7983 */ /* 0x001ee80000300800 */
[----:B------:R0:W-:Y:S04]  /*10d70*/  STL [R1+0x18], R13 ;  /* 0x0000180d01007387 */ /* 0x0001e80000100800 */
[----:B0-----:R-:W2:Y:S04]  /*10d80*/  LDL.LU R13, [R1+0x1054] ;  /* 0x00105400010d7983 */ /* 0x001ea80000300800 */
[----:B------:R0:W-:Y:S04]  /*10d90*/  STL [R1+0x14], R12 ;  /* 0x0000140c01007387 */ /* 0x0001e80000100800 */
[----:B0-----:R-:W3:Y:S01]  /*10da0*/  LDL.LU R12, [R1+0x1050] ;  /* 0x00105000010c7983 */ /* 0x001ee20000300800 */
[----:B------:R-:W-:-:S02]  /*10db0*/  SEL R14, R25, R14, !P1 ;  /* 0x0000000e190e7207 */ /* 0x000fc40004800000 */
[C---:B--2---:R-:W-:Y:S02]  /*10dc0*/  SEL R13, R25.reuse, R13, !P1 ;  /* 0x0000000d190d7207 */ /* 0x044fe40004800000 */
[----:B---3--:R-:W-:-:S05]  /*10dd0*/  SEL R12, R25, R12, !P1 ;  /* 0x0000000c190c7207 */ /* 0x008fca0004800000 */
[----:B------:R0:W-:Y:S04]  /*10de0*/  STL [R1+0x10], R12 ;  /* 0x0000100c01007387 */ /* 0x0001e80000100800 */
[----:B0-----:R-:W2:Y:S04]  /*10df0*/  LDL.LU R12, [R1+0x44] ;  /* 0x00004400010c7983 */ /* 0x001ea80000300800 */
[----:B------:R0:W-:Y:S04]  /*10e00*/  STL [R1+0xc], R13 ;  /* 0x00000c0d01007387 */ /* 0x0001e80000100800 */
[----:B0-----:R-:W3:Y:S04]  /*10e10*/  LDL.LU R13, [R1+0xe8] ;  /* 0x0000e800010d7983 */ /* 0x001ee80000300800 */
[----:B------:R0:W-:Y:S04]  /*10e20*/  STL [R1+0x8], R14 ;  /* 0x0000080e01007387 */ /* 0x0001e80000100800 */
[----:B0-----:R-:W3:Y:S01]  /*10e30*/  LDL.LU R14, [R1+0x104c] ;  /* 0x00104c00010e7983 */ /* 0x001ee20000300800 */
[----:B------:R-:W-:-:S02]  /*10e40*/  SEL R26, R25, R26, !P1 ;  /* 0x0000001a191a7207 */ /* 0x000fc40004800000 */
[C---:B------:R-:W-:Y:S02]  /*10e50*/  SEL R29, R25.reuse, R29, !P1 ;  /* 0x0000001d191d7207 */ /* 0x040fe40004800000 */
[C---:B------:R-:W-:Y:S01]  /*10e60*/  SEL R28, R25.reuse, R28, !P1 ;  /* 0x0000001c191c7207 */ /* 0x040fe20004800000 */
[----:B------:R-:W-:Y:S01]  /*10e70*/  STL [R1+0xfa0], R26 ;  /* 0x000fa01a01007387 */ /* 0x000fe20000100800 */
[C---:B------:R-:W-:Y:S02]  /*10e80*/  SEL R4, R25.reuse, R4, !P1 ;  /* 0x0000000419047207 */ /* 0x040fe40004800000 */
[C---:B------:R-:W-:Y:S02]  /*10e90*/  SEL R5, R25.reuse, R5, !P1 ;  /* 0x0000000519057207 */ /* 0x040fe40004800000 */
[C---:B------:R-:W-:Y:S02]  /*10ea0*/  SEL R6, R25.reuse, R6, !P1 ;  /* 0x0000000619067207 */ /* 0x040fe40004800000 */
[----:B----4-:R-:W-:-:S02]  /*10eb0*/  SEL R7, R25, R7, !P1 ;  /* 0x0000000719077207 */ /* 0x010fc40004800000 */
[C---:B-----5:R-:W-:Y:S02]  /*10ec0*/  SEL R8, R25.reuse, R8, !P1 ;  /* 0x0000000819087207 */ /* 0x060fe40004800000 */
[C---:B------:R-:W-:Y:S02]  /*10ed0*/  SEL R9, R25.reuse, R9, !P1 ;  /* 0x0000000919097207 */ /* 0x040fe40004800000 */
[C---:B------:R-:W-:Y:S02]  /*10ee0*/  SEL R10, R25.reuse, R10, !P1 ;  /* 0x0000000a190a7207 */ /* 0x040fe40004800000 */
[C---:B------:R-:W-:Y:S02]  /*10ef0*/  SEL R11, R25.reuse, R11, !P1 ;  /* 0x0000000b190b7207 */ /* 0x040fe40004800000 */
[C---:B------:R-:W-:Y:S02]  /*10f00*/  SEL R15, R25.reuse, R15, !P1 ;  /* 0x0000000f190f7207 */ /* 0x040fe40004800000 */
[----:B------:R-:W-:-:S02]  /*10f10*/  SEL R16, R25, R16, !P1 ;  /* 0x0000001019107207 */ /* 0x000fc40004800000 */
[C---:B--2---:R-:W-:Y:S02]  /*10f20*/  SEL R12, R25.reuse, R12, !P1 ;  /* 0x0000000c190c7207 */ /* 0x044fe40004800000 */
[----:B---3--:R-:W-:-:S05]  /*10f30*/  SEL R13, R25, R13, !P1 ;  /* 0x0000000d190d7207 */ /* 0x008fca0004800000 */
[----:B------:R-:W-:Y:S04]  /*10f40*/  STL [R1+0x4], R13 ;  /* 0x0000040d01007387 */ /* 0x000fe80000100800 */
        /* <DEDUP_REMOVED lines=9> */
[----:B------:R0:W-:Y:S01]  /*10fe0*/  STL [R1+0xfc8], R12 ;  /* 0x000fc80c01007387 */ /* 0x0001e20000100800 */
[----:B------:R-:W-:-:S03]  /*10ff0*/  SEL R14, R25, R14, !P1 ;  /* 0x0000000e190e7207 */ /* 0x000fc60004800000 */
[----:B0-----:R-:W2:Y:S04]  /*11000*/  LDL.LU R12, [R1+0x400] ;  /* 0x00040000010c7983 */ /* 0x001ea80000300800 */
[----:B------:R-:W3:Y:S04]  /*11010*/  LDL.LU R10, [R1+0x3fc] ;  /* 0x0003fc00010a7983 */ /* 0x000ee80000300800 */
[----:B------:R-:W4:Y:S04]  /*11020*/  LDL.LU R9, [R1+0x3f8] ;  /* 0x0003f80001097983 */ /* 0x000f280000300800 */
[----:B------:R-:W5:Y:S04]  /*11030*/  LDL.LU R8, [R1+0x3f4] ;  /* 0x0003f40001087983 */ /* 0x000f680000300800 */
[----:B------:R-:W2:Y:S04]  /*11040*/  LDL.LU R7, [R1+0x3f0] ;  /* 0x0003f00001077983 */ /* 0x000ea80000300800 */
[----:B------:R-:W2:Y:S04]  /*11050*/  LDL.LU R6, [R1+0x3ec] ;  /* 0x0003ec0001067983 */ /* 0x000ea80000300800 */
[----:B------:R-:W2:Y:S04]  /*11060*/  LDL.LU R5, [R1+0x3e8] ;  /* 0x0003e80001057983 */ /* 0x000ea80000300800 */
[----:B------:R-:W2:Y:S04]  /*11070*/  LDL.LU R4, [R1+0x3e4] ;  /* 0x0003e40001047983 */ /* 0x000ea80000300800 */
[----:B------:R-:W2:Y:S04]  /*11080*/  LDL.LU R28, [R1+0x3e0] ;  /* 0x0003e000011c7983 */ /* 0x000ea80000300800 */
[----:B------:R-:W2:Y:S04]  /*11090*/  LDL.LU R29, [R1+0x3dc] ;  /* 0x0003dc00011d7983 */ /* 0x000ea80000300800 */
[----:B------:R-:W2:Y:S04]  /*110a0*/  LDL.LU R26, [R1+0x3d8] ;  /* 0x0003d800011a7983 */ /* 0x000ea80000300800 */
[----:B------:R0:W-:Y:S04]  /*110b0*/  STL [R1+0xfcc], R11 ;  /* 0x000fcc0b01007387 */ /* 0x0001e80000100800 */
[----:B0-----:R-:W2:Y:S04]  /*110c0*/  LDL.LU R11, [R1+0x404] ;  /* 0x00040400010b7983 */ /* 0x001ea80000300800 */
[----:B------:R0:W-:Y:S04]  /*110d0*/  STL [R1+0xfd0], R14 ;  /* 0x000fd00e01007387 */ /* 0x0001e80000100800 */
[----:B0-----:R-:W3:Y:S04]  /*110e0*/  LDL.LU R14, [R1+0x24] ;  /* 0x00002400010e7983 */ /* 0x001ee80000300800 */
[----:B------:R-:W-:Y:S04]  /*110f0*/  STL [R1+0xfd4], R15 ;  /* 0x000fd40f01007387 */ /* 0x000fe80000100800 */
[----:B------:R0:W-:Y:S04]  /*11100*/  STL [R1+0xfd8], R16 ;  /* 0x000fd81001007387 */ /* 0x0001e80000100800 */
[----:B0-----:R-:W5:Y:S04]  /*11110*/  LDL R16, [R1+0x4b4] ;  /* 0x0004b40001107983 */ /* 0x001f680000100800 */
[----:B------:R-:W0:Y:S01]  /*11120*/  S2R R13, SR_TID.X ;  /* 0x00000000000d7919 */ /* 0x000e220000002100 */
[----:B------:R-:W-:-:S02]  /*11130*/  SEL R17, R25, R17, !P1 ;  /* 0x0000001119117207 */ /* 0x000fc40004800000 */
[C---:B------:R-:W-:Y:S01]  /*11140*/  SEL R18, R25.reuse, R18, !P1 ;  /* 0x0000001219127207 */ /* 0x040fe20004800000 */
[----:B------:R-:W-:Y:S01]  /*11150*/  @!P2 IMAD.MOV R27, RZ, RZ, -R27 ;  /* 0x000000ffff1ba224 */ /* 0x000fe200078e0a1b */
[C---:B------:R-:W-:Y:S01]  /*11160*/  SEL R19, R25.reuse, R19, !P1 ;  /* 0x0000001319137207 */ /* 0x040fe20004800000 */
[----:B------:R-:W-:Y:S01]  /*11170*/  @!P3 IMAD.MOV R0, RZ, RZ, -R0 ;  /* 0x000000ffff00b224 */ /* 0x000fe200078e0a00 */
[C---:B------:R-:W-:Y:S01]  /*11180*/  SEL R20, R25.reuse, R20, !P1 ;  /* 0x0000001419147207 */ /* 0x040fe20004800000 */
[----:B------:R-:W-:Y:S01]  /*11190*/  @!P4 IMAD.MOV R2, RZ, RZ, -R2 ;  /* 0x000000ffff02c224 */ /* 0x000fe200078e0a02 */
[C---:B------:R-:W-:Y:S01]  /*111a0*/  SEL R21, R25.reuse, R21, !P1 ;  /* 0x0000001519157207 */ /* 0x040fe20004800000 */
[----:B------:R-:W-:Y:S01]  /*111b0*/  STL [R1+0xfdc], R17 ;  /* 0x000fdc1101007387 */ /* 0x000fe20000100800 */
[C---:B------:R-:W-:Y:S02]  /*111c0*/  SEL R22, R25.reuse, R22, !P1 ;  /* 0x0000001619167207 */ /* 0x040fe40004800000 */
[C---:B------:R-:W-:Y:S01]  /*111d0*/  SEL R23, R25.reuse, R23, !P1 ;  /* 0x0000001719177207 */ /* 0x040fe20004800000 */
[----:B------:R-:W-:Y:S01]  /*111e0*/  STL [R1+0xfe0], R18 ;  /* 0x000fe01201007387 */ /* 0x000fe20000100800 */
[C---:B------:R-:W-:Y:S01]  /*111f0*/  SEL R24, R25.reuse, R24, !P1 ;  /* 0x0000001819187207 */ /* 0x040fe20004800000 */
[----:B------:R-:W-:Y:S01]  /*11200*/  @!P0 IMAD.MOV R3, RZ, RZ, -R3 ;  /* 0x000000ffff038224 */ /* 0x000fe200078e0a03 */
[C---:B------:R-:W-:Y:S01]  /*11210*/  SEL R27, R25.reuse, R27, !P1 ;  /* 0x0000001b191b7207 */ /* 0x040fe20004800000 */
[----:B------:R-:W-:Y:S01]  /*11220*/  STL [R1+0xfe4], R19 ;  /* 0x000fe41301007387 */ /* 0x000fe20000100800 */
[----:B------:R-:W-:-:S02]  /*11230*/  SEL R0, R25, R0, !P1 ;  /* 0x0000000019007207 */ /* 0x000fc40004800000 */
[----:B0-----:R-:W-:Y:S01]  /*11240*/  LOP3.LUT R13, R13, 0x7f, RZ, 0xc0, !PT ;  /* 0x0000007f0d0d7812 */ /* 0x001fe200078ec0ff */
[----:B------:R-:W-:Y:S01]  /*11250*/  STL [R1+0xfe8], R20 ;  /* 0x000fe81401007387 */ /* 0x000fe20000100800 */
[----:B------:R-:W-:-:S03]  /*11260*/  SEL R2, R25, R2, !P1 ;  /* 0x0000000219027207 */ /* 0x000fc60004800000 */
[----:B------:R-:W-:Y:S01]  /*11270*/  STL [R1+0xfec], R21 ;  /* 0x000fec1501007387 */ /* 0x000fe20000100800 */
[----:B------:R-:W-:-:S03]  /*11280*/  IMAD R13, R13, c[0x0][0x18c], RZ ;  /* 0x000063000d0d7a24 */ /* 0x000fc600078e02ff */
[----:B------:R-:W-:Y:S01]  /*11290*/  STL [R1+0xff0], R22 ;  /* 0x000ff01601007387 */ /* 0x000fe20000100800 */
[----:B------:R-:W-:-:S03]  /*112a0*/  IMAD.MOV R15, RZ, RZ, -c[0x0][0x188] ;  /* 0x80006200ff0f7624 */ /* 0x000fc600078e02ff */
[----:B------:R-:W-:Y:S01]  /*112b0*/  STL [R1+0xff4], R23 ;  /* 0x000ff41701007387 */ /* 0x000fe20000100800 */
[----:B------:R-:W-:-:S03]  /*112c0*/  SEL R3, R25, R3, !P1 ;  /* 0x0000000319037207 */ /* 0x000fc60004800000 */
[----:B------:R-:W-:Y:S01]  /*112d0*/  STL [R1+0xff8], R24 ;  /* 0x000ff81801007387 */ /* 0x000fe20000100800 */
[----:B------:R-:W-:-:S03]  /*112e0*/  LEA.HI.X.SX32 R13, R13, c[0x0][0x16c], 0x1, P6 ;  /* 0x00005b000d0d7a11 */ /* 0x000fc600030f0eff */
[----:B------:R-:W-:Y:S04]  /*112f0*/  STL [R1+0xffc], R27 ;  /* 0x000ffc1b01007387 */ /* 0x000fe80000100800 */
[----:B------:R-:W-:Y:S04]  /*11300*/  STL [R1+0x1000], R0 ;  /* 0x0010000001007387 */ /* 0x000fe80000100800 */
[----:B------:R-:W-:Y:S04]  /*11310*/  STL [R1+0x1004], R2 ;  /* 0x0010040201007387 */ /* 0x000fe80000100800 */
[----:B------:R4:W-:Y:S04]  /*11320*/  STL [R1+0x1008], R3 ;  /* 0x0010080301007387 */ /* 0x0009e80000100800 */
[----:B------:R-:W-:Y:S01]  /*11330*/  STL [R1+0x100c], R13 ;  /* 0x00100c0d01007387 */ /* 0x000fe20000100800 */
[----:B----4-:R-:W-:-:S02]  /*11340*/  IMAD R3, R9, c[0x0][0x190], RZ ;  /* 0x0000640009037a24 */ /* 0x010fc400078e02ff */
[----:B--2---:R-:W-:Y:S02]  /*11350*/  IMAD R25, R11, c[0x0][0x190], RZ ;  /* 0x000064000b197a24 */ /* 0x004fe400078e02ff */
[----:B---3--:R-:W-:Y:S02]  /*11360*/  IMAD R0, R14, c[0x0][0x184], RZ ;  /* 0x000061000e007a24 */ /* 0x008fe400078e02ff */
[----:B-----5:R-:W-:-:S05]  /*11370*/  IMAD R2, R15, 0x2, R16 ;  /* 0x000000020f027824 */ /* 0x020fca00078e0210 */
[----:B------:R0:W-:Y:S04]  /*11380*/  STL [R1+0x46c], R2 ;  /* 0x00046c0201007387 */ /* 0x0001e80000100800 */
[----:B------:R-:W-:Y:S04]  /*11390*/  STL [R1+0x1010], R25 ;  /* 0x0010101901007387 */ /* 0x000fe80000100800 */
[----:B------:R1:W-:Y:S01]  /*113a0*/  STL [R1+0x410], R0 ;  /* 0x0004100001007387 */ /* 0x0003e20000100800 */
[----:B0-----:R-:W-:Y:S02]  /*113b0*/  IMAD R2, R12, c[0x0][0x190], RZ ;  /* 0x000064000c027a24 */ /* 0x001fe400078e02ff */
[----:B-1----:R-:W-:-:S03]  /*113c0*/  IMAD R0, R10, c[0x0][0x190], RZ ;  /* 0x000064000a007a24 */ /* 0x002fc600078e02ff */
[----:B------:R0:W-:Y:S04]  /*113d0*/  STL [R1+0x20], R2 ;  /* 0x0000200201007387 */ /* 0x0001e80000100800 */
[----:B------:R1:W-:Y:S04]  /*113e0*/  STL [R1+0x24], R0 ;  /* 0x0000240001007387 */ /* 0x0003e80000100800 */
[----:B------:R2:W-:Y:S01]  /*113f0*/  STL [R1+0x28], R3 ;  /* 0x0000280301007387 */ /* 0x0005e20000100800 */
[----:B0-----:R-:W-:Y:S02]  /*11400*/  IMAD R2, R8, c[0x0][0x190], RZ ;  /* 0x0000640008027a24 */ /* 0x001fe400078e02ff */
[----:B-1----:R-:W-:-:S03]  /*11410*/  IMAD R0, R7, c[0x0][0x190], RZ ;  /* 0x0000640007007a24 */ /* 0x002fc600078e02ff */
[----:B------:R0:W-:Y:S01]  /*11420*/  STL [R1+0x2c], R2 ;  /* 0x00002c0201007387 */ /* 0x0001e20000100800 */
[----:B--2---:R-:W-:-:S03]  /*11430*/  IMAD R3, R6, c[0x0][0x190], RZ ;  /* 0x0000640006037a24 */ /* 0x004fc600078e02ff */
[----:B------:R1:W-:Y:S04]  /*11440*/  STL [R1+0x34], R0 ;  /* 0x0000340001007387 */ /* 0x0003e80000100800 */
[----:B------:R2:W-:Y:S01]  /*11450*/  STL [R1+0x44], R3 ;  /* 0x0000440301007387 */ /* 0x0005e20000100800 */
[----:B0-----:R-:W-:Y:S02]  /*11460*/  IMAD R2, R5, c[0x0][0x190], RZ ;  /* 0x0000640005027a24 */ /* 0x001fe400078e02ff */
[----:B-1----:R-:W-:-:S03]  /*11470*/  IMAD R0, R4, c[0x0][0x190], RZ ;  /* 0x0000640004007a24 */ /* 0x002fc600078e02ff */
[----:B------:R0:W-:Y:S01]  /*11480*/  STL [R1+0x48], R2 ;  /* 0x0000480201007387 */ /* 0x0001e20000100800 */
[----:B--2---:R-:W-:-:S03]  /*11490*/  IMAD R3, R28, c[0x0][0x190], RZ ;  /* 0x000064001c037a24 */ /* 0x004fc600078e02ff */
[----:B------:R1:W-:Y:S04]  /*114a0*/  STL [R1+0x5c], R0 ;  /* 0x00005c0001007387 */ /* 0x0003e80000100800 */
[----:B------:R-:W-:Y:S04]  /*114b0*/  STL [R1+0x68], R3 ;  /* 0x0000680301007387 */ /* 0x000fe80000100800 */
[----:B------:R-:W2:Y:S01]  /*114c0*/  LDL.LU R25, [R1+0x3cc] ;  /* 0x0003cc0001197983 */ /* 0x000ea20000300800 */
[----:B0-----:R-:W-:Y:S02]  /*114d0*/  IMAD R2, R29, c[0x0][0x190], RZ ;  /* 0x000064001d027a24 */ /* 0x001fe400078e02ff */
[----:B-1----:R-:W-:-:S03]  /*114e0*/  IMAD R0, R26, c[0x0][0x190], RZ ;  /* 0x000064001a007a24 */ /* 0x002fc600078e02ff */
[----:B------:R-:W-:Y:S04]  /*114f0*/  STL [R1+0xc8], R2 ;  /* 0x0000c80201007387 */ /* 0x000fe80000100800 */
[----:B--2---:R0:W-:Y:S04]  /*11500*/  STL [R1+0x1044], R25 ;  /* 0x0010441901007387 */ /* 0x0041e80000100800 */
[----:B------:R-:W-:Y:S04]  /*11510*/  STL [R1+0xd0], R0 ;  /* 0x0000d00001007387 */ /* 0x000fe80000100800 */
[----:B0-----:R-:W2:Y:S04]  /*11520*/  LDL.LU R25, [R1+0x3d0] ;  /* 0x0003d00001197983 */ /* 0x001ea80000300800 */
[----:B--2---:R0:W-:Y:S04]  /*11530*/  STL [R1+0x1048], R25 ;  /* 0x0010481901007387 */ /* 0x0041e80000100800 */
[----:B0-----:R-:W2:Y:S04]  /*11540*/  LDL.LU R25, [R1+0x3d4] ;  /* 0x0003d40001197983 */ /* 0x001ea80000300800 */
[----:B------:R-:W3:Y:S04]  /*11550*/  LDL.LU R13, [R1+0x3c8] ;  /* 0x0003c800010d7983 */ /* 0x000ee80000300800 */
[----:B------:R-:W4:Y:S04]  /*11560*/  LDL.LU R3, [R1+0x3c4] ;  /* 0x0003c40001037983 */ /* 0x000f280000300800 */
[----:B------:R-:W5:Y:S04]  /*11570*/  LDL.LU R2, [R1+0x3c0] ;  /* 0x0003c00001027983 */ /* 0x000f680000300800 */
[----:B------:R-:W3:Y:S04]  /*11580*/  LDL.LU R0, [R1+0x3bc] ;  /* 0x0003bc0001007983 */ /* 0x000ee80000300800 */
        /* <DEDUP_REMOVED lines=23> */
[----:B------:R-:W3:Y:S01]  /*11700*/  LDL.LU R26, [R1+0x350] ;  /* 0x00035000011a7983 */ /* 0x000ee20000300800 */
[----:B--2---:R-:W-:-:S05]  /*11710*/  IMAD R25, R25, c[0x0][0x190], RZ ;  /* 0x0000640019197a24 */ /* 0x004fca00078e02ff */
[----:B------:R0:W-:Y:S04]  /*11720*/  STL [R1+0xd4], R25 ;  /* 0x0000d41901007387 */ /* 0x0001e80000100800 */
[----:B0-----:R-:W2:Y:S02]  /*11730*/  LDL.LU R25, [R1+0x1048] ;  /* 0x0010480001197983 */ /* 0x001ea40000300800 */
[----:B--2---:R-:W-:-:S05]  /*11740*/  IMAD R25, R25, c[0x0][0x190], RZ ;  /* 0x0000640019197a24 */ /* 0x004fca00078e02ff */
[----:B------:R0:W-:Y:S04]  /*11750*/  STL [R1+0xe8], R25 ;  /* 0x0000e81901007387 */ /* 0x0001e80000100800 */
[----:B0-----:R-:W2:Y:S01]  /*11760*/  LDL.LU R25, [R1+0x1044] ;  /* 0x0010440001197983 */ /* 0x001ea20000300800 */
[----:B---3--:R-:W-:Y:S02]  /*11770*/  IMAD R13, R13, c[0x0][0x190], RZ ;  /* 0x000064000d0d7a24 */ /* 0x008fe400078e02ff */
[----:B----4-:R-:W-:Y:S02]  /*11780*/  IMAD R3, R3, c[0x0][0x190], RZ ;  /* 0x0000640003037a24 */ /* 0x010fe400078e02ff */
[----:B-----5:R-:W-:Y:S02]  /*11790*/  IMAD R2, R2, c[0x0][0x190], RZ ;  /* 0x0000640002027a24 */ /* 0x020fe400078e02ff */
[----:B------:R-:W-:-:S02]  /*117a0*/  IMAD R0, R0, c[0x0][0x190], RZ ;  /* 0x0000640000007a24 */ /* 0x000fc400078e02ff */
[----:B--2---:R-:W-:-:S05]  /*117b0*/  IMAD R25, R25, c[0x0][0x190], RZ ;  /* 0x0000640019197a24 */ /* 0x004fca00078e02ff */
[----:B------:R-:W-:Y:S04]  /*117c0*/  STL [R1+0xf0], R25 ;  /* 0x0000f01901007387 */ /* 0x000fe80000100800 */
[----:B------:R-:W-:Y:S04]  /*117d0*/  STL [R1+0x108], R13 ;  /* 0x0001080d01007387 */ /* 0x000fe80000100800 */
[----:B------:R0:W-:Y:S04]  /*117e0*/  STL [R1+0x140], R3 ;  /* 0x0001400301007387 */ /* 0x0001e80000100800 */
[----:B------:R1:W-:Y:S01]  /*117f0*/  STL [R1+0x148], R2 ;  /* 0x0001480201007387 */ /* 0x0003e20000100800 */
[----:B0-----:R-:W-:-:S03]  /*11800*/  IMAD R3, R27, c[0x0][0x190], RZ ;  /* 0x000064001b037a24 */ /* 0x001fc600078e02ff */
[----:B------:R0:W-:Y:S01]  /*11810*/  STL [R1+0x19c], R0 ;  /* 0x00019c0001007387 */ /* 0x0001e20000100800 */
[----:B-1----:R-:W-:-:S03]  /*11820*/  IMAD R2, R24, c[0x0][0x190], RZ ;  /* 0x0000640018027a24 */ /* 0x002fc600078e02ff */
[----:B------:R1:W-:Y:S01]  /*11830*/  STL [R1+0x1b0], R3 ;  /* 0x0001b00301007387 */ /* 0x0003e20000100800 */
[----:B0-----:R-:W-:-:S03]  /*11840*/  IMAD R0, R23, c[0x0][0x190], RZ ;  /* 0x0000640017007a24 */ /* 0x001fc600078e02ff */
[----:B------:R0:W-:Y:S01]  /*11850*/  STL [R1+0x1b4], R2 ;  /* 0x0001b40201007387 */ /* 0x0001e20000100800 */
[----:B-1----:R-:W-:-:S03]  /*11860*/  IMAD R3, R22, c[0x0][0x190], RZ ;  /* 0x0000640016037a24 */ /* 0x002fc600078e02ff */
        /* <DEDUP_REMOVED lines=570> */
[----:B------:R-:W-:Y:S02]  /*13c10*/  IMAD R27, R27, c[0x0][0x190], RZ ;  /* 0x000064001b1b7a24 */ /* 0x000fe400078e02ff */
[----:B------:R-:W-:Y:S02]  /*13c20*/  IMAD R24, R24, c[0x0][0x190], RZ ;  /* 0x0000640018187a24 */ /* 0x000fe400078e02ff */
[----:B------:R-:W-:Y:S02]  /*13c30*/  IMAD R23, R23, c[0x0][0x190], RZ ;  /* 0x0000640017177a24 */ /* 0x000fe400078e02ff */
[----:B------:R-:W-:Y:S02]  /*13c40*/  IMAD R22, R22, c[0x0][0x190], RZ ;  /* 0x0000640016167a24 */ /* 0x000fe400078e02ff */
[----:B------:R-:W-:Y:S02]  /*13c50*/  IMAD R21, R21, c[0x0][0x190], RZ ;  /* 0x0000640015157a24 */ /* 0x000fe400078e02ff */
        /* <DEDUP_REMOVED lines=19> */
[----:B--2---:R-:W-:-:S05]  /*13d90*/  IMAD R25, R25, c[0x0][0x190], RZ ;  /* 0x0000640019197a24 */ /* 0x004fca00078e02ff */
[----:B------:R0:W-:Y:S04]  /*13da0*/  STL [R1+0x98], R25 ;  /* 0x0000981901007387 */ /* 0x0001e80000100800 */
[----:B0-----:R-:W2:Y:S04]  /*13db0*/  LDL.LU R25, [R1+0x1010] ;  /* 0x0010100001197983 */ /* 0x001ea80000300800 */
[----:B------:R0:W-:Y:S04]  /*13dc0*/  STL [R1+0x94], R13 ;  /* 0x0000940d01007387 */ /* 0x0001e80000100800 */
[----:B0-----:R-:W3:Y:S04]  /*13dd0*/  LDL.LU R13, [R1+0x100c] ;  /* 0x00100c00010d7983 */ /* 0x001ee80000300800 */
[----:B------:R0:W-:Y:S04]  /*13de0*/  STL [R1+0x90], R3 ;  /* 0x0000900301007387 */ /* 0x0001e80000100800 */
[----:B0-----:R-:W4:Y:S04]  /*13df0*/  LDL.LU R3, [R1+0x1008] ;  /* 0x0010080001037983 */ /* 0x001f280000300800 */
[----:B------:R0:W-:Y:S04]  /*13e00*/  STL [R1+0x8c], R2 ;  /* 0x00008c0201007387 */ /* 0x0001e80000100800 */
        /* <DEDUP_REMOVED lines=50> */
[----:B0-----:R-:W5:Y:S01]  /*14130*/  LDL.LU R26, [R1+0xfa0] ;  /* 0x000fa000011a7983 */ /* 0x001f620000300800 */
[----:B--2---:R-:W-:-:S02]  /*14140*/  IMAD R19, R19, c[0x0][0x190], RZ ;  /* 0x0000640013137a24 */ /* 0x004fc400078e02ff */
[----:B---3--:R-:W-:Y:S02]  /*14150*/  IMAD R18, R18, c[0x0][0x190], RZ ;  /* 0x0000640012127a24 */ /* 0x008fe400078e02ff */
[----:B----4-:R-:W-:Y:S02]  /*14160*/  IMAD R17, R17, c[0x0][0x190], RZ ;  /* 0x0000640011117a24 */ /* 0x010fe400078e02ff */
[----:B-----5:R-:W-:Y:S02]  /*14170*/  IMAD R16, R16, c[0x0][0x190], RZ ;  /* 0x0000640010107a24 */ /* 0x020fe400078e02ff */
        /* <DEDUP_REMOVED lines=13> */
[----:B------:R-:W-:-:S05]  /*14250*/  IMAD R26, R26, c[0x0][0x190], RZ ;  /* 0x000064001a1a7a24 */ /* 0x000fca00078e02ff */
[----:B------:R0:W-:Y:S04]  /*14260*/  STL [R1], R26 ;  /* 0x0000001a01007387 */ /* 0x0001e80000100800 */
[----:B0-----:R-:W2:Y:S04]  /*14270*/  LDL.LU R26, [R1+0xf9c] ;  /* 0x000f9c00011a7983 */ /* 0x001ea80000300800 */
[----:B------:R-:W-:Y:S04]  /*14280*/  STL [R1+0xf64], R29 ;  /* 0x000f641d01007387 */ /* 0x000fe80000100800 */
[----:B------:R0:W-:Y:S04]  /*14290*/  STL [R1+0xf60], R28 ;  /* 0x000f601c01007387 */ /* 0x0001e80000100800 */
[----:B0-----:R-:W3:Y:S04]  /*142a0*/  LDL R28, [R1+0x46c] ;  /* 0x00046c00011c7983 */ /* 0x001ee80000100800 */
[----:B------:R-:W-:Y:S04]  /*142b0*/  STL [R1+0x39c], R4 ;  /* 0x00039c0401007387 */ /* 0x000fe80000100800 */
[----:B------:R-:W-:Y:S04]  /*142c0*/  STL [R1+0xf58], R5 ;  /* 0x000f580501007387 */ /* 0x000fe80000100800 */
[----:B------:R0:W-:Y:S04]  /*142d0*/  STL [R1+0xf54], R6 ;  /* 0x000f540601007387 */ /* 0x0001e80000100800 */
[----:B0-----:R-:W4:Y:S04]  /*142e0*/  LDL.LU R6, [R1+0x20] ;  /* 0x0000200001067983 */ /* 0x001f280000300800 */
[----:B------:R-:W-:Y:S04]  /*142f0*/  STL [R1+0xf50], R7 ;  /* 0x000f500701007387 */ /* 0x000fe80000100800 */
        /* <DEDUP_REMOVED lines=22> */
[----:B------:R-:W-:-:S02]  /*14460*/  IMAD R20, R20, c[0x0][0x190], RZ ;  /* 0x0000640014147a24 */ /* 0x000fc400078e02ff */
[----:B------:R-:W-:Y:S02]  /*14470*/  IMAD R21, R21, c[0x0][0x190], RZ ;  /* 0x0000640015157a24 */ /* 0x000fe400078e02ff */
[----:B------:R-:W-:Y:S02]  /*14480*/  IMAD R22, R22, c[0x0][0x190], RZ ;  /* 0x0000640016167a24 */ /* 0x000fe400078e02ff */
[----:B------:R-:W-:Y:S01]  /*14490*/  IMAD R23, R23, c[0x0][0x190], RZ ;  /* 0x0000640017177a24 */ /* 0x000fe200078e02ff */
[----:B------:R2:W-:Y:S01]  /*144a0*/  STL [R1+0xf88], R20 ;  /* 0x000f881401007387 */ /* 0x0005e20000100800 */
[----:B------:R-:W-:-:S03]  /*144b0*/  IMAD R24, R24, c[0x0][0x190], RZ ;  /* 0x0000640018187a24 */ /* 0x000fc600078e02ff */
[----:B------:R-:W-:Y:S04]  /*144c0*/  STL [R1+0xf8c], R21 ;  /* 0x000f8c1501007387 */ /* 0x000fe80000100800 */
[----:B------:R-:W-:Y:S04]  /*144d0*/  STL [R1+0xf90], R22 ;  /* 0x000f901601007387 */ /* 0x000fe80000100800 */
[----:B------:R-:W-:Y:S01]  /*144e0*/  STL [R1+0xf94], R23 ;  /* 0x000f941701007387 */ /* 0x000fe20000100800 */
[----:B------:R-:W-:-:S03]  /*144f0*/  IMAD.MOV R29, RZ, RZ, -c[0x0][0x188] ;  /* 0x80006200ff1d7624 */ /* 0x000fc600078e02ff */
[----:B------:R-:W-:Y:S04]  /*14500*/  STL [R1+0xf98], R24 ;  /* 0x000f981801007387 */ /* 0x000fe80000100800 */
[----:B------:R-:W5:Y:S01]  /*14510*/  LDL.LU R7, [R1+0xe8] ;  /* 0x0000e80001077983 */ /* 0x000f620000300800 */
[-C--:B--2---:R-:W-:Y:S01]  /*14520*/  LEA R20, P3, R25, R26.reuse, 0x1 ;  /* 0x0000001a19147211 */ /* 0x084fe200078608ff */
[----:B---3--:R-:W-:Y:S02]  /*14530*/  IMAD R4, R29, 0x2, R28 ;  /* 0x000000021d047824 */ /* 0x008fe400078e021c */
[----:B------:R-:W2:Y:S04]  /*14540*/  LDL.LU R28, [R1+0xf0] ;  /* 0x0000f000011c7983 */ /* 0x000ea80000300800 */
[----:B------:R5:W-:Y:S01]  /*14550*/  STL [R1+0x630], R20 ;  /* 0x0006301401007387 */ /* 0x000be20000100800 */
[----:B----4-:R-:W-:-:S05]  /*14560*/  LEA R5, P2, R6, R26, 0x1 ;  /* 0x0000001a06057211 */ /* 0x010fca00078408ff */
[----:B------:R-:W-:Y:S04]  /*14570*/  STL [R1+0x638], R5 ;  /* 0x0006380501007387 */ /* 0x000fe80000100800 */
[----:B------:R-:W3:Y:S01]  /*14580*/  LDL.LU R29, [R1+0x108] ;  /* 0x00010800011d7983 */ /* 0x000ee20000300800 */
[----:B-----5:R-:W-:-:S05]  /*14590*/  LEA R20, P1, R8, R26, 0x1 ;  /* 0x0000001a08147211 */ /* 0x020fca00078208ff */
[----:B------:R0:W-:Y:S01]  /*145a0*/  STL [R1+0x640], R20 ;  /* 0x0006401401007387 */ /* 0x0001e20000100800 */
[-C--:B------:R-:W-:Y:S02]  /*145b0*/  LEA R22, P5, R16, R26.reuse, 0x1 ;  /* 0x0000001a10167211 */ /* 0x080fe400078a08ff */
[-C--:B0-----:R-:W-:Y:S02]  /*145c0*/  LEA R20, P6, R17, R26.reuse, 0x1 ;  /* 0x0000001a11147211 */ /* 0x081fe400078c08ff */
[-C--:B------:R-:W-:Y:S02]  /*145d0*/  LEA R21, P4, R18, R26.reuse, 0x1 ;  /* 0x0000001a12157211 */ /* 0x080fe400078808ff */
[----:B------:R-:W-:-:S05]  /*145e0*/  LEA R5, P0, R19, R26, 0x1 ;  /* 0x0000001a13057211 */ /* 0x000fca00078008ff */
[----:B------:R0:W-:Y:S04]  /*145f0*/  STL [R1+0x648], R5 ;  /* 0x0006480501007387 */ /* 0x0001e80000100800 */
[----:B0-----:R-:W4:Y:S04]  /*14600*/  LDL.LU R5, [R1+0x140] ;  /* 0x0001400001057983 */ /* 0x001f280000300800 */
[----:B------:R0:W-:Y:S04]  /*14610*/  STL [R1+0x650], R21 ;  /* 0x0006501501007387 */ /* 0x0001e80000100800 */
[----:B------:R1:W-:Y:S01]  /*14620*/  STL [R1+0x658], R20 ;  /* 0x0006581401007387 */ /* 0x0003e20000100800 */
[----:B0-----:R-:W-:-:S03]  /*14630*/  LEA.HI.X.SX32 R21, R25, R13, 0x1, P3 ;  /* 0x0000000d19157211 */ /* 0x001fc600018f0eff */
[----:B-1----:R-:W5:Y:S04]  /*14640*/  LDL.LU R20, [R1+0x148] ;  /* 0x0001480001147983 */ /* 0x002f680000300800 */
[----:B------:R-:W-:Y:S04]  /*14650*/  STL [R1+0x660], R22 ;  /* 0x0006601601007387 */ /* 0x000fe80000100800 */
[----:B------:R0:W-:Y:S02]  /*14660*/  STL [R1+0x62c], R21 ;  /* 0x00062c1501007387 */ /* 0x0001e40000100800 */
[----:B0-----:R-:W-:-:S02]  /*14670*/  LEA.HI.X.SX32 R21, R6, R13, 0x1, P2 ;  /* 0x0000000d06157211 */ /* 0x001fc400010f0eff */
[----:B------:R-:W5:Y:S01]  /*14680*/  LDL.LU R6, [R1+0x19c] ;  /* 0x00019c0001067983 */ /* 0x000f620000300800 */
[----:B------:R-:W-:-:S05]  /*14690*/  LEA R22, P3, R15, R26, 0x1 ;  /* 0x0000001a0f167211 */ /* 0x000fca00078608ff */
[----:B------:R-:W-:Y:S04]  /*146a0*/  STL [R1+0x668], R22 ;  /* 0x0006681601007387 */ /* 0x000fe80000100800 */
[----:B------:R0:W-:Y:S02]  /*146b0*/  STL [R1+0x634], R21 ;  /* 0x0006341501007387 */ /* 0x0001e40000100800 */
[----:B0-----:R-:W-:Y:S02]  /*146c0*/  LEA.HI.X.SX32 R21, R8, R13, 0x1, P1 ;  /* 0x0000000d08157211 */ /* 0x001fe400008f0eff */
[----:B------:R-:W5:Y:S01]  /*146d0*/  LDL.LU R8, [R1+0x1b0] ;  /* 0x0001b00001087983 */ /* 0x000f620000300800 */
[----:B------:R-:W-:-:S05]  /*146e0*/  LEA R22, P2, R14, R26, 0x1 ;  /* 0x0000001a0e167211 */ /* 0x000fca00078408ff */
[----:B------:R-:W-:Y:S04]  /*146f0*/  STL [R1+0x670], R22 ;  /* 0x0006701601007387 */ /* 0x000fe80000100800 */
[----:B------:R0:W-:Y:S02]  /*14700*/  STL [R1+0x63c], R21 ;  /* 0x00063c1501007387 */ /* 0x0001e40000100800 */
[----:B0-----:R-:W-:Y:S02]  /*14710*/  LEA.HI.X.SX32 R21, R19, R13, 0x1, P0 ;  /* 0x0000000d13157211 */ /* 0x001fe400000f0eff */
[----:B------:R-:W5:Y:S01]  /*14720*/  LDL.LU R19, [R1+0x1b4] ;  /* 0x0001b40001137983 */ /* 0x000f620000300800 */
[----:B------:R-:W-:-:S05]  /*14730*/  LEA R22, P1, R11, R26, 0x1 ;  /* 0x0000001a0b167211 */ /* 0x000fca00078208ff */
[----:B------:R0:W-:Y:S04]  /*14740*/  STL [R1+0x678], R22 ;  /* 0x0006781601007387 */ /* 0x0001e80000100800 */
[----:B------:R1:W-:Y:S01]  /*14750*/  STL [R1+0x644], R21 ;  /* 0x0006441501007387 */ /* 0x0003e20000100800 */
[-C--:B0-----:R-:W-:Y:S02]  /*14760*/  LEA R22, P0, R12, R26.reuse, 0x1 ;  /* 0x0000001a0c167211 */ /* 0x081fe400078008ff */
[----:B-1----:R-:W-:Y:S02]  /*14770*/  LEA.HI.X.SX32 R21, R18, R13, 0x1, P4 ;  /* 0x0000000d12157211 */ /* 0x002fe400020f0eff */
[----:B------:R-:W5:Y:S04]  /*14780*/  LDL.LU R18, [R1+0x1b8] ;  /* 0x0001b80001127983 */ /* 0x000f680000300800 */
[----:B------:R0:W-:Y:S04]  /*14790*/  STL [R1+0x680], R22 ;  /* 0x0006801601007387 */ /* 0x0001e80000100800 */
[----:B------:R1:W-:Y:S01]  /*147a0*/  STL [R1+0x64c], R21 ;  /* 0x00064c1501007387 */ /* 0x0003e20000100800 */
[----:B0-----:R-:W-:-:S02]  /*147b0*/  LEA R22, P4, R10, R26, 0x1 ;  /* 0x0000001a0a167211 */ /* 0x001fc400078808ff */
[----:B-1----:R-:W-:Y:S02]  /*147c0*/  LEA.HI.X.SX32 R21, R17, R13, 0x1, P6 ;  /* 0x0000000d11157211 */ /* 0x002fe400030f0eff */
[----:B------:R-:W5:Y:S04]  /*147d0*/  LDL.LU R17, [R1+0x1bc] ;  /* 0x0001bc0001117983 */ /* 0x000f680000300800 */
[----:B------:R0:W-:Y:S04]  /*147e0*/  STL [R1+0x688], R22 ;  /* 0x0006881601007387 */ /* 0x0001e80000100800 */
[----:B------:R1:W-:Y:S01]  /*147f0*/  STL [R1+0x654], R21 ;  /* 0x0006541501007387 */ /* 0x0003e20000100800 */
[----:B0-----:R-:W-:-:S02]  /*14800*/  LEA R22, P6, R9, R26, 0x1 ;  /* 0x0000001a09167211 */ /* 0x001fc400078c08ff */
[-C--:B-1----:R-:W-:Y:S02]  /*14810*/  LEA.HI.X.SX32 R21, R16, R13.reuse, 0x1, P5 ;  /* 0x0000000d10157211 */ /* 0x082fe400028f0eff */
[----:B------:R-:W5:Y:S04]  /*14820*/  LDL.LU R16, [R1+0x228] ;  /* 0x0002280001107983 */ /* 0x000f680000300800 */
[----:B------:R-:W-:Y:S04]  /*14830*/  STL [R1+0x690], R22 ;  /* 0x0006901601007387 */ /* 0x000fe80000100800 */
[----:B------:R0:W-:Y:S02]  /*14840*/  STL [R1+0x65c], R21 ;  /* 0x00065c1501007387 */ /* 0x0001e40000100800 */
[----:B0-----:R-:W-:-:S02]  /*14850*/  LEA.HI.X.SX32 R21, R15, R13, 0x1, P3 ;  /* 0x0000000d0f157211 */ /* 0x001fc400018f0eff */
[----:B------:R-:W5:Y:S01]  /*14860*/  LDL.LU R15, [R1+0x230] ;  /* 0x00023000010f7983 */ /* 0x000f620000300800 */
[----:B------:R-:W-:-:S05]  /*14870*/  LEA R22, P5, R7, R26, 0x1 ;  /* 0x0000001a07167211 */ /* 0x000fca00078a08ff */
[----:B------:R2:W-:Y:S04]  /*14880*/  STL [R1+0x698], R22 ;  /* 0x0006981601007387 */ /* 0x0005e80000100800 */
[----:B------:R0:W-:Y:S01]  /*14890*/  STL [R1+0x664], R21 ;  /* 0x0006641501007387 */ /* 0x0001e20000100800 */
[-C--:B--2---:R-:W-:Y:S02]  /*148a0*/  LEA R22, P3, R28, R26.reuse, 0x1 ;  /* 0x0000001a1c167211 */ /* 0x084fe400078608ff */
[----:B0-----:R-:W-:Y:S02]  /*148b0*/  LEA.HI.X.SX32 R21, R14, R13, 0x1, P2 ;  /* 0x0000000d0e157211 */ /* 0x001fe400010f0eff */
[----:B------:R-:W2:Y:S04]  /*148c0*/  LDL.LU R14, [R1+0x238] ;  /* 0x00023800010e7983 */ /* 0x000ea80000300800 */
[----:B------:R3:W-:Y:S04]  /*148d0*/  STL [R1+0x6a0], R22 ;  /* 0x0006a01601007387 */ /* 0x0007e80000100800 */
[----:B------:R0:W-:Y:S01]  /*148e0*/  STL [R1+0x66c], R21 ;  /* 0x00066c1501007387 */ /* 0x0001e20000100800 */
[----:B---3--:R-:W-:-:S02]  /*148f0*/  LEA R22, P2, R29, R26, 0x1 ;  /* 0x0000001a1d167211 */ /* 0x008fc400078408ff */
[-C--:B0-----:R-:W-:Y:S02]  /*14900*/  LEA.HI.X.SX32 R21, R11, R13.reuse, 0x1, P1 ;  /* 0x0000000d0b157211 */ /* 0x081fe400008f0eff */
[----:B------:R-:W3:Y:S04]  /*14910*/  LDL.LU R11, [R1+0x384] ;  /* 0x00038400010b7983 */ /* 0x000ee80000300800 */
[----:B------:R-:W-:Y:S04]  /*14920*/  STL [R1+0x6a8], R22 ;  /* 0x0006a81601007387 */ /* 0x000fe80000100800 */
[----:B------:R0:W-:Y:S02]  /*14930*/  STL [R1+0x674], R21 ;  /* 0x0006741501007387 */ /* 0x0001e40000100800 */
[----:B0-----:R-:W-:-:S02]  /*14940*/  LEA.HI.X.SX32 R21, R12, R13, 0x1, P0 ;  /* 0x0000000d0c157211 */ /* 0x001fc400000f0eff */
[----:B------:R-:W3:Y:S01]  /*14950*/  LDL.LU R12, [R1+0x398] ;  /* 0x00039800010c7983 */ /* 0x000ee20000300800 */
[----:B----4-:R-:W-:-:S05]  /*14960*/  LEA R22, P1, R5, R26, 0x1 ;  /* 0x0000001a05167211 */ /* 0x010fca00078208ff */
[----:B------:R-:W-:Y:S04]  /*14970*/  STL [R1+0x6b0], R22 ;  /* 0x0006b01601007387 */ /* 0x000fe80000100800 */
[----:B------:R0:W-:Y:S02]  /*14980*/  STL [R1+0x67c], R21 ;  /* 0x00067c1501007387 */ /* 0x0001e40000100800 */
[----:B0-----:R-:W-:Y:S02]  /*14990*/  LEA.HI.X.SX32 R21, R10, R13, 0x1, P4 ;  /* 0x0000000d0a157211 */ /* 0x001fe400020f0eff */
[----:B------:R-:W4:Y:S01]  /*149a0*/  LDL.LU R10, [R1+0x394] ;  /* 0x00039400010a7983 */ /* 0x000f220000300800 */
[----:B-----5:R-:W-:-:S05]  /*149b0*/  LEA R22, P0, R20, R26, 0x1 ;  /* 0x0000001a14167211 */ /* 0x020fca00078008ff */
[----:B------:R0:W-:Y:S04]  /*149c0*/  STL [R1+0x6b8], R22 ;  /* 0x0006b81601007387 */ /* 0x0001e80000100800 */
[----:B------:R1:W-:Y:S01]  /*149d0*/  STL [R1+0x684], R21 ;  /* 0x0006841501007387 */ /* 0x0003e20000100800 */
[----:B0-----:R-:W-:Y:S02]  /*149e0*/  LEA R22, P4, R6, R26, 0x1 ;  /* 0x0000001a06167211 */ /* 0x001fe400078808ff */
[-C--:B-1----:R-:W-:Y:S02]  /*149f0*/  LEA.HI.X.SX32 R21, R9, R13.reuse, 0x1, P6 ;  /* 0x0000000d09157211 */ /* 0x082fe400030f0eff */
[----:B------:R-:W5:Y:S04]  /*14a00*/  LDL.LU R9, [R1+0x390] ;  /* 0x0003900001097983 */ /* 0x000f680000300800 */
        /* <DEDUP_REMOVED lines=34> */
[----:B--2---:R-:W-:-:S05]  /*14c30*/  LEA R22, P4, R14, R26, 0x1 ;  /* 0x0000001a0e167211 */ /* 0x004fca00078808ff */
[----:B------:R3:W-:Y:S04]  /*14c40*/  STL [R1+0x6f8], R22 ;  /* 0x0006f81601007387 */ /* 0x0007e80000100800 */
[----:B------:R0:W-:Y:S01]  /*14c50*/  STL [R1+0x6c4], R21 ;  /* 0x0006c41501007387 */ /* 0x0001e20000100800 */
[-C--:B---3--:R-:W-:Y:S02]  /*14c60*/  LEA R22, P6, R11, R26.reuse, 0x1 ;  /* 0x0000001a0b167211 */ /* 0x088fe400078c08ff */
[----:B0-----:R-:W-:Y:S02]  /*14c70*/  LEA.HI.X.SX32 R21, R19, R13, 0x1, P5 ;  /* 0x0000000d13157211 */ /* 0x001fe400028f0eff */
[----:B------:R-:W2:Y:S04]  /*14c80*/  LDL.LU R19, [R1+0x364] ;  /* 0x0003640001137983 */ /* 0x000ea80000300800 */
[----:B------:R0:W-:Y:S04]  /*14c90*/  STL [R1+0x700], R22 ;  /* 0x0007001601007387 */ /* 0x0001e80000100800 */
[----:B------:R1:W-:Y:S01]  /*14ca0*/  STL [R1+0x6cc], R21 ;  /* 0x0006cc1501007387 */ /* 0x0003e20000100800 */
[----:B0-----:R-:W-:-:S02]  /*14cb0*/  LEA R22, P5, R12, R26, 0x1 ;  /* 0x0000001a0c167211 */ /* 0x001fc400078a08ff */
[-C--:B-1----:R-:W-:Y:S02]  /*14cc0*/  LEA.HI.X.SX32 R21, R18, R13.reuse, 0x1, P3 ;  /* 0x0000000d12157211 */ /* 0x082fe400018f0eff */
        /* <DEDUP_REMOVED lines=11> */
[----:B------:R-:W-:Y:S04]  /*14d80*/  STL [R1+0x718], R22 ;  /* 0x0007181601007387 */ /* 0x000fe80000100800 */
[----:B------:R0:W-:Y:S02]  /*14d90*/  STL [R1+0x6e4], R21 ;  /* 0x0006e41501007387 */ /* 0x0001e40000100800 */
[-C--:B0-----:R-:W-:Y:S02]  /*14da0*/  LEA.HI.X.SX32 R21, R15, R13.reuse, 0x1, P0 ;  /* 0x0000000d0f157211 */ /* 0x081fe400000f0eff */
[----:B------:R-:W-:Y:S01]  /*14db0*/  LEA R22, P1, R7, R26, 0x1 ;  /* 0x0000001a07167211 */ /* 0x000fe200078208ff */
        /* <DEDUP_REMOVED lines=216> */
[----:B------:R-:W-:Y:S04]  /*15b40*/  STL [R1+0x878], R22 ;  /* 0x0008781601007387 */ /* 0x000fe80000100800 */
[----:B------:R0:W-:Y:S02]  /*15b50*/  STL [R1+0x844], R21 ;  /* 0x0008441501007387 */ /* 0x0001e40000100800 */
[-C--:B0-----:R-:W-:Y:S02]  /*15b60*/  LEA.HI.X.SX32 R21, R20, R13.reuse, 0x1, P6 ;  /* 0x0000000d14157211 */ /* 0x081fe400030f0eff */
[----:B---3--:R-:W-:Y:S01]  /*15b70*/  LEA R22, P4, R16, R26, 0x1 ;  /* 0x0000001a10167211 */ /* 0x008fe200078808ff */
[----:B------:R-:W2:Y:S04]  /*15b80*/  LDL.LU R20, [R1+0x2a4] ;  /* 0x0002a40001147983 */ /* 0x000ea80000300800 */
[----:B------:R-:W-:Y:S04]  /*15b90*/  STL [R1+0x880], R22 ;  /* 0x0008801601007387 */ /* 0x000fe80000100800 */
[----:B------:R0:W-:Y:S02]  /*15ba0*/  STL [R1+0x84c], R21 ;  /* 0x00084c1501007387 */ /* 0x0001e40000100800 */
[----:B0-----:R-:W-:-:S02]  /*15bb0*/  LEA.HI.X.SX32 R21, R6, R13, 0x1, P5 ;  /* 0x0000000d06157211 */ /* 0x001fc400028f0eff */
[----:B------:R-:W-:Y:S01]  /*15bc0*/  LEA R22, P6, R15, R26, 0x1 ;  /* 0x0000001a0f167211 */ /* 0x000fe200078c08ff */
        /* <DEDUP_REMOVED lines=412> */
[----:B------:R0:W-:Y:S01]  /*17590*/  STL [R1+0xae4], R21 ;  /* 0x000ae41501007387 */ /* 0x0001e20000100800 */
[-C--:B------:R-:W-:Y:S02]  /*175a0*/  LEA.HI.X.SX32 R20, R20, R13.reuse, 0x1, P5 ;  /* 0x0000000d14147211 */ /* 0x080fe400028f0eff */
[----:B0-----:R-:W-:Y:S02]  /*175b0*/  LEA.HI.X.SX32 R21, R5, R13, 0x1, P6 ;  /* 0x0000000d05157211 */ /* 0x001fe400030f0eff */
[-C--:B---3--:R-:W-:Y:S01]  /*175c0*/  LEA R22, P4, R17, R26.reuse, 0x1 ;  /* 0x0000001a11167211 */ /* 0x088fe200078808ff */
[----:B------:R-:W2:Y:S04]  /*175d0*/  LDL.LU R5, [R1+0x12c] ;  /* 0x00012c0001057983 */ /* 0x000ea80000300800 */
[----:B------:R-:W-:Y:S04]  /*175e0*/  STL [R1+0xb20], R22 ;  /* 0x000b201601007387 */ /* 0x000fe80000100800 */
[----:B------:R0:W-:Y:S04]  /*175f0*/  STL [R1+0xaec], R21 ;  /* 0x000aec1501007387 */ /* 0x0001e80000100800 */
[----:B0-----:R-:W3:Y:S01]  /*17600*/  LDL.LU R21, [R1+0x128] ;  /* 0x0001280001157983 */ /* 0x001ee20000300800 */
[----:B------:R-:W-:-:S05]  /*17610*/  LEA R22, P6, R16, R26, 0x1 ;  /* 0x0000001a10167211 */ /* 0x000fca00078c08ff */
[----:B------:R-:W-:Y:S04]  /*17620*/  STL [R1+0xb28], R22 ;  /* 0x000b281601007387 */ /* 0x000fe80000100800 */
[----:B------:R0:W-:Y:S02]  /*17630*/  STL [R1+0xaf4], R20 ;  /* 0x000af41401007387 */ /* 0x0001e40000100800 */
[-C--:B0-----:R-:W-:Y:S02]  /*17640*/  LEA.HI.X.SX32 R20, R6, R13.reuse, 0x1, P3 ;  /* 0x0000000d06147211 */ /* 0x081fe400018f0eff */
[----:B------:R-:W3:Y:S01]  /*17650*/  LDL.LU R6, [R1+0x124] ;  /* 0x0001240001067983 */ /* 0x000ee20000300800 */
[-C--:B------:R-:W-:Y:S02]  /*17660*/  LEA.HI.X.SX32 R19, R19, R13.reuse, 0x1, P1 ;  /* 0x0000000d13137211 */ /* 0x080fe400008f0eff */
[----:B------:R-:W-:-:S02]  /*17670*/  LEA.HI.X.SX32 R18, R18, R13, 0x1, P0 ;  /* 0x0000000d12127211 */ /* 0x000fc400000f0eff */
[----:B----4-:R-:W-:-:S05]  /*17680*/  LEA R22, P5, R15, R26, 0x1 ;  /* 0x0000001a0f167211 */ /* 0x010fca00078a08ff */
[----:B------:R-:W-:Y:S04]  /*17690*/  STL [R1+0xb30], R22 ;  /* 0x000b301601007387 */ /* 0x000fe80000100800 */
[----:B------:R0:W-:Y:S02]  /*176a0*/  STL [R1+0xafc], R20 ;  /* 0x000afc1401007387 */ /* 0x0001e40000100800 */
[----:B0-----:R-:W-:Y:S02]  /*176b0*/  LEA.HI.X.SX32 R20, R8, R13, 0x1, P2 ;  /* 0x0000000d08147211 */ /* 0x001fe400010f0eff */
[----:B------:R-:W4:Y:S01]  /*176c0*/  LDL.LU R8, [R1+0x120] ;  /* 0x0001200001087983 */ /* 0x000f220000300800 */
[----:B-----5:R-:W-:-:S05]  /*176d0*/  LEA R22, P3, R14, R26, 0x1 ;  /* 0x0000001a0e167211 */ /* 0x020fca00078608ff */
[----:B------:R-:W-:Y:S04]  /*176e0*/  STL [R1+0xb38], R22 ;  /* 0x000b381601007387 */ /* 0x000fe80000100800 */
[----:B------:R0:W-:Y:S04]  /*176f0*/  STL [R1+0xb04], R20 ;  /* 0x000b041401007387 */ /* 0x0001e80000100800 */
[----:B0-----:R-:W5:Y:S01]  /*17700*/  LDL.LU R20, [R1+0x11c] ;  /* 0x00011c0001147983 */ /* 0x001f620000300800 */
[----:B------:R-:W-:-:S05]  /*17710*/  LEA R22, P2, R11, R26, 0x1 ;  /* 0x0000001a0b167211 */ /* 0x000fca00078408ff */
[----:B------:R-:W-:Y:S04]  /*17720*/  STL [R1+0xb40], R22 ;  /* 0x000b401601007387 */ /* 0x000fe80000100800 */
[----:B------:R0:W-:Y:S04]  /*17730*/  STL [R1+0xb0c], R19 ;  /* 0x000b0c1301007387 */ /* 0x0001e80000100800 */
[----:B0-----:R-:W5:Y:S01]  /*17740*/  LDL.LU R19, [R1+0x118] ;  /* 0x0001180001137983 */ /* 0x001f620000300800 */
[----:B------:R-:W-:-:S05]  /*17750*/  LEA R22, P1, R12, R26, 0x1 ;  /* 0x0000001a0c167211 */ /* 0x000fca00078208ff */
[----:B------:R-:W-:Y:S04]  /*17760*/  STL [R1+0xb48], R22 ;  /* 0x000b481601007387 */ /* 0x000fe80000100800 */
[----:B------:R0:W-:Y:S01]  /*17770*/  STL [R1+0xb14], R18 ;  /* 0x000b141201007387 */ /* 0x0001e20000100800 */
[----:B------:R-:W-:-:S03]  /*17780*/  LEA.HI.X.SX32 R17, R17, R13, 0x1, P4 ;  /* 0x0000000d11117211 */ /* 0x000fc600020f0eff */
        /* <DEDUP_REMOVED lines=11> */
[----:B------:R-:W-:Y:S02]  /*17840*/  LEA R22, P6, R7, R26, 0x1 ;  /* 0x0000001a07167211 */ /* 0x000fe400078c08ff */
[----:B------:R-:W-:-:S03]  /*17850*/  LEA.HI.X.SX32 R14, R14, R13, 0x1, P3 ;  /* 0x0000000d0e0e7211 */ /* 0x000fc600018f0eff */
        /* <DEDUP_REMOVED lines=10> */
[----:B------:R0:W-:Y:S04]  /*17900*/  STL [R1+0xb3c], R11 ;  /* 0x000b3c0b01007387 */ /* 0x0001e80000100800 */
[----:B0-----:R-:W5:Y:S01]  /*17910*/  LDL.LU R11, [R1+0xfc] ;  /* 0x0000fc00010b7983 */ /* 0x001f620000300800 */
[----:B------:R-:W-:Y:S02]  /*17920*/  LEA.HI.X.SX32 R12, R12, R13, 0x1, P1 ;  /* 0x0000000d0c0c7211 */ /* 0x000fe400008f0eff */
[----:B--2---:R-:W-:-:S02]  /*17930*/  LEA R22, P2, R5, R26, 0x1 ;  /* 0x0000001a05167211 */ /* 0x004fc400078408ff */
[----:B------:R-:W-:-:S03]  /*17940*/  LEA.HI.X.SX32 R10, R10, R13, 0x1, P0 ;  /* 0x0000000d0a0a7211 */ /* 0x000fc600000f0eff */
[----:B------:R3:W-:Y:S04]  /*17950*/  STL [R1+0xb78], R22 ;  /* 0x000b781601007387 */ /* 0x0007e80000100800 */
[----:B------:R0:W-:Y:S01]  /*17960*/  STL [R1+0xb44], R12 ;  /* 0x000b440c01007387 */ /* 0x0001e20000100800 */
[----:B---3--:R-:W-:-:S03]  /*17970*/  LEA R22, P1, R21, R26, 0x1 ;  /* 0x0000001a15167211 */ /* 0x008fc600078208ff */
[----:B0-----:R-:W2:Y:S04]  /*17980*/  LDL.LU R12, [R1+0xf8] ;  /* 0x0000f800010c7983 */ /* 0x001ea80000300800 */
[----:B------:R-:W-:Y:S04]  /*17990*/  STL [R1+0xb80], R22 ;  /* 0x000b801601007387 */ /* 0x000fe80000100800 */
[----:B------:R0:W-:Y:S01]  /*179a0*/  STL [R1+0xb4c], R10 ;  /* 0x000b4c0a01007387 */ /* 0x0001e20000100800 */
[----:B------:R-:W-:-:S03]  /*179b0*/  LEA.HI.X.SX32 R9, R9, R13, 0x1, P4 ;  /* 0x0000000d09097211 */ /* 0x000fc600020f0eff */
[----:B0-----:R-:W3:Y:S01]  /*179c0*/  LDL.LU R10, [R1+0xf4] ;  /* 0x0000f400010a7983 */ /* 0x001ee20000300800 */
[----:B------:R-:W-:-:S05]  /*179d0*/  LEA R22, P0, R6, R26, 0x1 ;  /* 0x0000001a06167211 */ /* 0x000fca00078008ff */
[----:B------:R-:W-:Y:S04]  /*179e0*/  STL [R1+0xb88], R22 ;  /* 0x000b881601007387 */ /* 0x000fe80000100800 */
[----:B------:R0:W-:Y:S01]  /*179f0*/  STL [R1+0xb54], R9 ;  /* 0x000b540901007387 */ /* 0x0001e20000100800 */
[----:B------:R-:W-:-:S03]  /*17a00*/  LEA.HI.X.SX32 R23, R7, R13, 0x1, P6 ;  /* 0x0000000d07177211 */ /* 0x000fc600030f0eff */
[----:B0-----:R-:W3:Y:S01]  /*17a10*/  LDL.LU R9, [R1+0xec] ;  /* 0x0000ec0001097983 */ /* 0x001ee20000300800 */
[----:B----4-:R-:W-:-:S05]  /*17a20*/  LEA R22, P4, R8, R26, 0x1 ;  /* 0x0000001a08167211 */ /* 0x010fca00078808ff */
[----:B------:R-:W-:Y:S04]  /*17a30*/  STL [R1+0xb90], R22 ;  /* 0x000b901601007387 */ /* 0x000fe80000100800 */
[----:B------:R-:W4:Y:S04]  /*17a40*/  LDL.LU R7, [R1+0xe4] ;  /* 0x0000e40001077983 */ /* 0x000f280000300800 */
[----:B------:R0:W-:Y:S02]  /*17a50*/  STL [R1+0xb5c], R23 ;  /* 0x000b5c1701007387 */ /* 0x0001e40000100800 */
[----:B0-----:R-:W-:-:S02]  /*17a60*/  LEA.HI.X.SX32 R23, R28, R13, 0x1, P5 ;  /* 0x0000000d1c177211 */ /* 0x001fc400028f0eff */
[----:B-----5:R-:W-:-:S05]  /*17a70*/  LEA R22, P6, R20, R26, 0x1 ;  /* 0x0000001a14167211 */ /* 0x020fca00078c08ff */
[----:B------:R0:W-:Y:S04]  /*17a80*/  STL [R1+0xb98], R22 ;  /* 0x000b981601007387 */ /* 0x0001e80000100800 */
[----:B------:R-:W5:Y:S04]  /*17a90*/  LDL.LU R28, [R1+0xe0] ;  /* 0x0000e000011c7983 */ /* 0x000f680000300800 */
[----:B------:R1:W-:Y:S01]  /*17aa0*/  STL [R1+0xb64], R23 ;  /* 0x000b641701007387 */ /* 0x0003e20000100800 */
[----:B0-----:R-:W-:Y:S02]  /*17ab0*/  LEA R22, P5, R19, R26, 0x1 ;  /* 0x0000001a13167211 */ /* 0x001fe400078a08ff */
[----:B-1----:R-:W-:-:S03]  /*17ac0*/  LEA.HI.X.SX32 R23, R29, R13, 0x1, P3 ;  /* 0x0000000d1d177211 */ /* 0x002fc600018f0eff */
        /* <DEDUP_REMOVED lines=9> */
[----:B-1----:R-:W-:-:S02]  /*17b60*/  LEA.HI.X.SX32 R23, R21, R13, 0x1, P1 ;  /* 0x0000000d15177211 */ /* 0x002fc400008f0eff */
[----:B------:R-:W-:Y:S01]  /*17b70*/  LEA.HI.X.SX32 R21, R6, R13, 0x1, P0 ;  /* 0x0000000d06157211 */ /* 0x000fe200000f0eff */
[----:B------:R0:W-:Y:S04]  /*17b80*/  STL [R1+0xbb0], R22 ;  /* 0x000bb01601007387 */ /* 0x0001e80000100800 */
[----:B------:R-:W-:Y:S04]  /*17b90*/  STL [R1+0xb7c], R23 ;  /* 0x000b7c1701007387 */ /* 0x000fe80000100800 */
[----:B------:R-:W5:Y:S01]  /*17ba0*/  LDL.LU R6, [R1+0xcc] ;  /* 0x0000cc0001067983 */ /* 0x000f620000300800 */
[----:B0-----:R-:W-:-:S05]  /*17bb0*/  LEA R22, P1, R16, R26, 0x1 ;  /* 0x0000001a10167211 */ /* 0x001fca00078208ff */
[----:B------:R-:W-:Y:S04]  /*17bc0*/  STL [R1+0xbb8], R22 ;  /* 0x000bb81601007387 */ /* 0x000fe80000100800 */
[----:B------:R0:W-:Y:S01]  /*17bd0*/  STL [R1+0xb84], R21 ;  /* 0x000b841501007387 */ /* 0x0001e20000100800 */
[-C--:B------:R-:W-:Y:S02]  /*17be0*/  LEA.HI.X.SX32 R20, R20, R13.reuse, 0x1, P6 ;  /* 0x0000000d14147211 */ /* 0x080fe400030f0eff */
[----:B0-----:R-:W-:Y:S02]  /*17bf0*/  LEA.HI.X.SX32 R21, R8, R13, 0x1, P4 ;  /* 0x0000000d08157211 */ /* 0x001fe400020f0eff */
[----:B------:R-:W5:Y:S01]  /*17c00*/  LDL.LU R8, [R1+0xc4] ;  /* 0x0000c40001087983 */ /* 0x000f620000300800 */
        /* <DEDUP_REMOVED lines=14> */
[----:B--2---:R-:W-:-:S05]  /*17cf0*/  LEA R23, P5, R12, R26, 0x1 ;  /* 0x0000001a0c177211 */ /* 0x004fca00078a08ff */
[----:B------:R-:W-:Y:S04]  /*17d00*/  STL [R1+0xbd8], R23 ;  /* 0x000bd81701007387 */ /* 0x000fe80000100800 */
[----:B------:R0:W-:Y:S01]  /*17d10*/  STL [R1+0xba4], R22 ;  /* 0x000ba41601007387 */ /* 0x0001e20000100800 */
[----:B---3--:R-:W-:Y:S02]  /*17d20*/  LEA R18, P3, R10, R26, 0x1 ;  /* 0x0000001a0a127211 */ /* 0x008fe400078608ff */
[----:B0-----:R-:W-:-:S03]  /*17d30*/  LEA.HI.X.SX32 R22, R17, R13, 0x1, P2 ;  /* 0x0000000d11167211 */ /* 0x001fc600010f0eff */
[----:B------:R0:W-:Y:S04]  /*17d40*/  STL [R1+0xbe0], R18 ;  /* 0x000be01201007387 */ /* 0x0001e80000100800 */
[----:B0-----:R-:W2:Y:S01]  /*17d50*/  LDL.LU R18, [R1+0xb4] ;  /* 0x0000b40001127983 */ /* 0x001ea20000300800 */
[----:B------:R-:W-:-:S03]  /*17d60*/  LEA R17, P2, R9, R26, 0x1 ;  /* 0x0000001a09117211 */ /* 0x000fc600078408ff */
[----:B------:R0:W-:Y:S04]  /*17d70*/  STL [R1+0xbac], R22 ;  /* 0x000bac1601007387 */ /* 0x0001e80000100800 */
[----:B------:R1:W-:Y:S01]  /*17d80*/  STL [R1+0xbe8], R17 ;  /* 0x000be81101007387 */ /* 0x0003e20000100800 */
[----:B0-----:R-:W-:-:S03]  /*17d90*/  LEA.HI.X.SX32 R22, R16, R13, 0x1, P1 ;  /* 0x0000000d10167211 */ /* 0x001fc600008f0eff */
[----:B-1----:R-:W3:Y:S04]  /*17da0*/  LDL.LU R17, [R1+0xb0] ;  /* 0x0000b00001117983 */ /* 0x002ee80000300800 */
[----:B------:R0:W-:Y:S02]  /*17db0*/  STL [R1+0xbb4], R22 ;  /* 0x000bb41601007387 */ /* 0x0001e40000100800 */
[----:B0-----:R-:W-:Y:S02]  /*17dc0*/  LEA.HI.X.SX32 R22, R15, R13, 0x1, P0 ;  /* 0x0000000d0f167211 */ /* 0x001fe400000f0eff */
[----:B----4-:R-:W-:-:S05]  /*17dd0*/  LEA R16, P1, R7, R26, 0x1 ;  /* 0x0000001a07107211 */ /* 0x010fca00078208ff */
[----:B------:R0:W-:Y:S04]  /*17de0*/  STL [R1+0xbf0], R16 ;  /* 0x000bf01001007387 */ /* 0x0001e80000100800 */
[----:B0-----:R-:W4:Y:S04]  /*17df0*/  LDL.LU R16, [R1+0xac] ;  /* 0x0000ac0001107983 */ /* 0x001f280000300800 */
[----:B------:R0:W-:Y:S01]  /*17e00*/  STL [R1+0xbbc], R22 ;  /* 0x000bbc1601007387 */ /* 0x0001e20000100800 */
[----:B-----5:R-:W-:Y:S02]  /*17e10*/  LEA R15, P0, R28, R26, 0x1 ;  /* 0x0000001a1c0f7211 */ /* 0x020fe400078008ff */
[----:B0-----:R-:W-:-:S03]  /*17e20*/  LEA.HI.X.SX32 R22, R14, R13, 0x1, P4 ;  /* 0x0000000d0e167211 */ /* 0x001fc600020f0eff */
[----:B------:R0:W-:Y:S04]  /*17e30*/  STL [R1+0xbf8], R15 ;  /* 0x000bf80f01007387 */ /* 0x0001e80000100800 */
[----:B0-----:R-:W5:Y:S01]  /*17e40*/  LDL.LU R15, [R1+0xa8] ;  /* 0x0000a800010f7983 */ /* 0x001f620000300800 */
[----:B------:R-:W-:-:S03]  /*17e50*/  LEA R14, P4, R29, R26, 0x1 ;  /* 0x0000001a1d0e7211 */ /* 0x000fc600078808ff */
[----:B------:R-:W-:Y:S04]  /*17e60*/  STL [R1+0xbc4], R22 ;  /* 0x000bc41601007387 */ /* 0x000fe80000100800 */
[----:B------:R0:W-:Y:S04]  /*17e70*/  STL [R1+0xc00], R14 ;  /* 0x000c000e01007387 */ /* 0x0001e80000100800 */
[----:B0-----:R-:W5:Y:S01]  /*17e80*/  LDL.LU R14, [R1+0xa4] ;  /* 0x0000a400010e7983 */ /* 0x001f620000300800 */
[----:B------:R-:W-:Y:S02]  /*17e90*/  LEA.HI.X.SX32 R22, R11, R13, 0x1, P6 ;  /* 0x0000000d0b167211 */ /* 0x000fe400030f0eff */
[----:B------:R-:W-:-:S03]  /*17ea0*/  LEA R11, P6, R5, R26, 0x1 ;  /* 0x0000001a050b7211 */ /* 0x000fc600078c08ff */
[----:B------:R-:W-:Y:S04]  /*17eb0*/  STL [R1+0xbcc], R22 ;  /* 0x000bcc1601007387 */ /* 0x000fe80000100800 */
[----:B------:R0:W-:Y:S01]  /*17ec0*/  STL [R1+0xc08], R11 ;  /* 0x000c080b01007387 */ /* 0x0001e20000100800 */
[----:B------:R-:W-:-:S03]  /*17ed0*/  LEA.HI.X.SX32 R12, R12, R13, 0x1, P5 ;  /* 0x0000000d0c0c7211 */ /* 0x000fc600028f0eff */
[----:B0-----:R-:W5:Y:S01]  /*17ee0*/  LDL.LU R11, [R1+0xa0] ;  /* 0x0000a000010b7983 */ /* 0x001f620000300800 */
[----:B------:R-:W-:-:S03]  /*17ef0*/  LEA.HI.X.SX32 R10, R10, R13, 0x1, P3 ;  /* 0x0000000d0a0a7211 */ /* 0x000fc600018f0eff */
[----:B------:R0:W-:Y:S01]  /*17f00*/  STL [R1+0xbd4], R12 ;  /* 0x000bd40c01007387 */ /* 0x0001e20000100800 */
[----:B------:R-:W-:-:S03]  /*17f10*/  LEA R22, P5, R6, R26, 0x1 ;  /* 0x0000001a06167211 */ /* 0x000fc600078a08ff */
[----:B0-----:R-:W5:Y:S04]  /*17f20*/  LDL.LU R12, [R1+0x9c] ;  /* 0x00009c00010c7983 */ /* 0x001f680000300800 */
        /* <DEDUP_REMOVED lines=20> */
[----:B------:R-:W-:Y:S04]  /*18070*/  STL [R1+0xc30], R22 ;  /* 0x000c301601007387 */ /* 0x000fe80000100800 */
[----:B------:R-:W5:Y:S04]  /*18080*/  LDL.LU R29, [R1+0x88] ;  /* 0x00008800011d7983 */ /* 0x000f680000300800 */
[----:B------:R0:W-:Y:S02]  /*18090*/  STL [R1+0xbfc], R23 ;  /* 0x000bfc1701007387 */ /* 0x0001e40000100800 */
[----:B0-----:R-:W-:-:S02]  /*180a0*/  LEA.HI.X.SX32 R23, R5, R13, 0x1, P6 ;  /* 0x0000000d05177211 */ /* 0x001fc400030f0eff */
[----:B------:R-:W5:Y:S01]  /*180b0*/  LDL.LU R5, [R1+0x84] ;  /* 0x0000840001057983 */ /* 0x000f620000300800 */
[----:B--2---:R-:W-:-:S05]  /*180c0*/  LEA R22, P4, R18, R26, 0x1 ;  /* 0x0000001a12167211 */ /* 0x004fca00078808ff */
[----:B------:R-:W-:Y:S04]  /*180d0*/  STL [R1+0xc38], R22 ;  /* 0x000c381601007387 */ /* 0x000fe80000100800 */
[----:B------:R0:W-:Y:S02]  /*180e0*/  STL [R1+0xc04], R23 ;  /* 0x000c041701007387 */ /* 0x0001e40000100800 */
[----:B0-----:R-:W-:Y:S02]  /*180f0*/  LEA.HI.X.SX32 R23, R6, R13, 0x1, P5 ;  /* 0x0000000d06177211 */ /* 0x001fe400028f0eff */
[----:B------:R-:W2:Y:S01]  /*18100*/  LDL.LU R6, [R1+0x80] ;  /* 0x0000800001067983 */ /* 0x000ea20000300800 */
[----:B---3--:R-:W-:-:S05]  /*18110*/  LEA R22, P6, R17, R26, 0x1 ;  /* 0x0000001a11167211 */ /* 0x008fca00078c08ff */
[----:B------:R-:W-:Y:S04]  /*18120*/  STL [R1+0xc40], R22 ;  /* 0x000c401601007387 */ /* 0x000fe80000100800 */
[----:B------:R0:W-:Y:S02]  /*18130*/  STL [R1+0xc0c], R23 ;  /* 0x000c0c1701007387 */ /* 0x0001e40000100800 */
[-C--:B0-----:R-:W-:Y:S02]  /*18140*/  LEA.HI.X.SX32 R23, R8, R13.reuse, 0x1, P3 ;  /* 0x0000000d08177211 */ /* 0x081fe400018f0eff */
[----:B------:R-:W3:Y:S01]  /*18150*/  LDL.LU R8, [R1+0x7c] ;  /* 0x00007c0001087983 */ /* 0x000ee20000300800 */
[-C--:B------:R-:W-:Y:S02]  /*18160*/  LEA.HI.X.SX32 R21, R21, R13.reuse, 0x1, P2 ;  /* 0x0000000d15157211 */ /* 0x080fe400010f0eff */
[----:B------:R-:W-:-:S02]  /*18170*/  LEA.HI.X.SX32 R20, R20, R13, 0x1, P1 ;  /* 0x0000000d14147211 */ /* 0x000fc400008f0eff */
[----:B----4-:R-:W-:-:S05]  /*18180*/  LEA R22, P5, R16, R26, 0x1 ;  /* 0x0000001a10167211 */ /* 0x010fca00078a08ff */
[----:B------:R5:W-:Y:S04]  /*18190*/  STL [R1+0xc48], R22 ;  /* 0x000c481601007387 */ /* 0x000be80000100800 */
[----:B------:R-:W-:Y:S04]  /*181a0*/  STL [R1+0xc14], R23 ;  /* 0x000c141701007387 */ /* 0x000fe80000100800 */
[----:B------:R-:W4:Y:S01]  /*181b0*/  LDL.LU R24, [R1+0x78] ;  /* 0x0000780001187983 */ /* 0x000f220000300800 */
[----:B-----5:R-:W-:-:S05]  /*181c0*/  LEA R22, P3, R15, R26, 0x1 ;  /* 0x0000001a0f167211 */ /* 0x020fca00078608ff */
[----:B------:R0:W-:Y:S04]  /*181d0*/  STL [R1+0xc50], R22 ;  /* 0x000c501601007387 */ /* 0x0001e80000100800 */
[----:B------:R1:W-:Y:S01]  /*181e0*/  STL [R1+0xc1c], R21 ;  /* 0x000c1c1501007387 */ /* 0x0003e20000100800 */
[----:B0-----:R-:W-:-:S05]  /*181f0*/  LEA R22, P2, R14, R26, 0x1 ;  /* 0x0000001a0e167211 */ /* 0x001fca00078408ff */
[----:B------:R-:W-:Y:S04]  /*18200*/  STL [R1+0xc58], R22 ;  /* 0x000c581601007387 */ /* 0x000fe80000100800 */
[----:B------:R-:W5:Y:S04]  /*18210*/  LDL.LU R25, [R1+0x74] ;  /* 0x0000740001197983 */ /* 0x000f680000300800 */
[----:B------:R0:W-:Y:S01]  /*18220*/  STL [R1+0xc24], R20 ;  /* 0x000c241401007387 */ /* 0x0001e20000100800 */
[----:B-1----:R-:W-:Y:S02]  /*18230*/  LEA R21, P1, R11, R26, 0x1 ;  /* 0x0000001a0b157211 */ /* 0x002fe400078208ff */
[----:B0-----:R-:W-:-:S03]  /*18240*/  LEA.HI.X.SX32 R20, R19, R13, 0x1, P0 ;  /* 0x0000000d13147211 */ /* 0x001fc600000f0eff */
[----:B------:R-:W-:Y:S04]  /*18250*/  STL [R1+0xc60], R21 ;  /* 0x000c601501007387 */ /* 0x000fe80000100800 */
[----:B------:R-:W-:Y:S04]  /*18260*/  STL [R1+0xc2c], R20 ;  /* 0x000c2c1401007387 */ /* 0x000fe80000100800 */
[----:B------:R-:W5:Y:S01]  /*18270*/  LDL.LU R23, [R1+0x70] ;  /* 0x0000700001177983 */ /* 0x000f620000300800 */
[----:B------:R-:W-:Y:S02]  /*18280*/  LEA R19, P0, R12, R26, 0x1 ;  /* 0x0000001a0c137211 */ /* 0x000fe400078008ff */
[----:B------:R-:W-:-:S03]  /*18290*/  LEA.HI.X.SX32 R18, R18, R13, 0x1, P4 ;  /* 0x0000000d12127211 */ /* 0x000fc600020f0eff */
[----:B------:R0:W-:Y:S04]  /*182a0*/  STL [R1+0xc68], R19 ;  /* 0x000c681301007387 */ /* 0x0001e80000100800 */
[----:B------:R-:W-:Y:S01]  /*182b0*/  STL [R1+0xc34], R18 ;  /* 0x000c341201007387 */ /* 0x000fe20000100800 */
[----:B0-----:R-:W-:-:S05]  /*182c0*/  LEA R19, P4, R10, R26, 0x1 ;  /* 0x0000001a0a137211 */ /* 0x001fca00078808ff */
[----:B------:R-:W-:Y:S04]  /*182d0*/  STL [R1+0xc70], R19 ;  /* 0x000c701301007387 */ /* 0x000fe80000100800 */
[----:B------:R-:W5:Y:S01]  /*182e0*/  LDL.LU R22, [R1+0x6c] ;  /* 0x00006c0001167983 */ /* 0x000f620000300800 */
[----:B------:R-:W-:-:S05]  /*182f0*/  LEA.HI.X.SX32 R17, R17, R13, 0x1, P6 ;  /* 0x0000000d11117211 */ /* 0x000fca00030f0eff */
[----:B------:R0:W-:Y:S02]  /*18300*/  STL [R1+0xc3c], R17 ;  /* 0x000c3c1101007387 */ /* 0x0001e40000100800 */
[----:B0-----:R-:W-:Y:S02]  /*18310*/  LEA.HI.X.SX32 R17, R16, R13, 0x1, P5 ;  /* 0x0000000d10117211 */ /* 0x001fe400028f0eff */
[----:B------:R-:W-:-:S05]  /*18320*/  LEA R18, P6, R9, R26, 0x1 ;  /* 0x0000001a09127211 */ /* 0x000fca00078c08ff */
[----:B------:R-:W-:Y:S04]  /*18330*/  STL [R1+0xc78], R18 ;  /* 0x000c781201007387 */ /* 0x000fe80000100800 */
[----:B------:R-:W-:Y:S01]  /*18340*/  STL [R1+0xc44], R17 ;  /* 0x000c441101007387 */ /* 0x000fe20000100800 */
[----:B------:R-:W-:-:S03]  /*18350*/  LEA R16, P5, R7, R26, 0x1 ;  /* 0x0000001a07107211 */ /* 0x000fc600078a08ff */
[----:B------:R-:W5:Y:S01]  /*18360*/  LDL.LU R21, [R1+0x64] ;  /* 0x0000640001157983 */ /* 0x000f620000300800 */
[----:B------:R-:W-:-:S03]  /*18370*/  LEA.HI.X.SX32 R15, R15, R13, 0x1, P3 ;  /* 0x0000000d0f0f7211 */ /* 0x000fc600018f0eff */
[----:B------:R0:W-:Y:S04]  /*18380*/  STL [R1+0xc80], R16 ;  /* 0x000c801001007387 */ /* 0x0001e80000100800 */
[----:B------:R1:W-:Y:S01]  /*18390*/  STL [R1+0xc4c], R15 ;  /* 0x000c4c0f01007387 */ /* 0x0003e20000100800 */
[----:B0-----:R-:W-:Y:S02]  /*183a0*/  LEA R16, P3, R28, R26, 0x1 ;  /* 0x0000001a1c107211 */ /* 0x001fe400078608ff */
[----:B-1----:R-:W-:-:S03]  /*183b0*/  LEA.HI.X.SX32 R15, R14, R13, 0x1, P2 ;  /* 0x0000000d0e0f7211 */ /* 0x002fc600010f0eff */
[----:B------:R-:W-:Y:S04]  /*183c0*/  STL [R1+0xc88], R16 ;  /* 0x000c881001007387 */ /* 0x000fe80000100800 */
[----:B------:R-:W5:Y:S04]  /*183d0*/  LDL.LU R20, [R1+0x60] ;  /* 0x0000600001147983 */ /* 0x000f680000300800 */
[----:B------:R0:W-:Y:S01]  /*183e0*/  STL [R1+0xc54], R15 ;  /* 0x000c540f01007387 */ /* 0x0001e20000100800 */
[----:B------:R-:W-:Y:S02]  /*183f0*/  LEA R14, P2, R29, R26, 0x1 ;  /* 0x0000001a1d0e7211 */ /* 0x000fe400078408ff */
[----:B0-----:R-:W-:-:S03]  /*18400*/  LEA.HI.X.SX32 R15, R11, R13, 0x1, P1 ;  /* 0x0000000d0b0f7211 */ /* 0x001fc600008f0eff */
[----:B------:R0:W-:Y:S04]  /*18410*/  STL [R1+0xc90], R14 ;  /* 0x000c900e01007387 */ /* 0x0001e80000100800 */
[----:B------:R-:W-:Y:S04]  /*18420*/  STL [R1+0xc5c], R15 ;  /* 0x000c5c0f01007387 */ /* 0x000fe80000100800 */
[----:B------:R-:W5:Y:S01]  /*18430*/  LDL.LU R19, [R1+0x58] ;  /* 0x0000580001137983 */ /* 0x000f620000300800 */
[----:B------:R-:W-:Y:S02]  /*18440*/  LEA.HI.X.SX32 R11, R12, R13, 0x1, P0 ;  /* 0x0000000d0c0b7211 */ /* 0x000fe400000f0eff */
[----:B0-----:R-:W-:-:S05]  /*18450*/  LEA R14, P1, R5, R26, 0x1 ;  /* 0x0000001a050e7211 */ /* 0x001fca00078208ff */
[----:B------:R-:W-:Y:S04]  /*18460*/  STL [R1+0xc98], R14 ;  /* 0x000c980e01007387 */ /* 0x000fe80000100800 */
[----:B------:R0:W-:Y:S04]  /*18470*/  STL [R1+0xc64], R11 ;  /* 0x000c640b01007387 */ /* 0x0001e80000100800 */
[----:B------:R-:W5:Y:S01]  /*18480*/  LDL.LU R18, [R1+0x54] ;  /* 0x0000540001127983 */ /* 0x000f620000300800 */
[----:B0-----:R-:W-:Y:S02]  /*18490*/  LEA.HI.X.SX32 R11, R10, R13, 0x1, P4 ;  /* 0x0000000d0a0b7211 */ /* 0x001fe400020f0eff */
[----:B--2---:R-:W-:-:S05]  /*184a0*/  LEA R12, P0, R6, R26, 0x1 ;  /* 0x0000001a060c7211 */ /* 0x004fca00078008ff */
[----:B------:R-:W-:Y:S04]  /*184b0*/  STL [R1+0xca0], R12 ;  /* 0x000ca00c01007387 */ /* 0x000fe80000100800 */
[----:B------:R-:W-:Y:S04]  /*184c0*/  STL [R1+0xc6c], R11 ;  /* 0x000c6c0b01007387 */ /* 0x000fe80000100800 */
[----:B------:R-:W2:Y:S01]  /*184d0*/  LDL.LU R17, [R1+0x50] ;  /* 0x0000500001117983 */ /* 0x000ea20000300800 */
[----:B------:R-:W-:Y:S02]  /*184e0*/  LEA.HI.X.SX32 R9, R9, R13, 0x1, P6 ;  /* 0x0000000d09097211 */ /* 0x000fe400030f0eff */
[----:B---3--:R-:W-:-:S05]  /*184f0*/  LEA R10, P4, R8, R26, 0x1 ;  /* 0x0000001a080a7211 */ /* 0x008fca00078808ff */
[----:B------:R-:W-:Y:S04]  /*18500*/  STL [R1+0xca8], R10 ;  /* 0x000ca80a01007387 */ /* 0x000fe80000100800 */
[----:B------:R-:W3:Y:S04]  /*18510*/  LDL.LU R16, [R1+0x4c] ;  /* 0x00004c0001107983 */ /* 0x000ee80000300800 */
[----:B------:R0:W-:Y:S02]  /*18520*/  STL [R1+0xc74], R9 ;  /* 0x000c740901007387 */ /* 0x0001e40000100800 */
[----:B0-----:R-:W-:-:S02]  /*18530*/  LEA.HI.X.SX32 R9, R7, R13, 0x1, P5 ;  /* 0x0000000d07097211 */ /* 0x001fc400028f0eff */
[----:B----4-:R-:W-:-:S05]  /*18540*/  LEA R10, P6, R24, R26, 0x1 ;  /* 0x0000001a180a7211 */ /* 0x010fca00078c08ff */
[----:B------:R-:W-:Y:S04]  /*18550*/  STL [R1+0xcb0], R10 ;  /* 0x000cb00a01007387 */ /* 0x000fe80000100800 */
[----:B------:R-:W4:Y:S04]  /*18560*/  LDL.LU R15, [R1+0x40] ;  /* 0x00004000010f7983 */ /* 0x000f280000300800 */
[----:B------:R0:W-:Y:S04]  /*18570*/  STL [R1+0xc7c], R9 ;  /* 0x000c7c0901007387 */ /* 0x0001e80000100800 */
[----:B------:R-:W4:Y:S01]  /*18580*/  LDL.LU R14, [R1+0x3c] ;  /* 0x00003c00010e7983 */ /* 0x000f220000300800 */
[----:B0-----:R-:W-:-:S02]  /*18590*/  LEA.HI.X.SX32 R9, R28, R13, 0x1, P3 ;  /* 0x0000000d1c097211 */ /* 0x001fc400018f0eff */
[----:B-----5:R-:W-:-:S05]  /*185a0*/  LEA R7, P5, R25, R26, 0x1 ;  /* 0x0000001a19077211 */ /* 0x020fca00078a08ff */
[----:B------:R0:W-:Y:S04]  /*185b0*/  STL [R1+0xcb8], R7 ;  /* 0x000cb80701007387 */ /* 0x0001e80000100800 */
[----:B------:R-:W5:Y:S04]  /*185c0*/  LDL.LU R11, [R1+0x38] ;  /* 0x00003800010b7983 */ /* 0x000f680000300800 */
[----:B------:R1:W-:Y:S04]  /*185d0*/  STL [R1+0xc84], R9 ;  /* 0x000c840901007387 */ /* 0x0003e80000100800 */
[----:B------:R-:W5:Y:S01]  /*185e0*/  LDL.LU R12, [R1+0x30] ;  /* 0x00003000010c7983 */ /* 0x000f620000300800 */
[----:B0-----:R-:W-:-:S02]  /*185f0*/  LEA R7, P3, R23, R26, 0x1 ;  /* 0x0000001a17077211 */ /* 0x001fc400078608ff */
[----:B-1----:R-:W-:-:S03]  /*18600*/  LEA.HI.X.SX32 R9, R29, R13, 0x1, P2 ;  /* 0x0000000d1d097211 */ /* 0x002fc600010f0eff */
[----:B------:R0:W-:Y:S04]  /*18610*/  STL [R1+0xcc0], R7 ;  /* 0x000cc00701007387 */ /* 0x0001e80000100800 */
[----:B------:R-:W5:Y:S04]  /*18620*/  LDL.LU R29, [R1+0x1c] ;  /* 0x00001c00011d7983 */ /* 0x000f680000300800 */
[----:B------:R-:W-:Y:S04]  /*18630*/  STL [R1+0xc8c], R9 ;  /* 0x000c8c0901007387 */ /* 0x000fe80000100800 */
[----:B------:R-:W5:Y:S01]  /*18640*/  LDL.LU R28, [R1+0x18] ;  /* 0x00001800011c7983 */ /* 0x000f620000300800 */
[----:B------:R-:W-:-:S02]  /*18650*/  LEA.HI.X.SX32 R5, R5, R13, 0x1, P1 ;  /* 0x0000000d05057211 */ /* 0x000fc400008f0eff */
[----:B0-----:R-:W-:-:S05]  /*18660*/  LEA R7, P2, R22, R26, 0x1 ;  /* 0x0000001a16077211 */ /* 0x001fca00078408ff */
[----:B------:R0:W-:Y:S04]  /*18670*/  STL [R1+0xcc8], R7 ;  /* 0x000cc80701007387 */ /* 0x0001e80000100800 */
[----:B------:R-:W5:Y:S04]  /*18680*/  LDL.LU R10, [R1+0x14] ;  /* 0x00001400010a7983 */ /* 0x000f680000300800 */
[----:B------:R1:W-:Y:S01]  /*18690*/  STL [R1+0xc94], R5 ;  /* 0x000c940501007387 */ /* 0x0003e20000100800 */
[----:B0-----:R-:W-:-:S03]  /*186a0*/  LEA.HI.X.SX32 R7, R6, R13, 0x1, P0 ;  /* 0x0000000d06077211 */ /* 0x001fc600000f0eff */
[----:B-1----:R-:W5:Y:S01]  /*186b0*/  LDL.LU R5, [R1+0x10] ;  /* 0x0000100001057983 */ /* 0x002f620000300800 */
[----:B------:R-:W-:-:S05]  /*186c0*/  LEA R9, P1, R21, R26, 0x1 ;  /* 0x0000001a15097211 */ /* 0x000fca00078208ff */
[----:B------:R-:W-:Y:S04]  /*186d0*/  STL [R1+0xcd0], R9 ;  /* 0x000cd00901007387 */ /* 0x000fe80000100800 */
[----:B------:R-:W5:Y:S04]  /*186e0*/  LDL.LU R6, [R1+0xc] ;  /* 0x00000c0001067983 */ /* 0x000f680000300800 */
[----:B------:R0:W-:Y:S04]  /*186f0*/  STL [R1+0xc9c], R7 ;  /* 0x000c9c0701007387 */ /* 0x0001e80000100800 */
[----:B0-----:R-:W5:Y:S01]  /*18700*/  LDL.LU R7, [R1+0x8] ;  /* 0x0000080001077983 */ /* 0x001f620000300800 */
[----:B------:R-:W-:-:S05]  /*18710*/  LEA R9, P0, R20, R26, 0x1 ;  /* 0x0000001a14097211 */ /* 0x000fca00078008ff */
[----:B------:R0:W-:Y:S02]  /*18720*/  STL [R1+0xcd8], R9 ;  /* 0x000cd80901007387 */ /* 0x0001e40000100800 */
[----:B0-----:R-:W-:Y:S02]  /*18730*/  LEA.HI.X.SX32 R9, R8, R13, 0x1, P4 ;  /* 0x0000000d08097211 */ /* 0x001fe400020f0eff */
[----:B------:R-:W5:Y:S04]  /*18740*/  LDL.LU R8, [R1+0x4] ;  /* 0x0000040001087983 */ /* 0x000f680000300800 */
[----:B------:R0:W-:Y:S02]  /*18750*/  STL [R1+0xca4], R9 ;  /* 0x000ca40901007387 */ /* 0x0001e40000100800 */
[----:B0-----:R-:W-:-:S05]  /*18760*/  LEA R9, P4, R19, R26, 0x1 ;  /* 0x0000001a13097211 */ /* 0x001fca00078808ff */
[----:B------:R0:W-:Y:S04]  /*18770*/  STL [R1+0xce0], R9 ;  /* 0x000ce00901007387 */ /* 0x0001e80000100800 */
[----:B0-----:R-:W5:Y:S01]  /*18780*/  LDL.LU R9, [R1] ;  /* 0x0000000001097983 */ /* 0x001f620000300800 */
[-C--:B------:R-:W-:Y:S02]  /*18790*/  LEA.HI.X.SX32 R24, R24, R13.reuse, 0x1, P6 ;  /* 0x0000000d18187211 */ /* 0x080fe400030f0eff */
[----:B------:R-:W-:-:S03]  /*187a0*/  LEA.HI.X.SX32 R25, R25, R13, 0x1, P5 ;  /* 0x0000000d19197211 */ /* 0x000fc600028f0eff */
[----:B------:R0:W-:Y:S02]  /*187b0*/  STL [R1+0xcac], R24 ;  /* 0x000cac1801007387 */ /* 0x0001e40000100800 */
[----:B0-----:R-:W-:-:S05]  /*187c0*/  LEA R24, P6, R18, R26, 0x1 ;  /* 0x0000001a12187211 */ /* 0x001fca00078c08ff */
[----:B------:R0:W-:Y:S01]  /*187d0*/  STL [R1+0xce8], R24 ;  /* 0x000ce81801007387 */ /* 0x0001e20000100800 */
[----:B------:R-:W-:-:S03]  /*187e0*/  LEA.HI.X.SX32 R23, R23, R13, 0x1, P3 ;  /* 0x0000000d17177211 */ /* 0x000fc600018f0eff */
[----:B0-----:R-:W5:Y:S04]  /*187f0*/  LDL.LU R24, [R1+0xf98] ;  /* 0x000f980001187983 */ /* 0x001f680000300800 */
[----:B------:R2:W-:Y:S02]  /*18800*/  STL [R1+0xcb4], R25 ;  /* 0x000cb41901007387 */ /* 0x0005e40000100800 */
[----:B--2---:R-:W-:-:S05]  /*18810*/  LEA R25, P5, R17, R26, 0x1 ;  /* 0x0000001a11197211 */ /* 0x004fca00078a08ff */
[----:B------:R0:W-:Y:S01]  /*18820*/  STL [R1+0xcf0], R25 ;  /* 0x000cf01901007387 */ /* 0x0001e20000100800 */
[----:B------:R-:W-:-:S03]  /*18830*/  LEA.HI.X.SX32 R22, R22, R13, 0x1, P2 ;  /* 0x0000000d16167211 */ /* 0x000fc600010f0eff */
[----:B0-----:R-:W2:Y:S04]  /*18840*/  LDL.LU R25, [R1+0x39c] ;  /* 0x00039c0001197983 */ /* 0x001ea80000300800 */
[----:B------:R3:W-:Y:S02]  /*18850*/  STL [R1+0xcbc], R23 ;  /* 0x000cbc1701007387 */ /* 0x0007e40000100800 */
[----:B---3--:R-:W-:-:S05]  /*18860*/  LEA R23, P3, R16, R26, 0x1 ;  /* 0x0000001a10177211 */ /* 0x008fca00078608ff */
[----:B------:R0:W-:Y:S01]  /*18870*/  STL [R1+0xcf8], R23 ;  /* 0x000cf81701007387 */ /* 0x0001e20000100800 */
[----:B------:R-:W-:-:S03]  /*18880*/  LEA.HI.X.SX32 R21, R21, R13, 0x1, P1 ;  /* 0x0000000d15157211 */ /* 0x000fc600008f0eff */
[----:B0-----:R-:W3:Y:S04]  /*18890*/  LDL.LU R23, [R1+0xf94] ;  /* 0x000f940001177983 */ /* 0x001ee80000300800 */
[----:B------:R4:W-:Y:S02]  /*188a0*/  STL [R1+0xcc4], R22 ;  /* 0x000cc41601007387 */ /* 0x0009e40000100800 */
[----:B----4-:R-:W-:-:S05]  /*188b0*/  LEA R22, P2, R15, R26, 0x1 ;  /* 0x0000001a0f167211 */ /* 0x010fca00078408ff */
[----:B------:R0:W-:Y:S01]  /*188c0*/  STL [R1+0xd00], R22 ;  /* 0x000d001601007387 */ /* 0x0001e20000100800 */
[----:B------:R-:W-:-:S03]  /*188d0*/  LEA.HI.X.SX32 R20, R20, R13, 0x1, P0 ;  /* 0x0000000d14147211 */ /* 0x000fc600000f0eff */
[----:B0-----:R-:W4:Y:S04]  /*188e0*/  LDL.LU R22, [R1+0xf90] ;  /* 0x000f900001167983 */ /* 0x001f280000300800 */
[----:B------:R0:W-:Y:S02]  /*188f0*/  STL [R1+0xccc], R21 ;  /* 0x000ccc1501007387 */ /* 0x0001e40000100800 */
[----:B0-----:R-:W-:-:S05]  /*18900*/  LEA R21, P1, R14, R26, 0x1 ;  /* 0x0000001a0e157211 */ /* 0x001fca00078208ff */
[----:B------:R0:W-:Y:S01]  /*18910*/  STL [R1+0xd08], R21 ;  /* 0x000d081501007387 */ /* 0x0001e20000100800 */
[----:B------:R-:W-:-:S03]  /*18920*/  LEA.HI.X.SX32 R19, R19, R13, 0x1, P4 ;  /* 0x0000000d13137211 */ /* 0x000fc600020f0eff */
[----:B0-----:R-:W2:Y:S04]  /*18930*/  LDL.LU R21, [R1+0xf8c] ;  /* 0x000f8c0001157983 */ /* 0x001ea80000300800 */
[----:B------:R5:W-:Y:S02]  /*18940*/  STL [R1+0xcd4], R20 ;  /* 0x000cd41401007387 */ /* 0x000be40000100800 */
[----:B-----5:R-:W-:-:S05]  /*18950*/  LEA R20, P0, R11, R26, 0x1 ;  /* 0x0000001a0b147211 */ /* 0x020fca00078008ff */
[----:B------:R0:W-:Y:S01]  /*18960*/  STL [R1+0xd10], R20 ;  /* 0x000d101401007387 */ /* 0x0001e20000100800 */
[----:B------:R-:W-:-:S03]  /*18970*/  LEA.HI.X.SX32 R18, R18, R13, 0x1, P6 ;  /* 0x0000000d12127211 */ /* 0x000fc600030f0eff */
[----:B0-----:R-:W5:Y:S04]  /*18980*/  LDL.LU R20, [R1+0xf88] ;  /* 0x000f880001147983 */ /* 0x001f680000300800 */
[----:B------:R0:W-:Y:S02]  /*18990*/  STL [R1+0xcdc], R19 ;  /* 0x000cdc1301007387 */ /* 0x0001e40000100800 */
[----:B0-----:R-:W-:-:S05]  /*189a0*/  LEA R19, P4, R12, R26, 0x1 ;  /* 0x0000001a0c137211 */ /* 0x001fca00078808ff */
[----:B------:R0:W-:Y:S01]  /*189b0*/  STL [R1+0xd18], R19 ;  /* 0x000d181301007387 */ /* 0x0001e20000100800 */
[----:B------:R-:W-:-:S03]  /*189c0*/  LEA.HI.X.SX32 R17, R17, R13, 0x1, P5 ;  /* 0x0000000d11117211 */ /* 0x000fc600028f0eff */
[----:B0-----:R-:W2:Y:S04]  /*189d0*/  LDL.LU R19, [R1+0xf84] ;  /* 0x000f840001137983 */ /* 0x001ea80000300800 */
        /* <DEDUP_REMOVED lines=32> */
[----:B------:R0:W-:Y:S04]  /*18be0*/  STL [R1+0xd50], R12 ;  /* 0x000d500c01007387 */ /* 0x0001e80000100800 */
[----:B0-----:R-:W2:Y:S04]  /*18bf0*/  LDL.LU R12, [R1+0xf68] ;  /* 0x000f6800010c7983 */ /* 0x001ea80000300800 */
[----:B------:R0:W-:Y:S02]  /*18c00*/  STL [R1+0xd1c], R29 ;  /* 0x000d1c1d01007387 */ /* 0x0001e40000100800 */
[----:B0-----:R-:W-:-:S05]  /*18c10*/  LEA R29, P6, R9, R26, 0x1 ;  /* 0x0000001a091d7211 */ /* 0x001fca00078c08ff */
[----:B------:R0:W-:Y:S04]  /*18c20*/  STL [R1+0xd58], R29 ;  /* 0x000d581d01007387 */ /* 0x0001e80000100800 */
[----:B0-----:R-:W2:Y:S01]  /*18c30*/  LDL.LU R29, [R1+0xf64] ;  /* 0x000f6400011d7983 */ /* 0x001ea20000300800 */
[----:B------:R-:W-:-:S05]  /*18c40*/  LEA.HI.X.SX32 R28, R28, R13, 0x1, P5 ;  /* 0x0000000d1c1c7211 */ /* 0x000fca00028f0eff */
[----:B------:R2:W-:Y:S02]  /*18c50*/  STL [R1+0xd24], R28 ;  /* 0x000d241c01007387 */ /* 0x0005e40000100800 */
[----:B--2---:R-:W-:-:S05]  /*18c60*/  LEA R28, P5, R29, R26, 0x1 ;  /* 0x0000001a1d1c7211 */ /* 0x004fca00078a08ff */
[----:B------:R0:W-:Y:S04]  /*18c70*/  STL [R1+0xd60], R28 ;  /* 0x000d601c01007387 */ /* 0x0001e80000100800 */
[----:B0-----:R-:W2:Y:S01]  /*18c80*/  LDL.LU R28, [R1+0xf60] ;  /* 0x000f6000011c7983 */ /* 0x001ea20000300800 */
[-C--:B------:R-:W-:Y:S02]  /*18c90*/  LEA.HI.X.SX32 R10, R10, R13.reuse, 0x1, P3 ;  /* 0x0000000d0a0a7211 */ /* 0x080fe400018f0eff */
[----:B------:R-:W-:-:S03]  /*18ca0*/  LEA.HI.X.SX32 R5, R5, R13, 0x1, P2 ;  /* 0x0000000d05057211 */ /* 0x000fc600010f0eff */
[----:B------:R2:W-:Y:S02]  /*18cb0*/  STL [R1+0xd2c], R10 ;  /* 0x000d2c0a01007387 */ /* 0x0005e40000100800 */
[----:B--2---:R-:W-:-:S05]  /*18cc0*/  LEA R10, P3, R28, R26, 0x1 ;  /* 0x0000001a1c0a7211 */ /* 0x004fca00078608ff */
        /* <DEDUP_REMOVED lines=27> */
[----:B------:R2:W-:Y:S01]  /*18e80*/  STL [R1+0xd5c], R29 ;  /* 0x000d5c1d01007387 */ /* 0x0005e20000100800 */
[-C--:B------:R-:W-:Y:S02]  /*18e90*/  LEA.HI.X.SX32 R25, R25, R13.reuse, 0x1, P2 ;  /* 0x0000000d19197211 */ /* 0x080fe400010f0eff */
[----:B------:R-:W-:Y:S01]  /*18ea0*/  LEA.HI.X.SX32 R7, R7, R13, 0x1, P4 ;  /* 0x0000000d07077211 */ /* 0x000fe200020f0eff */
[----:B------:R-:W-:Y:S02]  /*18eb0*/  IMAD R27, R27, c[0x0][0x190], RZ ;  /* 0x000064001b1b7a24 */ /* 0x000fe400078e02ff */
[----:B------:R-:W-:Y:S02]  /*18ec0*/  IMAD R0, R0, c[0x0][0x190], RZ ;  /* 0x0000640000007a24 */ /* 0x000fe400078e02ff */
[----:B------:R-:W-:Y:S02]  /*18ed0*/  IMAD R2, R2, c[0x0][0x190], RZ ;  /* 0x0000640002027a24 */ /* 0x000fe400078e02ff */
[----:B------:R-:W-:Y:S01]  /*18ee0*/  IMAD R3, R3, c[0x0][0x190], RZ ;  /* 0x0000640003037a24 */ /* 0x000fe200078e02ff */
[----:B--2---:R-:W-:-:S05]  /*18ef0*/  LEA R29, P5, R9, R26, 0x1 ;  /* 0x0000001a091d7211 */ /* 0x004fca00078a08ff */
[----:B------:R0:W-:Y:S02]  /*18f00*/  STL [R1+0xd98], R29 ;  /* 0x000d981d01007387 */ /* 0x0001e40000100800 */
[----:B0-----:R-:W-:Y:S02]  /*18f10*/  LEA.HI.X.SX32 R29, R28, R13, 0x1, P3 ;  /* 0x0000000d1c1d7211 */ /* 0x001fe400018f0eff */
[----:B------:R-:W-:-:S03]  /*18f20*/  LEA R28, P3, R12, R26, 0x1 ;  /* 0x0000001a0c1c7211 */ /* 0x000fc600078608ff */
[----:B------:R0:W-:Y:S04]  /*18f30*/  STL [R1+0xd64], R29 ;  /* 0x000d641d01007387 */ /* 0x0001e80000100800 */
[----:B------:R1:W-:Y:S04]  /*18f40*/  STL [R1+0xe08], R28 ;  /* 0x000e081c01007387 */ /* 0x0003e80000100800 */
[----:B------:R2:W-:Y:S01]  /*18f50*/  STL [R1+0xd6c], R25 ;  /* 0x000d6c1901007387 */ /* 0x0005e20000100800 */
[----:B0-----:R-:W-:Y:S02]  /*18f60*/  LEA R29, P2, R10, R26, 0x1 ;  /* 0x0000001a0a1d7211 */ /* 0x001fe400078408ff */
[----:B-1----:R-:W-:-:S02]  /*18f70*/  LEA.HI.X.SX32 R28, R5, R13, 0x1, P1 ;  /* 0x0000000d051c7211 */ /* 0x002fc400008f0eff */
[----:B------:R-:W-:Y:S02]  /*18f80*/  LEA.HI.X.SX32 R5, R6, R13, 0x1, P0 ;  /* 0x0000000d06057211 */ /* 0x000fe400000f0eff */
[-C--:B--2---:R-:W-:Y:S01]  /*18f90*/  LEA R25, P1, R11, R26.reuse, 0x1 ;  /* 0x0000001a0b197211 */ /* 0x084fe200078208ff */
[----:B------:R-:W-:Y:S01]  /*18fa0*/  STL [R1+0xda0], R29 ;  /* 0x000da01d01007387 */ /* 0x000fe20000100800 */
[----:B------:R-:W-:-:S03]  /*18fb0*/  LEA R6, P0, R14, R26, 0x1 ;  /* 0x0000001a0e067211 */ /* 0x000fc600078008ff */
[----:B------:R-:W-:Y:S04]  /*18fc0*/  STL [R1+0xd74], R28 ;  /* 0x000d741c01007387 */ /* 0x000fe80000100800 */
[----:B------:R-:W-:Y:S04]  /*18fd0*/  STL [R1+0xda8], R25 ;  /* 0x000da81901007387 */ /* 0x000fe80000100800 */
[----:B------:R0:W-:Y:S04]  /*18fe0*/  STL [R1+0xd7c], R5 ;  /* 0x000d7c0501007387 */ /* 0x0001e80000100800 */
[----:B------:R1:W-:Y:S01]  /*18ff0*/  STL [R1+0xdb0], R6 ;  /* 0x000db00601007387 */ /* 0x0003e20000100800 */
[----:B0-----:R-:W-:-:S03]  /*19000*/  LEA R5, P4, R15, R26, 0x1 ;  /* 0x0000001a0f057211 */ /* 0x001fc600078808ff */
[----:B------:R0:W-:Y:S01]  /*19010*/  STL [R1+0xd84], R7 ;  /* 0x000d840701007387 */ /* 0x0001e20000100800 */
[----:B-1----:R-:W-:-:S03]  /*19020*/  LEA.HI.X.SX32 R6, R8, R13, 0x1, P6 ;  /* 0x0000000d08067211 */ /* 0x002fc600030f0eff */
[----:B------:R1:W-:Y:S01]  /*19030*/  STL [R1+0xdb8], R5 ;  /* 0x000db80501007387 */ /* 0x0003e20000100800 */
[----:B0-----:R-:W-:-:S03]  /*19040*/  LEA R7, P6, R16, R26, 0x1 ;  /* 0x0000001a10077211 */ /* 0x001fc600078c08ff */
[----:B------:R0:W-:Y:S01]  /*19050*/  STL [R1+0xd8c], R6 ;  /* 0x000d8c0601007387 */ /* 0x0001e20000100800 */
[----:B-1----:R-:W-:-:S03]  /*19060*/  LEA.HI.X.SX32 R5, R9, R13, 0x1, P5 ;  /* 0x0000000d09057211 */ /* 0x002fc600028f0eff */
[----:B------:R1:W-:Y:S04]  /*19070*/  STL [R1+0xdc0], R7 ;  /* 0x000dc00701007387 */ /* 0x0003e80000100800 */
[----:B------:R2:W-:Y:S01]  /*19080*/  STL [R1+0xd94], R5 ;  /* 0x000d940501007387 */ /* 0x0005e20000100800 */
[----:B0-----:R-:W-:Y:S02]  /*19090*/  LEA R6, P5, R17, R26, 0x1 ;  /* 0x0000001a11067211 */ /* 0x001fe400078a08ff */
[----:B-1----:R-:W-:-:S03]  /*190a0*/  LEA.HI.X.SX32 R7, R12, R13, 0x1, P3 ;  /* 0x0000000d0c077211 */ /* 0x002fc600018f0eff */
[----:B------:R0:W-:Y:S01]  /*190b0*/  STL [R1+0xdc8], R6 ;  /* 0x000dc80601007387 */ /* 0x0001e20000100800 */
[----:B--2---:R-:W-:-:S03]  /*190c0*/  LEA R5, P3, R18, R26, 0x1 ;  /* 0x0000001a12057211 */ /* 0x004fc600078608ff */
[----:B------:R1:W-:Y:S04]  /*190d0*/  STL [R1+0xe04], R7 ;  /* 0x000e040701007387 */ /* 0x0003e80000100800 */
[----:B------:R2:W-:Y:S01]  /*190e0*/  STL [R1+0xdd0], R5 ;  /* 0x000dd00501007387 */ /* 0x0005e20000100800 */
[----:B0-----:R-:W-:Y:S02]  /*190f0*/  LEA.HI.X.SX32 R6, R10, R13, 0x1, P2 ;  /* 0x0000000d0a067211 */ /* 0x001fe400010f0eff */
[----:B-1----:R-:W-:-:S03]  /*19100*/  LEA R7, P2, R19, R26, 0x1 ;  /* 0x0000001a13077211 */ /* 0x002fc600078408ff */
[----:B------:R5:W-:Y:S01]  /*19110*/  STL [R1+0xd9c], R6 ;  /* 0x000d9c0601007387 */ /* 0x000be20000100800 */
[----:B--2---:R-:W-:-:S03]  /*19120*/  LEA.HI.X.SX32 R5, R11, R13, 0x1, P1 ;  /* 0x0000000d0b057211 */ /* 0x004fc600008f0eff */
[----:B------:R0:W-:Y:S04]  /*19130*/  STL [R1+0xdd8], R7 ;  /* 0x000dd80701007387 */ /* 0x0001e80000100800 */
[----:B------:R1:W-:Y:S01]  /*19140*/  STL [R1+0xda4], R5 ;  /* 0x000da40501007387 */ /* 0x0003e20000100800 */
[----:B-----5:R-:W-:Y:S02]  /*19150*/  LEA R6, P1, R20, R26, 0x1 ;  /* 0x0000001a14067211 */ /* 0x020fe400078208ff */
[----:B0-----:R-:W-:-:S03]  /*19160*/  LEA.HI.X.SX32 R7, R14, R13, 0x1, P0 ;  /* 0x0000000d0e077211 */ /* 0x001fc600000f0eff */
[----:B------:R0:W-:Y:S01]  /*19170*/  STL [R1+0xde0], R6 ;  /* 0x000de00601007387 */ /* 0x0001e20000100800 */
[----:B-1----:R-:W-:-:S03]  /*19180*/  LEA R5, P0, R21, R26, 0x1 ;  /* 0x0000001a15057211 */ /* 0x002fc600078008ff */
[----:B------:R1:W-:Y:S04]  /*19190*/  STL [R1+0xdac], R7 ;  /* 0x000dac0701007387 */ /* 0x0003e80000100800 */
[----:B------:R-:W2:Y:S01]  /*191a0*/  LDL.LU R29, [R1+0x410] ;  /* 0x00041000011d7983 */ /* 0x000ea20000300800 */
[----:B0-----:R-:W-:-:S03]  /*191b0*/  LEA.HI.X.SX32 R6, R15, R13, 0x1, P4 ;  /* 0x0000000d0f067211 */ /* 0x001fc600020f0eff */
[----:B------:R4:W-:Y:S01]  /*191c0*/  STL [R1+0xde8], R5 ;  /* 0x000de80501007387 */ /* 0x0009e20000100800 */
[----:B-1----:R-:W-:-:S03]  /*191d0*/  LEA.HI.X.SX32 R7, R16, R13, 0x1, P6 ;  /* 0x0000000d10077211 */ /* 0x002fc600030f0eff */
[----:B------:R3:W-:Y:S01]  /*191e0*/  STL [R1+0xdb4], R6 ;  /* 0x000db40601007387 */ /* 0x0007e20000100800 */
[-C--:B----4-:R-:W-:Y:S02]  /*191f0*/  LEA R5, P4, R22, R26.reuse, 0x1 ;  /* 0x0000001a16057211 */ /* 0x090fe400078808ff */
[----:B---3--:R-:W-:-:S03]  /*19200*/  LEA R6, P6, R23, R26, 0x1 ;  /* 0x0000001a17067211 */ /* 0x008fc600078c08ff */
[----:B------:R0:W-:Y:S04]  /*19210*/  STL [R1+0xdec], R5 ;  /* 0x000dec0501007387 */ /* 0x0001e80000100800 */
[----:B------:R1:W-:Y:S01]  /*19220*/  STL [R1+0xdbc], R7 ;  /* 0x000dbc0701007387 */ /* 0x0003e20000100800 */
[----:B0-----:R-:W-:-:S03]  /*19230*/  LEA.HI.X.SX32 R5, R17, R13, 0x1, P5 ;  /* 0x0000000d11057211 */ /* 0x001fc600028f0eff */
[----:B------:R0:W-:Y:S01]  /*19240*/  STL [R1+0xdf0], R6 ;  /* 0x000df00601007387 */ /* 0x0001e20000100800 */
[----:B-1----:R-:W-:-:S03]  /*19250*/  LEA R7, P5, R24, R26, 0x1 ;  /* 0x0000001a18077211 */ /* 0x002fc600078a08ff */
        /* <DEDUP_REMOVED lines=16> */
[----:B------:R-:W3:Y:S04]  /*19360*/  LDL.LU R10, [R1+0x430] ;  /* 0x00043000010a7983 */ /* 0x000ee80000300800 */
[----:B------:R-:W-:Y:S04]  /*19370*/  STL [R1+0xde4], R6 ;  /* 0x000de40601007387 */ /* 0x000fe80000100800 */
[----:B------:R-:W4:Y:S01]  /*19380*/  LDL.LU R11, [R1+0x438] ;  /* 0x00043800010b7983 */ /* 0x000f220000300800 */
[----:B0-----:R-:W-:-:S03]  /*19390*/  LEA.HI.X.SX32 R7, R23, R13, 0x1, P6 ;  /* 0x0000000d17077211 */ /* 0x001fc600030f0eff */
[----:B------:R0:W-:Y:S02]  /*193a0*/  STL [R1+0x628], R5 ;  /* 0x0006280501007387 */ /* 0x0001e40000100800 */
[----:B0-----:R-:W-:-:S05]  /*193b0*/  LEA.HI.X.SX32 R5, R22, R13, 0x1, P4 ;  /* 0x0000000d16057211 */ /* 0x001fca00020f0eff */
[----:B------:R0:W-:Y:S04]  /*193c0*/  STL [R1+0x610], R5 ;  /* 0x0006100501007387 */ /* 0x0001e80000100800 */
[----:B------:R-:W-:Y:S01]  /*193d0*/  STL [R1+0x614], R7 ;  /* 0x0006140701007387 */ /* 0x000fe20000100800 */
[----:B0-----:R-:W-:-:S03]  /*193e0*/  LEA.HI.X.SX32 R5, R27, R13, 0x1, P3 ;  /* 0x0000000d1b057211 */ /* 0x001fc600018f0eff */
[----:B------:R-:W5:Y:S01]  /*193f0*/  LDL.LU R27, [R1+0x428] ;  /* 0x00042800011b7983 */ /* 0x000f620000300800 */
[----:B------:R-:W-:-:S05]  /*19400*/  LEA.HI.X.SX32 R6, R24, R13, 0x1, P5 ;  /* 0x0000000d18067211 */ /* 0x000fca00028f0eff */
[----:B------:R-:W-:Y:S04]  /*19410*/  STL [R1+0x618], R6 ;  /* 0x0006180601007387 */ /* 0x000fe80000100800 */
[----:B------:R-:W4:Y:S04]  /*19420*/  LDL.LU R24, [R1+0x440] ;  /* 0x0004400001187983 */ /* 0x000f280000300800 */
[----:B------:R-:W0:Y:S04]  /*19430*/  S2R R28, SR_TID.X ;  /* 0x00000000001c7919 */ /* 0x000e280000002100 */
[----:B------:R1:W-:Y:S02]  /*19440*/  STL [R1+0x61c], R5 ;  /* 0x00061c0501007387 */ /* 0x0003e40000100800 */
[----:B-1----:R-:W-:-:S02]  /*19450*/  LEA.HI.X.SX32 R5, R0, R13, 0x1, P2 ;  /* 0x0000000d00057211 */ /* 0x002fc400010f0eff */
[----:B------:R-:W-:-:S03]  /*19460*/  LEA.HI.X.SX32 R0, R2, R13, 0x1, P1 ;  /* 0x0000000d02007211 */ /* 0x000fc600008f0eff */
[----:B------:R-:W-:Y:S04]  /*19470*/  STL [R1+0x620], R5 ;  /* 0x0006200501007387 */ /* 0x000fe80000100800 */
[----:B------:R1:W-:Y:S04]  /*19480*/  STL [R1+0x624], R0 ;  /* 0x0006240001007387 */ /* 0x0003e80000100800 */
[----:B------:R-:W4:Y:S01]  /*19490*/  LDL.LU R12, [R1+0x448] ;  /* 0x00044800010c7983 */ /* 0x000f220000300800 */
[----:B0-----:R-:W-:-:S03]  /*194a0*/  SHF.R.U32.HI R7, RZ, 0x6, R28 ;  /* 0x00000006ff077819 */ /* 0x001fc6000001161c */
[----:B------:R-:W4:Y:S01]  /*194b0*/  LDL.LU R23, [R1+0x450] ;  /* 0x0004500001177983 */ /* 0x000f220000300800 */
[----:B-1----:R-:W-:Y:S02]  /*194c0*/  LEA.HI.X.SX32 R0, R3, R13, 0x1, P0 ;  /* 0x0000000d03007211 */ /* 0x002fe400000f0eff */
[----:B------:R-:W-:-:S03]  /*194d0*/  SGXT.U32 R7, R7, 0x1 ;  /* 0x000000010707781a */ /* 0x000fc60000000000 */
[----:B------:R0:W-:Y:S01]  /*194e0*/  STL [R1+0x40c], R0 ;  /* 0x00040c0001007387 */ /* 0x0001e20000100800 */
[----:B------:R-:W-:-:S03]  /*194f0*/  LOP3.LUT R28, R7, 0x7e, RZ, 0xfc, !PT ;  /* 0x0000007e071c7812 */ /* 0x000fc600078efcff */
[----:B------:R-:W4:Y:S01]  /*19500*/  LDL.LU R22, [R1+0x458] ;  /* 0x0004580001167983 */ /* 0x000f220000300800 */
[C---:B------:R-:W-:Y:S01]  /*19510*/  LOP3.LUT R8, R7.reuse, 0x7e, RZ, 0xfc, !PT ;  /* 0x0000007e07087812 */ /* 0x040fe200078efcff */
[----:B------:R-:W-:Y:S02]  /*19520*/  IMAD.MOV R6, RZ, RZ, -c[0x0][0x188] ;  /* 0x80006200ff067624 */ /* 0x000fe400078e02ff */
[----:B------:R-:W4:Y:S01]  /*19530*/  LDL.LU R14, [R1+0x460] ;  /* 0x00046000010e7983 */ /* 0x000f220000300800 */
[----:B------:R-:W-:Y:S02]  /*19540*/  IMAD R28, R28, c[0x0][0x188], RZ ;  /* 0x000062001c1c7a24 */ /* 0x000fe400078e02ff */
[----:B------:R-:W-:Y:S01]  /*19550*/  IMAD R8, R8, c[0x0][0x188], RZ ;  /* 0x0000620008087a24 */ /* 0x000fe200078e02ff */
[----:B------:R-:W4:Y:S01]  /*19560*/  LDL.LU R15, [R1+0x468] ;  /* 0x00046800010f7983 */ /* 0x000f220000300800 */
[----:B------:R-:W-:Y:S02]  /*19570*/  IMAD R20, R7, c[0x0][0x188], RZ ;  /* 0x0000620007147a24 */ /* 0x000fe400078e02ff */
[----:B------:R-:W-:Y:S01]  /*19580*/  IMAD R28, R6, 0x2, R28 ;  /* 0x00000002061c7824 */ /* 0x000fe200078e021c */
[----:B------:R-:W4:Y:S01]  /*19590*/  LDL.LU R26, [R1+0x474] ;  /* 0x00047400011a7983 */ /* 0x000f220000300800 */
[----:B--2---:R-:W-:-:S04]  /*195a0*/  LEA R2, P0, R29, c[0x0][0x160], 0x1 ;  /* 0x000058001d027a11 */ /* 0x004fc800078008ff */
[----:B0-----:R-:W-:Y:S02]  /*195b0*/  LEA.HI.X.SX32 R0, R29, c[0x0][0x164], 0x1, P0 ;  /* 0x000059001d007a11 */ /* 0x001fe400000f0eff */
[----:B------:R-:W-:-:S05]  /*195c0*/  LOP3.LUT R29, R7, 0x7e, RZ, 0xfc, !PT ;  /* 0x0000007e071d7812 */ /* 0x000fca00078efcff */
[----:B------:R-:W-:Y:S01]  /*195d0*/  IMAD R29, R29, c[0x0][0x188], RZ ;  /* 0x000062001d1d7a24 */ /* 0x000fe200078e02ff */
[----:B------:R-:W-:-:S03]  /*195e0*/  LEA R7, P1, R8, R2, 0x1 ;  /* 0x0000000208077211 */ /* 0x000fc600078208ff */
[----:B------:R-:W-:-:S04]  /*195f0*/  IMAD R29, R6, 0x2, R29 ;  /* 0x00000002061d7824 */ /* 0x000fc800078e021d */
[----:B------:R-:W-:Y:S01]  /*19600*/  IMAD R29, R6, 0x2, R29 ;  /* 0x00000002061d7824 */ /* 0x000fe200078e021d */
[-C--:B------:R-:W-:Y:S01]  /*19610*/  LEA R6, P2, R28, R2.reuse, 0x1 ;  /* 0x000000021c067211 */ /* 0x080fe200078408ff */
[----:B------:R0:W-:Y:S04]  /*19620*/  STL [R1+0x414], R7 ;  /* 0x0004140701007387 */ /* 0x0001e80000100800 */
[----:B------:R-:W-:Y:S04]  /*19630*/  STL [R1+0x41c], R6 ;  /* 0x00041c0601007387 */ /* 0x000fe80000100800 */
[----:B------:R-:W2:Y:S01]  /*19640*/  LDL.LU R16, [R1+0x47c] ;  /* 0x00047c0001107983 */ /* 0x000ea20000300800 */
[----:B0-----:R-:W-:-:S05]  /*19650*/  LEA R7, P5, R29, R2, 0x1 ;  /* 0x000000021d077211 */ /* 0x001fca00078a08ff */
[----:B------:R3:W-:Y:S04]  /*19660*/  STL [R1+0x424], R7 ;  /* 0x0004240701007387 */ /* 0x0007e80000100800 */
[----:B------:R-:W2:Y:S01]  /*19670*/  LDL.LU R17, [R1+0x478] ;  /* 0x0004780001117983 */ /* 0x000ea20000300800 */
[-C--:B---3--:R-:W-:Y:S02]  /*19680*/  LEA R7, P3, R10, R2.reuse, 0x1 ;  /* 0x000000020a077211 */ /* 0x088fe400078608ff */
[----:B-----5:R-:W-:-:S05]  /*19690*/  LEA R9, P4, R27, R2, 0x1 ;  /* 0x000000021b097211 */ /* 0x020fca00078808ff */
[----:B------:R4:W-:Y:S04]  /*196a0*/  STL [R1+0x42c], R9 ;  /* 0x00042c0901007387 */ /* 0x0009e80000100800 */
[----:B------:R-:W3:Y:S01]  /*196b0*/  LDL.LU R21, [R1+0x49c] ;  /* 0x00049c0001157983 */ /* 0x000ee20000300800 */
[----:B----4-:R-:W-:-:S03]  /*196c0*/  LEA R9, P0, R11, R2, 0x1 ;  /* 0x000000020b097211 */ /* 0x010fc600078008ff */
[----:B------:R-:W-:Y:S04]  /*196d0*/  STL [R1+0x434], R7 ;  /* 0x0004340701007387 */ /* 0x000fe80000100800 */
[----:B------:R0:W-:Y:S04]  /*196e0*/  STL [R1+0x43c], R9 ;  /* 0x00043c0901007387 */ /* 0x0001e80000100800 */
[----:B------:R-:W4:Y:S01]  /*196f0*/  LDL.LU R18, [R1+0x4a4] ;  /* 0x0004a40001127983 */ /* 0x000f220000300800 */
[----:B0-----:R-:W-:Y:S02]  /*19700*/  LEA.HI.X.SX32 R9, R8, R0, 0x1, P1 ;  /* 0x0000000008097211 */ /* 0x001fe400008f0eff */
[----:B------:R-:W-:-:S03]  /*19710*/  LEA R8, P1, R24, R2, 0x1 ;  /* 0x0000000218087211 */ /* 0x000fc600078208ff */
[----:B------:R0:W-:Y:S04]  /*19720*/  STL [R1+0x410], R9 ;  /* 0x0004100901007387 */ /* 0x0001e80000100800 */
[----:B------:R-:W5:Y:S04]  /*19730*/  LDL.LU R19, [R1+0x4ac] ;  /* 0x0004ac0001137983 */ /* 0x000f680000300800 */
[----:B------:R-:W-:Y:S01]  /*19740*/  STL [R1+0x444], R8 ;  /* 0x0004440801007387 */ /* 0x000fe20000100800 */
[----:B0-----:R-:W-:-:S03]  /*19750*/  LEA.HI.X.SX32 R9, R28, R0, 0x1, P2 ;  /* 0x000000001c097211 */ /* 0x001fc600010f0eff */
[----:B------:R-:W5:Y:S04]  /*19760*/  LDL.LU R28, [R1+0x4b4] ;  /* 0x0004b400011c7983 */ /* 0x000f680000300800 */
[----:B------:R0:W-:Y:S02]  /*19770*/  STL [R1+0x418], R9 ;  /* 0x0004180901007387 */ /* 0x0001e40000100800 */
[----:B0-----:R-:W-:Y:S02]  /*19780*/  LEA.HI.X.SX32 R9, R29, R0, 0x1, P5 ;  /* 0x000000001d097211 */ /* 0x001fe400028f0eff */
[----:B------:R-:W5:Y:S01]  /*19790*/  LDL.LU R29, [R1+0x46c] ;  /* 0x00046c00011d7983 */ /* 0x000f620000300800 */
[----:B------:R-:W-:-:S05]  /*197a0*/  LEA R13, P2, R12, R2, 0x1 ;  /* 0x000000020c0d7211 */ /* 0x000fca00078408ff */
[----:B------:R0:W-:Y:S01]  /*197b0*/  STL [R1+0x44c], R13 ;  /* 0x00044c0d01007387 */ /* 0x0001e20000100800 */
[----:B------:R-:W-:-:S03]  /*197c0*/  LEA.HI.X.SX32 R27, R27, R0, 0x1, P4 ;  /* 0x000000001b1b7211 */ /* 0x000fc600020f0eff */
[----:B------:R-:W-:Y:S01]  /*197d0*/  STL [R1+0x420], R9 ;  /* 0x0004200901007387 */ /* 0x000fe20000100800 */
[----:B0-----:R-:W-:-:S05]  /*197e0*/  LEA R13, P5, R23, R2, 0x1 ;  /* 0x00000002170d7211 */ /* 0x001fca00078a08ff */
[----:B------:R0:W-:Y:S04]  /*197f0*/  STL [R1+0x454], R13 ;  /* 0x0004540d01007387 */ /* 0x0001e80000100800 */
[----:B------:R1:W-:Y:S01]  /*19800*/  STL [R1+0x428], R27 ;  /* 0x0004281b01007387 */ /* 0x0003e20000100800 */
[----:B0-----:R-:W-:Y:S02]  /*19810*/  LEA R13, P4, R22, R2, 0x1 ;  /* 0x00000002160d7211 */ /* 0x001fe400078808ff */
[----:B-1----:R-:W-:-:S03]  /*19820*/  LEA.HI.X.SX32 R27, R10, R0, 0x1, P3 ;  /* 0x000000000a1b7211 */ /* 0x002fc600018f0eff */
        /* <DEDUP_REMOVED lines=8> */
[----:B------:R0:W-:Y:S01]  /*198b0*/  STL [R1+0x480], R13 ;  /* 0x0004800d01007387 */ /* 0x0001e20000100800 */
[----:B------:R-:W-:-:S03]  /*198c0*/  LEA.HI.X.SX32 R24, R12, R0, 0x1, P2 ;  /* 0x000000000c187211 */ /* 0x000fc600010f0eff */
[----:B------:R-:W-:Y:S01]  /*198d0*/  STL [R1+0x440], R27 ;  /* 0x0004401b01007387 */ /* 0x000fe20000100800 */
[----:B0-----:R-:W-:-:S05]  /*198e0*/  LEA R13, P1, R26, R2, 0x1 ;  /* 0x000000021a0d7211 */ /* 0x001fca00078208ff */
[----:B------:R-:W-:Y:S04]  /*198f0*/  STL [R1+0x488], R13 ;  /* 0x0004880d01007387 */ /* 0x000fe80000100800 */
[----:B------:R0:W-:Y:S02]  /*19900*/  STL [R1+0x448], R24 ;  /* 0x0004481801007387 */ /* 0x0001e40000100800 */
[----:B0-----:R-:W-:Y:S01]  /*19910*/  LEA.HI.X.SX32 R24, R23, R0, 0x1, P5 ;  /* 0x0000000017187211 */ /* 0x001fe200028f0eff */
[----:B------:R-:W-:-:S04]  /*19920*/  IMAD.MOV R25, RZ, RZ, -c[0x0][0x188] ;  /* 0x80006200ff197624 */ /* 0x000fc800078e02ff */
[----:B------:R-:W-:-:S04]  /*19930*/  IMAD R3, R25, 0x2, R4 ;  /* 0x0000000219037824 */ /* 0x000fc800078e0204 */
[----:B------:R-:W-:Y:S01]  /*19940*/  IMAD R5, R25, 0x2, R3 ;  /* 0x0000000219057824 */ /* 0x000fe200078e0203 */
[----:B--2---:R-:W-:-:S05]  /*19950*/  LEA R13, P2, R16, R2, 0x1 ;  /* 0x00000002100d7211 */ /* 0x004fca00078408ff */
[----:B------:R-:W-:Y:S01]  /*19960*/  STL [R1+0x490], R13 ;  /* 0x0004900d01007387 */ /* 0x000fe20000100800 */
[----:B------:R-:W-:-:S03]  /*19970*/  LEA R23, P5, R17, R2, 0x1 ;  /* 0x0000000211177211 */ /* 0x000fc600078a08ff */
[----:B------:R0:W-:Y:S04]  /*19980*/  STL [R1+0x450], R24 ;  /* 0x0004501801007387 */ /* 0x0001e80000100800 */
[----:B------:R3:W-:Y:S01]  /*19990*/  STL [R1+0x498], R23 ;  /* 0x0004981701007387 */ /* 0x0007e20000100800 */
[-C--:B0-----:R-:W-:Y:S02]  /*199a0*/  LEA.HI.X.SX32 R24, R22, R0.reuse, 0x1, P4 ;  /* 0x0000000016187211 */ /* 0x081fe400020f0eff */
[----:B------:R-:W-:-:S03]  /*199b0*/  LEA.HI.X.SX32 R22, R14, R0, 0x1, P3 ;  /* 0x000000000e167211 */ /* 0x000fc600018f0eff */
[----:B------:R4:W-:Y:S01]  /*199c0*/  STL [R1+0x458], R24 ;  /* 0x0004581801007387 */ /* 0x0009e20000100800 */
[----:B------:R-:W-:-:S04]  /*199d0*/  IMAD R6, R25, 0x2, R5 ;  /* 0x0000000219067824 */ /* 0x000fc800078e0205 */
[----:B------:R-:W-:-:S04]  /*199e0*/  IMAD R7, R25, 0x2, R6 ;  /* 0x0000000219077824 */ /* 0x000fc800078e0206 */
[----:B------:R-:W-:-:S04]  /*199f0*/  IMAD R8, R25, 0x2, R7 ;  /* 0x0000000219087824 */ /* 0x000fc800078e0207 */
[----:B------:R-:W-:Y:S01]  /*19a00*/  IMAD R9, R25, 0x2, R8 ;  /* 0x0000000219097824 */ /* 0x000fe200078e0208 */
[----:B---3--:R-:W-:-:S05]  /*19a10*/  LEA R23, P4, R21, R2, 0x1 ;  /* 0x0000000215177211 */ /* 0x008fca00078808ff */
[----:B------:R0:W-:Y:S04]  /*19a20*/  STL [R1+0x4a0], R23 ;  /* 0x0004a01701007387 */ /* 0x0001e80000100800 */
[----:B------:R5:W-:Y:S01]  /*19a30*/  STL [R1+0x460], R22 ;  /* 0x0004601601007387 */ /* 0x000be20000100800 */
[----:B----4-:R-:W-:Y:S02]  /*19a40*/  LEA R24, P3, R18, R2, 0x1 ;  /* 0x0000000212187211 */ /* 0x010fe400078608ff */
[----:B0-----:R-:W-:-:S03]  /*19a50*/  LEA.HI.X.SX32 R23, R15, R0, 0x1, P0 ;  /* 0x000000000f177211 */ /* 0x001fc600000f0eff */
[----:B------:R0:W-:Y:S04]  /*19a60*/  STL [R1+0x4a8], R24 ;  /* 0x0004a81801007387 */ /* 0x0001e80000100800 */
[----:B------:R1:W-:Y:S01]  /*19a70*/  STL [R1+0x468], R23 ;  /* 0x0004681701007387 */ /* 0x0003e20000100800 */
[----:B-----5:R-:W-:Y:S02]  /*19a80*/  LEA R22, P0, R19, R2, 0x1 ;  /* 0x0000000213167211 */ /* 0x020fe400078008ff */
[----:B0-----:R-:W-:-:S03]  /*19a90*/  LEA.HI.X.SX32 R24, R26, R0, 0x1, P1 ;  /* 0x000000001a187211 */ /* 0x001fc600008f0eff */
[----:B------:R0:W-:Y:S01]  /*19aa0*/  STL [R1+0x4b0], R22 ;  /* 0x0004b01601007387 */ /* 0x0001e20000100800 */
[----:B-1----:R-:W-:-:S03]  /*19ab0*/  LEA R23, P1, R28, R2, 0x1 ;  /* 0x000000021c177211 */ /* 0x002fc600078208ff */
[----:B------:R1:W-:Y:S01]  /*19ac0*/  STL [R1+0x484], R24 ;  /* 0x0004841801007387 */ /* 0x0003e20000100800 */
[----:B0-----:R-:W-:-:S03]  /*19ad0*/  LEA.HI.X.SX32 R22, R16, R0, 0x1, P2 ;  /* 0x0000000010167211 */ /* 0x001fc600010f0eff */
[----:B------:R0:W-:Y:S04]  /*19ae0*/  STL [R1+0x4b8], R23 ;  /* 0x0004b81701007387 */ /* 0x0001e80000100800 */
[----:B------:R2:W-:Y:S01]  /*19af0*/  STL [R1+0x48c], R22 ;  /* 0x00048c1601007387 */ /* 0x0005e20000100800 */
[----:B-1----:R-:W-:Y:S02]  /*19b00*/  LEA R24, P2, R29, R2, 0x1 ;  /* 0x000000021d187211 */ /* 0x002fe400078408ff */
[----:B0-----:R-:W-:Y:S02]  /*19b10*/  LEA.HI.X.SX32 R23, R17, R0, 0x1, P5 ;  /* 0x0000000011177211 */ /* 0x001fe400028f0eff */
[----:B--2---:R-:W-:Y:S01]  /*19b20*/  LEA R22, P5, R4, R2, 0x1 ;  /* 0x0000000204167211 */ /* 0x004fe200078a08ff */
[----:B------:R-:W-:Y:S04]  /*19b30*/  STL [R1+0x4c0], R24 ;  /* 0x0004c01801007387 */ /* 0x000fe80000100800 */
[----:B------:R0:W-:Y:S04]  /*19b40*/  STL [R1+0x494], R23 ;  /* 0x0004941701007387 */ /* 0x0001e80000100800 */
[----:B------:R1:W-:Y:S01]  /*19b50*/  STL [R1+0x4c8], R22 ;  /* 0x0004c81601007387 */ /* 0x0003e20000100800 */
[----:B0-----:R-:W-:-:S02]  /*19b60*/  LEA.HI.X.SX32 R23, R21, R0, 0x1, P4 ;  /* 0x0000000015177211 */ /* 0x001fc400020f0eff */
[----:B------:R-:W-:Y:S02]  /*19b70*/  LEA.HI.X.SX32 R21, R18, R0, 0x1, P3 ;  /* 0x0000000012157211 */ /* 0x000fe400018f0eff */
[-C--:B-1----:R-:W-:Y:S01]  /*19b80*/  LEA R22, P4, R3, R2.reuse, 0x1 ;  /* 0x0000000203167211 */ /* 0x082fe200078808ff */
[----:B------:R0:W-:Y:S04]  /*19b90*/  STL [R1+0x49c], R23 ;  /* 0x00049c1701007387 */ /* 0x0001e80000100800 */
[----:B------:R1:W-:Y:S04]  /*19ba0*/  STL [R1+0x4d0], R22 ;  /* 0x0004d01601007387 */ /* 0x0003e80000100800 */
[----:B------:R2:W-:Y:S01]  /*19bb0*/  STL [R1+0x4a4], R21 ;  /* 0x0004a41501007387 */ /* 0x0005e20000100800 */
[----:B0-----:R-:W-:-:S02]  /*19bc0*/  LEA R23, P3, R20, R2, 0x1 ;  /* 0x0000000214177211 */ /* 0x001fc400078608ff */
[----:B-1----:R-:W-:-:S03]  /*19bd0*/  LEA.HI.X.SX32 R22, R19, R0, 0x1, P0 ;  /* 0x0000000013167211 */ /* 0x002fc600000f0eff */
[----:B------:R0:W-:Y:S01]  /*19be0*/  STL [R1+0x60c], R23 ;  /* 0x00060c1701007387 */ /* 0x0001e20000100800 */
[----:B--2---:R-:W-:-:S03]  /*19bf0*/  LEA.HI.X.SX32 R21, R28, R0, 0x1, P1 ;  /* 0x000000001c157211 */ /* 0x004fc600008f0eff */
[----:B------:R1:W-:Y:S04]  /*19c00*/  STL [R1+0x4ac], R22 ;  /* 0x0004ac1601007387 */ /* 0x0003e80000100800 */
[----:B------:R2:W-:Y:S01]  /*19c10*/  STL [R1+0x4b4], R21 ;  /* 0x0004b41501007387 */ /* 0x0005e20000100800 */
[----:B0-----:R-:W-:Y:S02]  /*19c20*/  LEA.HI.X.SX32 R23, R29, R0, 0x1, P2 ;  /* 0x000000001d177211 */ /* 0x001fe400010f0eff */
[----:B-1----:R-:W-:Y:S02]  /*19c30*/  LEA R22, P0, R5, R2, 0x1 ;  /* 0x0000000205167211 */ /* 0x002fe400078008ff */
[-C--:B--2---:R-:W-:Y:S01]  /*19c40*/  LEA.HI.X.SX32 R21, R4, R0.reuse, 0x1, P5 ;  /* 0x0000000004157211 */ /* 0x084fe200028f0eff */
[----:B------:R-:W-:Y:S01]  /*19c50*/  STL [R1+0x4bc], R23 ;  /* 0x0004bc1701007387 */ /* 0x000fe20000100800 */
[----:B------:R-:W-:-:S03]  /*19c60*/  LEA.HI.X.SX32 R20, R20, R0, 0x1, P3 ;  /* 0x0000000014147211 */ /* 0x000fc600018f0eff */
[----:B------:R0:W-:Y:S04]  /*19c70*/  STL [R1+0x4c4], R21 ;  /* 0x0004c41501007387 */ /* 0x0001e80000100800 */
[----:B------:R-:W-:Y:S01]  /*19c80*/  STL [R1+0x4d8], R22 ;  /* 0x0004d81601007387 */ /* 0x000fe20000100800 */
[-C--:B0-----:R-:W-:Y:S02]  /*19c90*/  LEA.HI.X.SX32 R21, R3, R0.reuse, 0x1, P4 ;  /* 0x0000000003157211 */ /* 0x081fe400020f0eff */
[----:B------:R-:W-:-:S03]  /*19ca0*/  LEA.HI.X.SX32 R3, R5, R0, 0x1, P0 ;  /* 0x0000000005037211 */ /* 0x000fc600000f0eff */
[----:B------:R-:W-:Y:S04]  /*19cb0*/  STL [R1+0x4cc], R21 ;  /* 0x0004cc1501007387 */ /* 0x000fe80000100800 */
[----:B------:R0:W-:Y:S04]  /*19cc0*/  STL [R1+0x608], R20 ;  /* 0x0006081401007387 */ /* 0x0001e80000100800 */
[----:B------:R1:W-:Y:S01]  /*19cd0*/  STL [R1+0x4d4], R3 ;  /* 0x0004d40301007387 */ /* 0x0003e20000100800 */
[-C--:B0-----:R-:W-:Y:S02]  /*19ce0*/  LEA R20, P0, R6, R2.reuse, 0x1 ;  /* 0x0000000206147211 */ /* 0x081fe400078008ff */
[----:B-1----:R-:W-:-:S03]  /*19cf0*/  LEA R3, P1, R7, R2, 0x1 ;  /* 0x0000000207037211 */ /* 0x002fc600078208ff */
[----:B------:R-:W-:Y:S01]  /*19d00*/  STL [R1+0x4e0], R20 ;  /* 0x0004e01401007387 */ /* 0x000fe20000100800 */
[----:B------:R-:W-:-:S03]  /*19d10*/  LEA R21, P2, R8, R2, 0x1 ;  /* 0x0000000208157211 */ /* 0x000fc600078408ff */
[----:B------:R0:W-:Y:S01]  /*19d20*/  STL [R1+0x4e8], R3 ;  /* 0x0004e80301007387 */ /* 0x0001e20000100800 */
[-C--:B------:R-:W-:Y:S01]  /*19d30*/  LEA.HI.X.SX32 R7, R7, R0.reuse, 0x1, P1 ;  /* 0x0000000007077211 */ /* 0x080fe200008f0eff */
[C---:B------:R-:W-:Y:S02]  /*19d40*/  IMAD R10, R25.reuse, 0x2, R9 ;  /* 0x00000002190a7824 */ /* 0x040fe400078e0209 */
[----:B------:R-:W-:Y:S01]  /*19d50*/  STL [R1+0x4f0], R21 ;  /* 0x0004f01501007387 */ /* 0x000fe20000100800 */
[-C--:B0-----:R-:W-:Y:S02]  /*19d60*/  LEA.HI.X.SX32 R3, R6, R0.reuse, 0x1, P0 ;  /* 0x0000000006037211 */ /* 0x081fe400000f0eff */
[----:B------:R-:W-:Y:S01]  /*19d70*/  LEA.HI.X.SX32 R6, R8, R0, 0x1, P2 ;  /* 0x0000000008067211 */ /* 0x000fe200010f0eff */
[----:B------:R-:W-:Y:S02]  /*19d80*/  IMAD R11, R25, 0x2, R10 ;  /* 0x00000002190b7824 */ /* 0x000fe400078e020a */
[----:B------:R-:W-:Y:S01]  /*19d90*/  STL [R1+0x4dc], R3 ;  /* 0x0004dc0301007387 */ /* 0x000fe20000100800 */
[----:B------:R-:W-:-:S03]  /*19da0*/  LEA R8, P0, R9, R2, 0x1 ;  /* 0x0000000209087211 */ /* 0x000fc600078008ff */
[----:B------:R0:W-:Y:S04]  /*19db0*/  STL [R1+0x4e4], R7 ;  /* 0x0004e40701007387 */ /* 0x0001e80000100800 */
[----:B------:R1:W-:Y:S01]  /*19dc0*/  STL [R1+0x4ec], R6 ;  /* 0x0004ec0601007387 */ /* 0x0003e20000100800 */
[----:B------:R-:W-:-:S03]  /*19dd0*/  IMAD R12, R25, 0x2, R11 ;  /* 0x00000002190c7824 */ /* 0x000fc600078e020b */
[----:B------:R2:W-:Y:S01]  /*19de0*/  STL [R1+0x4f8], R8 ;  /* 0x0004f80801007387 */ /* 0x0005e20000100800 */
[-C--:B0-----:R-:W-:Y:S02]  /*19df0*/  LEA R7, P2, R11, R2.reuse, 0x1 ;  /* 0x000000020b077211 */ /* 0x081fe400078408ff */
[----:B-1----:R-:W-:Y:S01]  /*19e00*/  LEA R6, P1, R10, R2, 0x1 ;  /* 0x000000020a067211 */ /* 0x002fe200078208ff */
[----:B------:R-:W-:-:S04]  /*19e10*/  IMAD R13, R25, 0x2, R12 ;  /* 0x00000002190d7824 */ /* 0x000fc800078e020c */
[----:B------:R0:W-:Y:S01]  /*19e20*/  STL [R1+0x500], R6 ;  /* 0x0005000601007387 */ /* 0x0001e20000100800 */
[-C--:B--2---:R-:W-:Y:S01]  /*19e30*/  LEA.HI.X.SX32 R8, R10, R0.reuse, 0x1, P1 ;  /* 0x000000000a087211 */ /* 0x084fe200008f0eff */
[----:B------:R-:W-:Y:S02]  /*19e40*/  IMAD R14, R25, 0x2, R13 ;  /* 0x00000002190e7824 */ /* 0x000fe400078e020d */
[----:B------:R1:W-:Y:S01]  /*19e50*/  STL [R1+0x508], R7 ;  /* 0x0005080701007387 */ /* 0x0003e20000100800 */
[-C--:B0-----:R-:W-:Y:S02]  /*19e60*/  LEA.HI.X.SX32 R6, R9, R0.reuse, 0x1, P0 ;  /* 0x0000000009067211 */ /* 0x081fe400000f0eff */
[----:B-1----:R-:W-:-:S03]  /*19e70*/  LEA.HI.X.SX32 R7, R11, R0, 0x1, P2 ;  /* 0x000000000b077211 */ /* 0x002fc600010f0eff */
[----:B------:R-:W-:Y:S01]  /*19e80*/  STL [R1+0x4f4], R6 ;  /* 0x0004f40601007387 */ /* 0x000fe20000100800 */
[----:B------:R-:W-:-:S03]  /*19e90*/  LEA R9, P1, R13, R2, 0x1 ;  /* 0x000000020d097211 */ /* 0x000fc600078208ff */
[----:B------:R0:W-:Y:S01]  /*19ea0*/  STL [R1+0x4fc], R8 ;  /* 0x0004fc0801007387 */ /* 0x0001e20000100800 */
[----:B------:R-:W-:-:S03]  /*19eb0*/  IMAD R15, R25, 0x2, R14 ;  /* 0x00000002190f7824 */ /* 0x000fc600078e020e */
[----:B------:R1:W-:Y:S01]  /*19ec0*/  STL [R1+0x504], R7 ;  /* 0x0005040701007387 */ /* 0x0003e20000100800 */
[-C--:B0-----:R-:W-:Y:S02]  /*19ed0*/  LEA R8, P0, R12, R2.reuse, 0x1 ;  /* 0x000000020c087211 */ /* 0x081fe400078008ff */
[----:B-1----:R-:W-:-:S03]  /*19ee0*/  LEA R7, P2, R14, R2, 0x1 ;  /* 0x000000020e077211 */ /* 0x002fc600078408ff */
[----:B------:R-:W-:Y:S01]  /*19ef0*/  STL [R1+0x510], R8 ;  /* 0x0005100801007387 */ /* 0x000fe20000100800 */
[----:B------:R-:W-:-:S03]  /*19f00*/  LEA.HI.X.SX32 R10, R13, R0, 0x1, P1 ;  /* 0x000000000d0a7211 */ /* 0x000fc600008f0eff */
[----:B------:R0:W-:Y:S01]  /*19f10*/  STL [R1+0x518], R9 ;  /* 0x0005180901007387 */ /* 0x0001e20000100800 */
[----:B------:R-:W-:-:S03]  /*19f20*/  IMAD R16, R25, 0x2, R15 ;  /* 0x0000000219107824 */ /* 0x000fc600078e020f */
[----:B------:R1:W-:Y:S01]  /*19f30*/  STL [R1+0x520], R7 ;  /* 0x0005200701007387 */ /* 0x0003e20000100800 */
[-C--:B0-----:R-:W-:Y:S02]  /*19f40*/  LEA.HI.X.SX32 R9, R12, R0.reuse, 0x1, P0 ;  /* 0x000000000c097211 */ /* 0x081fe400000f0eff */
[----:B-1----:R-:W-:-:S03]  /*19f50*/  LEA.HI.X.SX32 R7, R14, R0, 0x1, P2 ;  /* 0x000000000e077211 */ /* 0x002fc600010f0eff */
[----:B------:R-:W-:Y:S01]  /*19f60*/  STL [R1+0x50c], R9 ;  /* 0x00050c0901007387 */ /* 0x000fe20000100800 */
[----:B------:R-:W-:-:S03]  /*19f70*/  IMAD R17, R25, 0x2, R16 ;  /* 0x0000000219117824 */ /* 0x000fc600078e0210 */
[----:B------:R0:W-:Y:S01]  /*19f80*/  STL [R1+0x514], R10 ;  /* 0x0005140a01007387 */ /* 0x0001e20000100800 */
[----:B------:R-:W-:-:S03]  /*19f90*/  IMAD R18, R25, 0x2, R17 ;  /* 0x0000000219127824 */ /* 0x000fc600078e0211 */
[----:B------:R1:W-:Y:S01]  /*19fa0*/  STL [R1+0x51c], R7 ;  /* 0x00051c0701007387 */ /* 0x0003e20000100800 */
[-C--:B------:R-:W-:Y:S02]  /*19fb0*/  LEA R11, P2, R17, R2.reuse, 0x1 ;  /* 0x00000002110b7211 */ /* 0x080fe400078408ff */
[-C--:B0-----:R-:W-:Y:S02]  /*19fc0*/  LEA R10, P0, R15, R2.reuse, 0x1 ;  /* 0x000000020f0a7211 */ /* 0x081fe400078008ff */
[----:B-1----:R-:W-:-:S03]  /*19fd0*/  LEA R7, P1, R16, R2, 0x1 ;  /* 0x0000000210077211 */ /* 0x002fc600078208ff */
[----:B------:R-:W-:Y:S01]  /*19fe0*/  STL [R1+0x528], R10 ;  /* 0x0005280a01007387 */ /* 0x000fe20000100800 */
[----:B------:R-:W-:-:S03]  /*19ff0*/  IMAD R19, R25, 0x2, R18 ;  /* 0x0000000219137824 */ /* 0x000fc600078e0212 */
[----:B------:R0:W-:Y:S01]  /*1a000*/  STL [R1+0x530], R7 ;  /* 0x0005300701007387 */ /* 0x0001e20000100800 */
[-C--:B------:R-:W-:Y:S01]  /*1a010*/  LEA.HI.X.SX32 R12, R16, R0.reuse, 0x1, P1 ;  /* 0x00000000100c7211 */ /* 0x080fe200008f0eff */
        /* <DEDUP_REMOVED lines=12> */
[C---:B------:R-:W-:Y:S01]  /*1a0e0*/  IMAD R20, R25.reuse, 0x2, R5 ;  /* 0x0000000219147824 */ /* 0x040fe200078e0205 */
[----:B------:R-:W-:Y:S02]  /*1a0f0*/  LEA.HI.X.SX32 R14, R18, R0, 0x1, P0 ;  /* 0x00000000120e7211 */ /* 0x000fe400000f0eff */
[----:B------:R0:W-:Y:S04]  /*1a100*/  STL [R1+0x548], R13 ;  /* 0x0005480d01007387 */ /* 0x0001e80000100800 */
[----:B------:R1:W-:Y:S01]  /*1a110*/  STL [R1+0x550], R11 ;  /* 0x0005500b01007387 */ /* 0x0003e20000100800 */
[----:B------:R-:W-:-:S03]  /*1a120*/  IMAD R3, R25, 0x2, R20 ;  /* 0x0000000219037824 */ /* 0x000fc600078e0214 */
[----:B------:R2:W-:Y:S01]  /*1a130*/  STL [R1+0x53c], R14 ;  /* 0x00053c0e01007387 */ /* 0x0005e20000100800 */
[-C--:B0-----:R-:W-:Y:S02]  /*1a140*/  LEA.HI.X.SX32 R13, R4, R0.reuse, 0x1, P2 ;  /* 0x00000000040d7211 */ /* 0x081fe400010f0eff */
[----:B-1----:R-:W-:Y:S01]  /*1a150*/  LEA.HI.X.SX32 R11, R19, R0, 0x1, P1 ;  /* 0x00000000130b7211 */ /* 0x002fe200008f0eff */
[----:B------:R-:W-:-:S04]  /*1a160*/  IMAD R21, R25, 0x2, R3 ;  /* 0x0000000219157824 */ /* 0x000fc800078e0203 */
[----:B------:R0:W-:Y:S01]  /*1a170*/  STL [R1+0x544], R11 ;  /* 0x0005440b01007387 */ /* 0x0001e20000100800 */
[----:B--2---:R-:W-:-:S03]  /*1a180*/  LEA R14, P1, R20, R2, 0x1 ;  /* 0x00000002140e7211 */ /* 0x004fc600078208ff */
[----:B------:R1:W-:Y:S01]  /*1a190*/  STL [R1+0x54c], R13 ;  /* 0x00054c0d01007387 */ /* 0x0003e20000100800 */
[-C--:B0-----:R-:W-:Y:S02]  /*1a1a0*/  LEA R11, P0, R5, R2.reuse, 0x1 ;  /* 0x00000002050b7211 */ /* 0x081fe400078008ff */
[----:B-1----:R-:W-:-:S03]  /*1a1b0*/  LEA R13, P2, R3, R2, 0x1 ;  /* 0x00000002030d7211 */ /* 0x002fc600078408ff */
[----:B------:R-:W-:Y:S01]  /*1a1c0*/  STL [R1+0x558], R11 ;  /* 0x0005580b01007387 */ /* 0x000fe20000100800 */
[----:B------:R-:W-:Y:S01]  /*1a1d0*/  IMAD R6, R25, 0x2, R21 ;  /* 0x0000000219067824 */ /* 0x000fe200078e0215 */
[-C--:B------:R-:W-:Y:S02]  /*1a1e0*/  LEA.HI.X.SX32 R5, R5, R0.reuse, 0x1, P0 ;  /* 0x0000000005057211 */ /* 0x080fe400000f0eff */
[----:B------:R-:W-:Y:S01]  /*1a1f0*/  STL [R1+0x560], R14 ;  /* 0x0005600e01007387 */ /* 0x000fe20000100800 */
[----:B------:R-:W-:-:S03]  /*1a200*/  LEA.HI.X.SX32 R3, R3, R0, 0x1, P2 ;  /* 0x0000000003037211 */ /* 0x000fc600010f0eff */
[----:B------:R0:W-:Y:S01]  /*1a210*/  STL [R1+0x568], R13 ;  /* 0x0005680d01007387 */ /* 0x0001e20000100800 */
[----:B------:R-:W-:-:S03]  /*1a220*/  IMAD R8, R25, 0x2, R6 ;  /* 0x0000000219087824 */ /* 0x000fc600078e0206 */
[----:B------:R-:W-:Y:S01]  /*1a230*/  STL [R1+0x554], R5 ;  /* 0x0005540501007387 */ /* 0x000fe20000100800 */
[----:B0-----:R-:W-:Y:S02]  /*1a240*/  LEA.HI.X.SX32 R13, R20, R0, 0x1, P1 ;  /* 0x00000000140d7211 */ /* 0x001fe400008f0eff */
[----:B------:R-:W-:-:S03]  /*1a250*/  LEA R14, P2, R8, R2, 0x1 ;  /* 0x00000002080e7211 */ /* 0x000fc600078408ff */
[----:B------:R0:W-:Y:S04]  /*1a260*/  STL [R1+0x55c], R13 ;  /* 0x00055c0d01007387 */ /* 0x0001e80000100800 */
[----:B------:R1:W-:Y:S01]  /*1a270*/  STL [R1+0x564], R3 ;  /* 0x0005640301007387 */ /* 0x0003e20000100800 */
[----:B------:R-:W-:Y:S01]  /*1a280*/  IMAD R9, R25, 0x2, R8 ;  /* 0x0000000219097824 */ /* 0x000fe200078e0208 */
[-C--:B0-----:R-:W-:Y:S02]  /*1a290*/  LEA R13, P0, R21, R2.reuse, 0x1 ;  /* 0x00000002150d7211 */ /* 0x081fe400078008ff */
[----:B-1----:R-:W-:-:S03]  /*1a2a0*/  LEA R3, P1, R6, R2, 0x1 ;  /* 0x0000000206037211 */ /* 0x002fc600078208ff */
[----:B------:R-:W-:Y:S01]  /*1a2b0*/  STL [R1+0x570], R13 ;  /* 0x0005700d01007387 */ /* 0x000fe20000100800 */
[----:B------:R-:W-:-:S03]  /*1a2c0*/  IMAD R10, R25, 0x2, R9 ;  /* 0x00000002190a7824 */ /* 0x000fc600078e0209 */
[----:B------:R0:W-:Y:S04]  /*1a2d0*/  STL [R1+0x578], R3 ;  /* 0x0005780301007387 */ /* 0x0001e80000100800 */
[----:B------:R1:W-:Y:S01]  /*1a2e0*/  STL [R1+0x580], R14 ;  /* 0x0005800e01007387 */ /* 0x0003e20000100800 */
[----:B------:R-:W-:Y:S01]  /*1a2f0*/  IMAD R7, R25, 0x2, R10 ;  /* 0x0000000219077824 */ /* 0x000fe200078e020a */
[-C--:B0-----:R-:W-:Y:S02]  /*1a300*/  LEA.HI.X.SX32 R3, R21, R0.reuse, 0x1, P0 ;  /* 0x0000000015037211 */ /* 0x081fe400000f0eff */
[-C--:B-1----:R-:W-:Y:S02]  /*1a310*/  LEA.HI.X.SX32 R14, R6, R0.reuse, 0x1, P1 ;  /* 0x00000000060e7211 */ /* 0x082fe400008f0eff */
[----:B------:R-:W-:Y:S01]  /*1a320*/  LEA.HI.X.SX32 R6, R8, R0, 0x1, P2 ;  /* 0x0000000008067211 */ /* 0x000fe200010f0eff */
[----:B------:R-:W-:Y:S01]  /*1a330*/  STL [R1+0x56c], R3 ;  /* 0x00056c0301007387 */ /* 0x000fe20000100800 */
[----:B------:R-:W-:-:S03]  /*1a340*/  LEA R8, P0, R9, R2, 0x1 ;  /* 0x0000000209087211 */ /* 0x000fc600078008ff */
[----:B------:R0:W-:Y:S01]  /*1a350*/  STL [R1+0x574], R14 ;  /* 0x0005740e01007387 */ /* 0x0001e20000100800 */
[----:B------:R-:W-:-:S03]  /*1a360*/  IMAD R12, R25, 0x2, R7 ;  /* 0x00000002190c7824 */ /* 0x000fc600078e0207 */
[----:B------:R1:W-:Y:S01]  /*1a370*/  STL [R1+0x57c], R6 ;  /* 0x00057c0601007387 */ /* 0x0003e20000100800 */
[----:B------:R-:W-:-:S03]  /*1a380*/  IMAD R4, R25, 0x2, R12 ;  /* 0x0000000219047824 */ /* 0x000fc600078e020c */
[----:B------:R-:W-:Y:S01]  /*1a390*/  STL [R1+0x588], R8 ;  /* 0x0005880801007387 */ /* 0x000fe20000100800 */
[-C--:B0-----:R-:W-:Y:S02]  /*1a3a0*/  LEA R14, P2, R7, R2.reuse, 0x1 ;  /* 0x00000002070e7211 */ /* 0x081fe400078408ff */
[----:B-1----:R-:W-:Y:S01]  /*1a3b0*/  LEA R6, P1, R10, R2, 0x1 ;  /* 0x000000020a067211 */ /* 0x002fe200078208ff */
[----:B------:R-:W-:-:S04]  /*1a3c0*/  IMAD R11, R25, 0x2, R4 ;  /* 0x00000002190b7824 */ /* 0x000fc800078e0204 */
[----:B------:R0:W-:Y:S01]  /*1a3d0*/  STL [R1+0x590], R6 ;  /* 0x0005900601007387 */ /* 0x0001e20000100800 */
[----:B------:R-:W-:-:S03]  /*1a3e0*/  LEA.HI.X.SX32 R10, R10, R0, 0x1, P1 ;  /* 0x000000000a0a7211 */ /* 0x000fc600008f0eff */
[----:B------:R-:W-:Y:S01]  /*1a3f0*/  STL [R1+0x598], R14 ;  /* 0x0005980e01007387 */ /* 0x000fe20000100800 */
[-C--:B0-----:R-:W-:Y:S02]  /*1a400*/  LEA.HI.X.SX32 R6, R9, R0.reuse, 0x1, P0 ;  /* 0x0000000009067211 */ /* 0x081fe400000f0eff */
[----:B------:R-:W-:Y:S02]  /*1a410*/  LEA.HI.X.SX32 R9, R7, R0, 0x1, P2 ;  /* 0x0000000007097211 */ /* 0x000fe400010f0eff */
[----:B------:R-:W-:Y:S01]  /*1a420*/  LEA R7, P0, R12, R2, 0x1 ;  /* 0x000000020c077211 */ /* 0x000fe200078008ff */
[----:B------:R-:W-:Y:S01]  /*1a430*/  STL [R1+0x584], R6 ;  /* 0x0005840601007387 */ /* 0x000fe20000100800 */
[----:B------:R-:W-:-:S03]  /*1a440*/  IMAD R5, R25, 0x2, R11 ;  /* 0x0000000219057824 */ /* 0x000fc600078e020b */
[----:B------:R0:W-:Y:S04]  /*1a450*/  STL [R1+0x58c], R10 ;  /* 0x00058c0a01007387 */ /* 0x0001e80000100800 */
[----:B------:R1:W-:Y:S01]  /*1a460*/  STL [R1+0x594], R9 ;  /* 0x0005940901007387 */ /* 0x0003e20000100800 */
[----:B0-----:R-:W-:-:S03]  /*1a470*/  LEA R10, P1, R4, R2, 0x1 ;  /* 0x00000002040a7211 */ /* 0x001fc600078208ff */
[----:B------:R-:W-:Y:S01]  /*1a480*/  STL [R1+0x5a0], R7 ;  /* 0x0005a00701007387 */ /* 0x000fe20000100800 */
[----:B-1----:R-:W-:-:S03]  /*1a490*/  LEA R9, P2, R11, R2, 0x1 ;  /* 0x000000020b097211 */ /* 0x002fc600078408ff */
[----:B------:R0:W-:Y:S01]  /*1a4a0*/  STL [R1+0x5a8], R10 ;  /* 0x0005a80a01007387 */ /* 0x0001e20000100800 */
[C---:B------:R-:W-:Y:S01]  /*1a4b0*/  IMAD R13, R25.reuse, 0x2, R5 ;  /* 0x00000002190d7824 */ /* 0x040fe200078e0205 */
[----:B------:R-:W-:Y:S02]  /*1a4c0*/  LEA.HI.X.SX32 R12, R12, R0, 0x1, P0 ;  /* 0x000000000c0c7211 */ /* 0x000fe400000f0eff */
[----:B------:R1:W-:Y:S01]  /*1a4d0*/  STL [R1+0x5b0], R9 ;  /* 0x0005b00901007387 */ /* 0x0003e20000100800 */
[----:B------:R-:W-:-:S03]  /*1a4e0*/  IMAD R3, R25, 0x2, R13 ;  /* 0x0000000219037824 */ /* 0x000fc600078e020d */
[----:B------:R-:W-:Y:S01]  /*1a4f0*/  STL [R1+0x59c], R12 ;  /* 0x00059c0c01007387 */ /* 0x000fe20000100800 */
[-C--:B0-----:R-:W-:Y:S02]  /*1a500*/  LEA.HI.X.SX32 R10, R11, R0.reuse, 0x1, P2 ;  /* 0x000000000b0a7211 */ /* 0x081fe400010f0eff */
[----:B-1----:R-:W-:Y:S02]  /*1a510*/  LEA.HI.X.SX32 R9, R4, R0, 0x1, P1 ;  /* 0x0000000004097211 */ /* 0x002fe400008f0eff */
[----:B------:R-:W-:-:S03]  /*1a520*/  LEA R11, P1, R13, R2, 0x1 ;  /* 0x000000020d0b7211 */ /* 0x000fc600078208ff */
[----:B------:R0:W-:Y:S01]  /*1a530*/  STL [R1+0x5a4], R9 ;  /* 0x0005a40901007387 */ /* 0x0001e20000100800 */
[----:B------:R-:W-:-:S03]  /*1a540*/  IMAD R8, R25, 0x2, R3 ;  /* 0x0000000219087824 */ /* 0x000fc600078e0203 */
[----:B------:R1:W-:Y:S01]  /*1a550*/  STL [R1+0x5ac], R10 ;  /* 0x0005ac0a01007387 */ /* 0x0003e20000100800 */
        /* <DEDUP_REMOVED lines=8> */
[-C--:B------:R-:W-:Y:S02]  /*1a5e0*/  LEA.HI.X.SX32 R5, R3, R0.reuse, 0x1, P2 ;  /* 0x0000000003057211 */ /* 0x080fe400010f0eff */
[----:B-1----:R-:W-:Y:S01]  /*1a5f0*/  LEA.HI.X.SX32 R10, R13, R0, 0x1, P1 ;  /* 0x000000000d0a7211 */ /* 0x002fe200008f0eff */
[----:B------:R-:W-:Y:S01]  /*1a600*/  STL [R1+0x5b4], R11 ;  /* 0x0005b40b01007387 */ /* 0x000fe20000100800 */
[----:B------:R-:W-:-:S03]  /*1a610*/  IMAD R4, R25, 0x2, R7 ;  /* 0x0000000219047824 */ /* 0x000fc600078e0207 */
[----:B------:R0:W-:Y:S04]  /*1a620*/  STL [R1+0x5bc], R10 ;  /* 0x0005bc0a01007387 */ /* 0x0001e80000100800 */
[----:B------:R1:W-:Y:S01]  /*1a630*/  STL [R1+0x5c4], R5 ;  /* 0x0005c40501007387 */ /* 0x0003e20000100800 */
[-C--:B0-----:R-:W-:Y:S02]  /*1a640*/  LEA R10, P0, R8, R2.reuse, 0x1 ;  /* 0x00000002080a7211 */ /* 0x081fe400078008ff */
[----:B-1----:R-:W-:-:S03]  /*1a650*/  LEA R5, P1, R6, R2, 0x1 ;  /* 0x0000000206057211 */ /* 0x002fc600078208ff */
[----:B------:R-:W-:Y:S01]  /*1a660*/  STL [R1+0x5d0], R10 ;  /* 0x0005d00a01007387 */ /* 0x000fe20000100800 */
[----:B------:R-:W-:Y:S01]  /*1a670*/  IMAD R9, R25, 0x2, R4 ;  /* 0x0000000219097824 */ /* 0x000fe200078e0204 */
[----:B------:R-:W-:Y:S02]  /*1a680*/  LEA R11, P2, R7, R2, 0x1 ;  /* 0x00000002070b7211 */ /* 0x000fe400078408ff */
[----:B------:R0:W-:Y:S01]  /*1a690*/  STL [R1+0x5d8], R5 ;  /* 0x0005d80501007387 */ /* 0x0001e20000100800 */
[-C--:B------:R-:W-:Y:S01]  /*1a6a0*/  LEA.HI.X.SX32 R6, R6, R0.reuse, 0x1, P1 ;  /* 0x0000000006067211 */ /* 0x080fe200008f0eff */
[----:B------:R-:W-:Y:S01]  /*1a6b0*/  IMAD R3, R25, 0x2, R9 ;  /* 0x0000000219037824 */ /* 0x000fe200078e0209 */
[-C--:B------:R-:W-:Y:S01]  /*1a6c0*/  LEA.HI.X.SX32 R7, R7, R0.reuse, 0x1, P2 ;  /* 0x0000000007077211 */ /* 0x080fe200010f0eff */
[----:B------:R-:W-:Y:S01]  /*1a6d0*/  STL [R1+0x5e0], R11 ;  /* 0x0005e00b01007387 */ /* 0x000fe20000100800 */
[----:B0-----:R-:W-:Y:S01]  /*1a6e0*/  LEA.HI.X.SX32 R5, R8, R0, 0x1, P0 ;  /* 0x0000000008057211 */ /* 0x001fe200000f0eff */
[----:B------:R-:W-:Y:S01]  /*1a6f0*/  IMAD R10, R25, 0x2, R3 ;  /* 0x00000002190a7824 */ /* 0x000fe200078e0203 */
[----:B------:R-:W-:-:S03]  /*1a700*/  LEA R8, P1, R9, R2, 0x1 ;  /* 0x0000000209087211 */ /* 0x000fc600078208ff */
[----:B------:R0:W-:Y:S04]  /*1a710*/  STL [R1+0x5cc], R5 ;  /* 0x0005cc0501007387 */ /* 0x0001e80000100800 */
[----:B------:R1:W-:Y:S04]  /*1a720*/  STL [R1+0x5d4], R6 ;  /* 0x0005d40601007387 */ /* 0x0003e80000100800 */
[----:B------:R2:W-:Y:S01]  /*1a730*/  STL [R1+0x5dc], R7 ;  /* 0x0005dc0701007387 */ /* 0x0005e20000100800 */
[----:B0-----:R-:W-:Y:S01]  /*1a740*/  IMAD R5, R25, 0x2, R10 ;  /* 0x0000000219057824 */ /* 0x001fe200078e020a */
[----:B-1----:R-:W-:-:S02]  /*1a750*/  LEA R6, P0, R4, R2, 0x1 ;  /* 0x0000000204067211 */ /* 0x002fc400078008ff */
[----:B--2---:R-:W-:-:S03]  /*1a760*/  LEA R7, P2, R3, R2, 0x1 ;  /* 0x0000000203077211 */ /* 0x004fc600078408ff */
[----:B------:R0:W-:Y:S04]  /*1a770*/  STL [R1+0x5e8], R6 ;  /* 0x0005e80601007387 */ /* 0x0001e80000100800 */
[----:B------:R1:W-:Y:S04]  /*1a780*/  STL [R1+0x5f0], R8 ;  /* 0x0005f00801007387 */ /* 0x0003e80000100800 */
[----:B------:R2:W-:Y:S01]  /*1a790*/  STL [R1+0x5f8], R7 ;  /* 0x0005f80701007387 */ /* 0x0005e20000100800 */
[----:B0-----:R-:W-:Y:S01]  /*1a7a0*/  IMAD R6, R25, 0x2, R5 ;  /* 0x0000000219067824 */ /* 0x001fe200078e0205 */
[----:B-1----:R-:W-:-:S02]  /*1a7b0*/  LEA.HI.X.SX32 R8, R4, R0, 0x1, P0 ;  /* 0x0000000004087211 */ /* 0x002fc400000f0eff */
[-C--:B------:R-:W-:Y:S02]  /*1a7c0*/  LEA.HI.X.SX32 R4, R3, R0.reuse, 0x1, P2 ;  /* 0x0000000003047211 */ /* 0x080fe400010f0eff */
[----:B--2---:R-:W-:Y:S01]  /*1a7d0*/  LEA.HI.X.SX32 R7, R9, R0, 0x1, P1 ;  /* 0x0000000009077211 */ /* 0x004fe200008f0eff */
[----:B------:R0:W-:Y:S01]  /*1a7e0*/  STL [R1+0x5e4], R8 ;  /* 0x0005e40801007387 */ /* 0x0001e20000100800 */
[----:B------:R-:W-:-:S03]  /*1a7f0*/  IMAD R3, R25, 0x2, R6 ;  /* 0x0000000219037824 */ /* 0x000fc600078e0206 */
[----:B------:R1:W-:Y:S04]  /*1a800*/  STL [R1+0x5ec], R7 ;  /* 0x0005ec0701007387 */ /* 0x0003e80000100800 */
[----:B------:R2:W-:Y:S01]  /*1a810*/  STL [R1+0x5f4], R4 ;  /* 0x0005f40401007387 */ /* 0x0005e20000100800 */
[-C--:B0-----:R-:W-:Y:S02]  /*1a820*/  LEA R8, P0, R10, R2.reuse, 0x1 ;  /* 0x000000020a087211 */ /* 0x081fe400078008ff */
[-C--:B-1----:R-:W-:Y:S02]  /*1a830*/  LEA R7, P2, R6, R2.reuse, 0x1 ;  /* 0x0000000206077211 */ /* 0x082fe400078408ff */
[-C--:B--2---:R-:W-:Y:S02]  /*1a840*/  LEA R4, P1, R5, R2.reuse, 0x1 ;  /* 0x0000000205047211 */ /* 0x084fe400078208ff */
[----:B------:R-:W-:Y:S01]  /*1a850*/  LEA R2, P3, R3, R2, 0x1 ;  /* 0x0000000203027211 */ /* 0x000fe200078608ff */
[----:B------:R-:W-:Y:S04]  /*1a860*/  STL [R1+0x5fc], R8 ;  /* 0x0005fc0801007387 */ /* 0x000fe80000100800 */
[----:B------:R0:W-:Y:S04]  /*1a870*/  STL [R1+0x600], R4 ;  /* 0x0006000401007387 */ /* 0x0001e80000100800 */
[----:B------:R-:W-:Y:S04]  /*1a880*/  STL [R1+0x604], R7 ;  /* 0x0006040701007387 */ /* 0x000fe80000100800 */
[----:B------:R1:W-:Y:S01]  /*1a890*/  STL [R1+0x47c], R2 ;  /* 0x00047c0201007387 */ /* 0x0003e20000100800 */
[----:B0-----:R-:W-:-:S02]  /*1a8a0*/  LEA.HI.X.SX32 R4, R10, R0, 0x1, P0 ;  /* 0x000000000a047211 */ /* 0x001fc400000f0eff */
[----:B-1----:R-:W-:-:S03]  /*1a8b0*/  LEA.HI.X.SX32 R2, R5, R0, 0x1, P1 ;  /* 0x0000000005027211 */ /* 0x002fc600008f0eff */
[----:B------:R0:W-:Y:S04]  /*1a8c0*/  STL [R1+0x46c], R4 ;  /* 0x00046c0401007387 */ /* 0x0001e80000100800 */
[----:B------:R1:W-:Y:S01]  /*1a8d0*/  STL [R1+0x474], R2 ;  /* 0x0004740201007387 */ /* 0x0003e20000100800 */
[-C--:B0-----:R-:W-:Y:S02]  /*1a8e0*/  LEA.HI.X.SX32 R4, R6, R0.reuse, 0x1, P2 ;  /* 0x0000000006047211 */ /* 0x081fe400010f0eff */
[----:B-1----:R-:W-:-:S03]  /*1a8f0*/  LEA.HI.X.SX32 R2, R3, R0, 0x1, P3 ;  /* 0x0000000003027211 */ /* 0x002fc600018f0eff */
[----:B------:R0:W-:Y:S04]  /*1a900*/  STL [R1+0x478], R4 ;  /* 0x0004780401007387 */ /* 0x0001e80000100800 */
[----:B------:R0:W-:Y:S04]  /*1a910*/  STL [R1+0x470], R2 ;  /* 0x0004700201007387 */ /* 0x0001e80000100800 */
        /* <DEDUP_REMOVED lines=83> */
[----:B------:R-:W1:Y:S04]  /*1ae50*/  S2R R29, SR_TID.X ;  /* 0x00000000001d7919 */ /* 0x000e680000002100 */
[----:B------:R0:W-:Y:S04]  /*1ae60*/  STL [R1+0x21c], RZ ;  /* 0x00021cff01007387 */ /* 0x0001e80000100800 */
[----:B------:R0:W-:Y:S04]  /*1ae70*/  STL [R1+0x250], RZ ;  /* 0x000250ff01007387 */ /* 0x0001e80000100800 */
[----:B------:R0:W-:Y:S04]  /*1ae80*/  STL [R1+0x254], RZ ;  /* 0x000254ff01007387 */ /* 0x0001e80000100800 */
[----:B------:R0:W-:Y:S04]  /*1ae90*/  STL [R1+0x258], RZ ;  /* 0x000258ff01007387 */ /* 0x0001e80000100800 */
[----:B------:R0:W-:Y:S04]  /*1aea0*/  STL [R1+0x25c], RZ ;  /* 0x00025cff01007387 */ /* 0x0001e80000100800 */
[----:B------:R-:W2:Y:S04]  /*1aeb0*/  S2R R25, SR_TID.X ;  /* 0x0000000000197919 */ /* 0x000ea80000002100 */
[----:B------:R0:W-:Y:S04]  /*1aec0*/  STL [R1+0x270], RZ ;  /* 0x000270ff01007387 */ /* 0x0001e80000100800 */
[----:B------:R0:W-:Y:S04]  /*1aed0*/  STL [R1+0x274], RZ ;  /* 0x000274ff01007387 */ /* 0x0001e80000100800 */
[----:B------:R0:W-:Y:S04]  /*1aee0*/  STL [R1+0x278], RZ ;  /* 0x000278ff01007387 */ /* 0x0001e80000100800 */
[----:B------:R0:W-:Y:S04]  /*1aef0*/  STL [R1+0x27c], RZ ;  /* 0x00027cff01007387 */ /* 0x0001e80000100800 */
[----:B------:R0:W-:Y:S01]  /*1af00*/  STL [R1+0x240], RZ ;  /* 0x000240ff01007387 */ /* 0x0001e20000100800 */
[----:B-1----:R-:W-:Y:S01]  /*1af10*/  LOP3.LUT R29, R29, 0x7f, RZ, 0xc0, !PT ;  /* 0x0000007f1d1d7812 */ /* 0x002fe200078ec0ff */
[----:B------:R-:W-:-:S02]  /*1af20*/  USHF.L.U32 UR4, UR7, 0x7, URZ ;  /* 0x0000000707047899 */ /* 0x000fc4000800063f */
[----:B------:R-:W-:Y:S01]  /*1af30*/  USHF.L.U32 UR5, UR6, 0x7, URZ ;  /* 0x0000000706057899 */ /* 0x000fe2000800063f */
[----:B--2---:R-:W-:Y:S02]  /*1af40*/  IMAD.SHL.U32 R0, R25, 0x40, RZ ;  /* 0x0000004019007824 */ /* 0x004fe400078e00ff */
[----:B------:R-:W-:Y:S01]  /*1af50*/  IMAD.SHL.U32 R3, R29, 0x2, RZ ;  /* 0x000000021d037824 */ /* 0x000fe200078e00ff */
[----:B------:R-:W-:Y:S02]  /*1af60*/  USHF.R.S32.HI UR6, URZ, 0x1f, UR5 ;  /* 0x0000001f3f067899 */ /* 0x000fe40008011405 */
[----:B------:R-:W-:Y:S02]  /*1af70*/  USHF.R.S32.HI UR7, URZ, 0x1f, UR4 ;  /* 0x0000001f3f077899 */ /* 0x000fe40008011404 */
[----:B------:R-:W-:Y:S02]  /*1af80*/  USHF.L.U32 UR12, UR5, 0x1, URZ ;  /* 0x00000001050c7899 */ /* 0x000fe4000800063f */
[C---:B0-----:R-:W-:Y:S01]  /*1af90*/  LOP3.LUT R29, R25.reuse, 0x7, RZ, 0xc0, !PT ;  /* 0x00000007191d7812 */ /* 0x041fe200078ec0ff */
[----:B------:R-:W-:Y:S02]  /*1afa0*/  IMAD.SHL.U32 R28, R25, 0x2, RZ ;  /* 0x00000002191c7824 */ /* 0x000fe400078e00ff */
[----:B------:R-:W2:Y:S01]  /*1afb0*/  LDL R25, [R1+0xe10] ;  /* 0x000e100001197983 */ /* 0x000ea20000100800 */
[----:B------:R-:W-:-:S02]  /*1afc0*/  IMAD.MOV.U32 R26, RZ, RZ, 0x7f ;  /* 0x0000007fff1a7424 */ /* 0x000fc400078e00ff */
[----:B------:R-:W-:-:S03]  /*1afd0*/  IMAD R29, R29, 0x90, RZ ;  /* 0x000000901d1d7824 */ /* 0x000fc600078e02ff */
[----:B------:R-:W-:Y:S02]  /*1afe0*/  IADD3 R26, R26, c[0x0][0x180], RZ ;  /* 0x000060001a1a7a10 */ /* 0x000fe40007ffe0ff */
[----:B------:R-:W-:Y:S02]  /*1aff0*/  LOP3.LUT R28, R29, 0x10, R28, 0x78, !PT ;  /* 0x000000101d1c7812 */ /* 0x000fe400078e781c */
[----:B------:R-:W-:Y:S02]  /*1b000*/  SHF.R.S32.HI R29, RZ, 0x1f, R26 ;  /* 0x0000001fff1d7819 */ /* 0x000fe4000001141a */
[----:B------:R-:W-:Y:S02]  /*1b010*/  LOP3.LUT R4, R0, 0x1800, RZ, 0xc0, !PT ;  /* 0x0000180000047812 */ /* 0x000fe400078ec0ff */
[----:B------:R-:W-:Y:S02]  /*1b020*/  LEA.HI R29, R29, R26, RZ, 0x7 ;  /* 0x0000001a1d1d7211 */ /* 0x000fe400078f38ff */
[----:B------:R-:W-:-:S02]  /*1b030*/  LOP3.LUT R2, R28, 0x400, R0, 0xf8, !PT ;  /* 0x000004001c027812 */ /* 0x000fc400078ef800 */
[----:B------:R-:W-:-:S03]  /*1b040*/  SHF.R.S32.HI R0, RZ, 0x7, R29 ;  /* 0x00000007ff007819 */ /* 0x000fc6000001141d */
[----:B------:R-:W-:Y:S04]  /*1b050*/  STL [R1+0x380], R2 ;  /* 0x0003800201007387 */ /* 0x000fe80000100800 */
[----:B------:R0:W-:Y:S01]  /*1b060*/  STL [R1+0xe44], R4 ;  /* 0x000e440401007387 */ /* 0x0001e20000100800 */
[----:B--2---:R-:W-:-:S05]  /*1b070*/  IMAD.IADD R0, R25, 0x1, R4 ;  /* 0x0000000119007824 */ /* 0x004fca00078e0204 */
        /* <DEDUP_REMOVED lines=12> */
[----:B------:R-:W3:Y:S04]  /*1b140*/  LDL R25, [R1+0x374] ;  /* 0x0003740001197983 */ /* 0x000ee80000100800 */
        /* <DEDUP_REMOVED lines=12> */
[----:B------:R2:W-:Y:S01]  /*1b210*/  STL [R1+0x1a0], RZ ;  /* 0x0001a0ff01007387 */ /* 0x0005e20000100800 */
[----:B------:R-:W-:-:S03]  /*1b220*/  LOP3.LUT R5, R3, 0x10, RZ, 0x3c, !PT ;  /* 0x0000001003057812 */ /* 0x000fc600078e3cff */
[----:B------:R2:W-:Y:S01]  /*1b230*/  STL [R1+0x1a4], RZ ;  /* 0x0001a4ff01007387 */ /* 0x0005e20000100800 */
[----:B0-----:R-:W-:-:S03]  /*1b240*/  LOP3.LUT R4, R3, 0x20, RZ, 0x3c, !PT ;  /* 0x0000002003047812 */ /* 0x001fc600078e3cff */
[----:B------:R2:W-:Y:S01]  /*1b250*/  STL [R1+0x1a8], RZ ;  /* 0x0001a8ff01007387 */ /* 0x0005e20000100800 */
[----:B------:R-:W-:-:S03]  /*1b260*/  LOP3.LUT R6, R3, 0x30, RZ, 0x3c, !PT ;  /* 0x0000003003067812 */ /* 0x000fc600078e3cff */
[----:B------:R2:W-:Y:S01]  /*1b270*/  STL [R1+0x1ac], RZ ;  /* 0x0001acff01007387 */ /* 0x0005e20000100800 */
[C---:B------:R-:W-:Y:S02]  /*1b280*/  LOP3.LUT R5, R3.reuse, 0x40, RZ, 0x3c, !PT ;  /* 0x0000004003057812 */ /* 0x040fe400078e3cff */
[C---:B------:R-:W-:Y:S01]  /*1b290*/  LOP3.LUT R4, R3.reuse, 0x50, RZ, 0x3c, !PT ;  /* 0x0000005003047812 */ /* 0x040fe200078e3cff */
[----:B------:R2:W-:Y:S01]  /*1b2a0*/  STL [R1+0x190], RZ ;  /* 0x000190ff01007387 */ /* 0x0005e20000100800 */
[C---:B------:R-:W-:Y:S02]  /*1b2b0*/  LOP3.LUT R6, R3.reuse, 0x60, RZ, 0x3c, !PT ;  /* 0x0000006003067812 */ /* 0x040fe400078e3cff */
[----:B------:R-:W-:Y:S01]  /*1b2c0*/  LOP3.LUT R5, R3, 0x70, RZ, 0x3c, !PT ;  /* 0x0000007003057812 */ /* 0x000fe200078e3cff */
[----:B------:R2:W-:Y:S04]  /*1b2d0*/  STL [R1+0x194], RZ ;  /* 0x000194ff01007387 */ /* 0x0005e80000100800 */
[----:B------:R2:W-:Y:S01]  /*1b2e0*/  STL [R1+0x198], RZ ;  /* 0x000198ff01007387 */ /* 0x0005e20000100800 */
[----:B-1----:R-:W-:-:S03]  /*1b2f0*/  LOP3.LUT R0, R0, 0x40, RZ, 0x3c, !PT ;  /* 0x0000004000007812 */ /* 0x002fc600078e3cff */
[----:B------:R2:W-:Y:S04]  /*1b300*/  STL [R1+0x19c], RZ ;  /* 0x00019cff01007387 */ /* 0x0005e80000100800 */
[----:B------:R2:W-:Y:S04]  /*1b310*/  STL [R1+0x180], RZ ;  /* 0x000180ff01007387 */ /* 0x0005e80000100800 */
[----:B------:R2:W-:Y:S04]  /*1b320*/  STL [R1+0x184], RZ ;  /* 0x000184ff01007387 */ /* 0x0005e80000100800 */
[----:B------:R2:W-:Y:S04]  /*1b330*/  STL [R1+0x188], RZ ;  /* 0x000188ff01007387 */ /* 0x0005e80000100800 */
[----:B------:R2:W-:Y:S01]  /*1b340*/  STL [R1+0x18c], RZ ;  /* 0x00018cff01007387 */ /* 0x0005e20000100800 */
[----:B------:R-:W-:-:S02]  /*1b350*/  USHF.L.U32 UR9, UR4, 0x1, URZ ;  /* 0x0000000104097899 */ /* 0x000fc4000800063f */
[----:B------:R-:W-:Y:S02]  /*1b360*/  USHF.L.U64.HI UR7, UR4, 0x1, UR7 ;  /* 0x0000000104077899 */ /* 0x000fe40008010207 */
[----:B------:R-:W-:Y:S02]  /*1b370*/  USHF.L.U64.HI UR6, UR5, 0x1, UR6 ;  /* 0x0000000105067899 */ /* 0x000fe40008010206 */
[----:B------:R-:W-:Y:S01]  /*1b380*/  UMOV UR4, URZ ;  /* 0x0000003f00047c82 */ /* 0x000fe20008000000 */
[C---:B---3--:R-:W-:Y:S02]  /*1b390*/  LOP3.LUT R4, R25.reuse, 0x20, RZ, 0x3c, !PT ;  /* 0x0000002019047812 */ /* 0x048fe400078e3cff */
[----:B------:R-:W-:Y:S02]  /*1b3a0*/  LOP3.LUT R3, R25, 0x40, RZ, 0x3c, !PT ;  /* 0x0000004019037812 */ /* 0x000fe400078e3cff */
[C---:B------:R-:W-:Y:S02]  /*1b3b0*/  LOP3.LUT R4, R2.reuse, 0x20, RZ, 0x3c, !PT ;  /* 0x0000002002047812 */ /* 0x040fe400078e3cff */
[----:B------:R-:W-:-:S02]  /*1b3c0*/  LOP3.LUT R3, R2, 0x40, RZ, 0x3c, !PT ;  /* 0x0000004002037812 */ /* 0x000fc400078e3cff */
[----:B------:R-:W-:Y:S01]  /*1b3d0*/  LOP3.LUT R2, R2, 0x60, RZ, 0x3c, !PT ;  /* 0x0000006002027812 */ /* 0x000fe200078e3cff */
[----:B------:R2:W-:Y:S04]  /*1b3e0*/  STL [R1+0xe40], R4 ;  /* 0x000e400401007387 */ /* 0x0005e80000100800 */
[----:B------:R2:W-:Y:S04]  /*1b3f0*/  STL [R1+0xe3c], R3 ;  /* 0x000e3c0301007387 */ /* 0x0005e80000100800 */
[----:B------:R2:W-:Y:S04]  /*1b400*/  STL [R1+0xe38], R2 ;  /* 0x000e380201007387 */ /* 0x0005e80000100800 */
[----:B------:R2:W-:Y:S01]  /*1b410*/  STL [R1+0x384], R0 ;  /* 0x0003840001007387 */ /* 0x0005e20000100800 */
[----:B------:R-:W-:-:S06]  /*1b420*/  LOP3.LUT R5, R25, 0x60, RZ, 0x3c, !PT ;  /* 0x0000006019057812 */ /* 0x000fcc00078e3cff */
.L_x_3:
[----:B-----5:R-:W3:Y:S04]  /*1b430*/  LDL R5, [R1+0x608] ;  /* 0x0006080001057983 */ /* 0x020ee80000100800 */
[----:B--2---:R-:W3:Y:S01]  /*1b440*/  LDL R4, [R1+0x60c] ;  /* 0x00060c0001047983 */ /* 0x004ee20000100800 */
[----:B------:R-:W-:Y:S01]  /*1b450*/  UMOV UR5, 0xffffff80 ;  /* 0xffffff8000057882 */ /* 0x000fe20000000000 */
[----:B------:R-:W-:Y:S01]  /*1b460*/  PRMT R2, RZ, 0x7610, R2 ;  /* 0x00007610ff027816 */ /* 0x000fe20000000002 */
[----:B------:R-:W-:Y:S01]  /*1b470*/  ULDC UR8, c[0x0][0x180] ;  /* 0x0000600000087ab9 */ /* 0x000fe20000000800 */
[----:B------:R-:W-:Y:S01]  /*1b480*/  STL [R1+0x254c], R3 ;  /* 0x00254c0301007387 */ /* 0x000fe20000100800 */
[----:B------:R-:W-:-:S03]  /*1b490*/  UIMAD UR5, UR4, UR5, UR8 ;  /* 0x00000005040572a4 */ /* 0x000fc6000f8e0208 */
[----:B------:R-:W-:Y:S04]  /*1b4a0*/  STL [R1+0x2538], R12 ;  /* 0x0025380c01007387 */ /* 0x000fe80000100800 */
[----:B------:R-:W-:Y:S04]  /*1b4b0*/  STL [R1+0x2540], R12 ;  /* 0x0025400c01007387 */ /* 0x000fe80000100800 */
[----:B------:R-:W-:Y:S04]  /*1b4c0*/  STL [R1+0x2548], R12 ;  /* 0x0025480c01007387 */ /* 0x000fe80000100800 */
[----:B0-----:R0:W-:Y:S04]  /*1b4d0*/  STL [R1+0x2550], R12 ;  /* 0x0025500c01007387 */ /* 0x0011e80000100800 */
[----:B------:R-:W-:Y:S04]  /*1b4e0*/  STL [R1+0x2534], R28 ;  /* 0x0025341c01007387 */ /* 0x000fe80000100800 */
[----:B------:R-:W-:Y:S01]  /*1b4f0*/  STL [R1+0x2530], R11 ;  /* 0x0025300b01007387 */ /* 0x000fe20000100800 */
[----:B0-----:R-:W-:-:S03]  /*1b500*/  PRMT R12, RZ, 0x7610, R12 ;  /* 0x00007610ff0c7816 */ /* 0x001fc6000000000c */
        /* <DEDUP_REMOVED lines=27> */
[----:B------:R0:W-:Y:S04]  /*1b6c0*/  STL [R1+0x24cc], R19 ;  /* 0x0024cc1301007387 */ /* 0x0001e80000100800 */
[----:B------:R-:W1:Y:S04]  /*1b6d0*/  S2R R7, SR_TID.X ;  /* 0x0000000000077919 */ /* 0x000e680000002100 */
[----:B0-----:R-:W0:Y:S01]  /*1b6e0*/  S2R R19, SR_TID.X ;  /* 0x0000000000137919 */ /* 0x001e220000002100 */
[----:B-1----:R-:W-:-:S02]  /*1b6f0*/  SHF.R.U32.HI R6, RZ, 0x6, R7 ;  /* 0x00000006ff067819 */ /* 0x002fc40000011607 */
[----:B------:R-:W-:Y:S02]  /*1b700*/  SHF.R.U32.HI R7, RZ, 0x6, R7 ;  /* 0x00000006ff077819 */ /* 0x000fe40000011607 */
[----:B------:R-:W-:Y:S02]  /*1b710*/  SGXT.U32 R6, R6, 0x1 ;  /* 0x000000010606781a */ /* 0x000fe40000000000 */
[----:B0-----:R-:W-:Y:S01]  /*1b720*/  SHF.R.U32.HI R13, RZ, 0x6, R19 ;  /* 0x00000006ff0d7819 */ /* 0x001fe20000011613 */
[----:B------:R-:W-:Y:S01]  /*1b730*/  STL [R1+0x24d8], R19 ;  /* 0x0024d81301007387 */ /* 0x000fe20000100800 */
[----:B------:R-:W-:Y:S02]  /*1b740*/  SGXT.U32 R7, R7, 0x1 ;  /* 0x000000010707781a */ /* 0x000fe40000000000 */
[----:B------:R-:W-:Y:S02]  /*1b750*/  SGXT.U32 R13, R13, 0x1 ;  /* 0x000000010d0d781a */ /* 0x000fe40000000000 */
[----:B------:R-:W-:-:S02]  /*1b760*/  LOP3.LUT R15, R7, 0x2, RZ, 0xfc, !PT ;  /* 0x00000002070f7812 */ /* 0x000fc400078efcff */
[----:B------:R-:W-:Y:S01]  /*1b770*/  ISETP.GE.AND P0, PT, R13, UR5, PT ;  /* 0x000000050d007c0c */ /* 0x000fe2000bf06270 */
[----:B------:R-:W-:Y:S01]  /*1b780*/  STL [R1+0x24dc], R13 ;  /* 0x0024dc0d01007387 */ /* 0x000fe20000100800 */
[----:B------:R-:W-:Y:S02]  /*1b790*/  ISETP.GE.AND P1, PT, R15, UR5, PT ;  /* 0x000000050f007c0c */ /* 0x000fe4000bf26270 */
[C---:B------:R-:W-:Y:S01]  /*1b7a0*/  LOP3.LUT R7, R6.reuse, 0x4, RZ, 0xfc, !PT ;  /* 0x0000000406077812 */ /* 0x040fe200078efcff */
[----:B------:R-:W2:Y:S01]  /*1b7b0*/  LDL R28, [R1+0x474] ;  /* 0x00047400011c7983 */ /* 0x000ea20000100800 */
[----:B------:R-:W-:Y:S02]  /*1b7c0*/  LOP3.LUT R6, R6, 0x6, RZ, 0xfc, !PT ;  /* 0x0000000606067812 */ /* 0x000fe400078efcff */
[----:B------:R-:W-:Y:S01]  /*1b7d0*/  ISETP.GE.AND P2, PT, R7, UR5, PT ;  /* 0x0000000507007c0c */ /* 0x000fe2000bf46270 */
[----:B------:R-:W4:Y:S01]  /*1b7e0*/  LDL R18, [R1+0x600] ;  /* 0x0006000001127983 */ /* 0x000f220000100800 */
[----:B------:R-:W-:-:S03]  /*1b7f0*/  ISETP.GE.AND P3, PT, R6, UR5, PT ;  /* 0x0000000506007c0c */ /* 0x000fc6000bf66270 */
[----:B------:R-:W2:Y:S04]  /*1b800*/  LDL R7, [R1+0x46c] ;  /* 0x00046c0001077983 */ /* 0x000ea80000100800 */
[----:B------:R-:W2:Y:S04]  /*1b810*/  LDL R6, [R1+0x5fc] ;  /* 0x0005fc0001067983 */ /* 0x000ea80000100800 */
[----:B---3--:R0:W3:Y:S04]  /*1b820*/  @!P0 LDG.E.U16 R2, [R4.64] ;  /* 0x0000000a04028981 */ /* 0x0080e8000c1e1500 */
[----:B0-----:R-:W2:Y:S04]  /*1b830*/  LDL R4, [R1+0x470] ;  /* 0x0004700001047983 */ /* 0x001ea80000100800 */
[----:B------:R-:W2:Y:S04]  /*1b840*/  LDL R5, [R1+0x47c] ;  /* 0x00047c0001057983 */ /* 0x000ea80000100800 */
[----:B------:R-:W0:Y:S01]  /*1b850*/  S2R R15, SR_TID.X ;  /* 0x00000000000f7919 */ /* 0x000e220000002100 */
[----:B--2---:R-:W-:-:S04]  /*1b860*/  @!P1 LOP3.LUT R5, R5, R4, RZ, 0x3c, !PT ;  /* 0x0000000405059212 */ /* 0x004fc800078e3cff */
[----:B------:R-:W-:-:S04]  /*1b870*/  @!P1 LOP3.LUT R4, R5, R4, RZ, 0x3c, !PT ;  /* 0x0000000405049212 */ /* 0x000fc800078e3cff */
[----:B------:R-:W-:-:S05]  /*1b880*/  @!P1 LOP3.LUT R5, R5, R4, RZ, 0x3c, !PT ;  /* 0x0000000405059212 */ /* 0x000fca00078e3cff */
[----:B------:R-:W2:Y:S04]  /*1b890*/  @!P1 LDG.E.U16 R12, [R4.64] ;  /* 0x0000000a040c9981 */ /* 0x000ea8000c1e1500 */
[----:B---3--:R-:W-:Y:S04]  /*1b8a0*/  STL [R1+0x23bc], R2 ;  /* 0x0023bc0201007387 */ /* 0x008fe80000100800 */
        /* <DEDUP_REMOVED lines=43> */
[----:B------:R-:W-:Y:S01]  /*1bb60*/  STL [R1+0x246c], R2 ;  /* 0x00246c0201007387 */ /* 0x000fe20000100800 */
[----:B0-----:R-:W-:-:S03]  /*1bb70*/  SHF.R.U32.HI R11, RZ, 0x6, R15 ;  /* 0x00000006ff0b7819 */ /* 0x001fc6000001160f */
[----:B------:R-:W-:Y:S04]  /*1bb80*/  STL [R1+0x2470], R2 ;  /* 0x0024700201007387 */ /* 0x000fe80000100800 */
[----:B------:R-:W-:Y:S04]  /*1bb90*/  STL [R1+0x2474], R2 ;  /* 0x0024740201007387 */ /* 0x000fe80000100800 */
[----:B------:R-:W-:Y:S04]  /*1bba0*/  STL [R1+0x2478], R2 ;  /* 0x0024780201007387 */ /* 0x000fe80000100800 */
[----:B------:R-:W-:Y:S01]  /*1bbb0*/  STL [R1+0x247c], R2 ;  /* 0x00247c0201007387 */ /* 0x000fe20000100800 */
[----:B------:R-:W-:-:S03]  /*1bbc0*/  SGXT.U32 R11, R11, 0x1 ;  /* 0x000000010b0b781a */ /* 0x000fc60000000000 */
[----:B------:R-:W-:Y:S04]  /*1bbd0*/  STL [R1+0x2480], R2 ;  /* 0x0024800201007387 */ /* 0x000fe80000100800 */
[----:B------:R-:W-:Y:S04]  /*1bbe0*/  STL [R1+0x2484], R2 ;  /* 0x0024840201007387 */ /* 0x000fe80000100800 */
[----:B------:R-:W-:Y:S04]  /*1bbf0*/  STL [R1+0x2488], R2 ;  /* 0x0024880201007387 */ /* 0x000fe80000100800 */
[----:B------:R-:W-:Y:S01]  /*1bc00*/  STL [R1+0x248c], R2 ;  /* 0x00248c0201007387 */ /* 0x000fe20000100800 */
[----:B------:R-:W-:-:S03]  /*1bc10*/  LOP3.LUT R11, R11, 0x8, RZ, 0xfc, !PT ;  /* 0x000000080b0b7812 */ /* 0x000fc600078efcff */
[----:B------:R-:W-:Y:S04]  /*1bc20*/  STL [R1+0x2490], R2 ;  /* 0x0024900201007387 */ /* 0x000fe80000100800 */
[----:B------:R-:W-:Y:S04]  /*1bc30*/  STL [R1+0x2494], R2 ;  /* 0x0024940201007387 */ /* 0x000fe80000100800 */
[----:B------:R-:W-:Y:S04]  /*1bc40*/  STL [R1+0x2498], R2 ;  /* 0x0024980201007387 */ /* 0x000fe80000100800 */
[----:B------:R-:W-:Y:S04]  /*1bc50*/  STL [R1+0x249c], R2 ;  /* 0x00249c0201007387 */ /* 0x000fe80000100800 */
[----:B------:R-:W-:Y:S01]  /*1bc60*/  STL [R1+0x24a0], R2 ;  /* 0x0024a00201007387 */ /* 0x000fe20000100800 */
[----:B------:R-:W-:-:S03]  /*1bc70*/  ISETP.GE.AND P0, PT, R11, UR5, PT ;  /* 0x000000050b007c0c */ /* 0x000fc6000bf06270 */
[----:B------:R-:W-:Y:S04]  /*1bc80*/  STL [R1+0x24a4], R2 ;  /* 0x0024a40201007387 */ /* 0x000fe80000100800 */
[----:B------:R-:W-:Y:S04]  /*1bc90*/  STL [R1+0x24ac], R2 ;  /* 0x0024ac0201007387 */ /* 0x000fe80000100800 */
[----:B------:R-:W-:Y:S04]  /*1bca0*/  STL [R1+0x24b4], R2 ;  /* 0x0024b40201007387 */ /* 0x000fe80000100800 */
[----:B------:R-:W-:Y:S04]  /*1bcb0*/  STL [R1+0x24bc], R2 ;  /* 0x0024bc0201007387 */ /* 0x000fe80000100800 */
[----:B------:R-:W3:Y:S04]  /*1bcc0*/  LDL.LU R11, [R1+0x2554] ;  /* 0x00255400010b7983 */ /* 0x000ee80000300800 */
[----:B--2---:R0:W-:Y:S04]  /*1bcd0*/  STL [R1+0x28], R12 ;  /* 0x0000280c01007387 */ /* 0x0041e80000100800 */
[----:B0-----:R-:W2:Y:S04]  /*1bce0*/  LDL.LU R12, [R1+0x2550] ;  /* 0x00255000010c7983 */ /* 0x001ea80000300800 */
[----:B------:R-:W2:Y:S04]  /*1bcf0*/  LDL R4, [R1+0x478] ;  /* 0x0004780001047983 */ /* 0x000ea80000100800 */
[----:B------:R-:W2:Y:S01]  /*1bd00*/  LDL R5, [R1+0x604] ;  /* 0x0006040001057983 */ /* 0x000ea20000100800 */
[----:B------:R-:W-:-:S02]  /*1bd10*/  PRMT R3, RZ, 0x7610, R3 ;  /* 0x00007610ff037816 */ /* 0x000fc40000000003 */
[----:B--2---:R-:W-:-:S04]  /*1bd20*/  @!P2 LOP3.LUT R5, R5, R4, RZ, 0x3c, !PT ;  /* 0x000000040505a212 */ /* 0x004fc800078e3cff */
[----:B------:R-:W-:-:S04]  /*1bd30*/  @!P2 LOP3.LUT R4, R5, R4, RZ, 0x3c, !PT ;  /* 0x000000040504a212 */ /* 0x000fc800078e3cff */
[----:B------:R-:W-:-:S05]  /*1bd40*/  @!P2 LOP3.LUT R5, R5, R4, RZ, 0x3c, !PT ;  /* 0x000000040505a212 */ /* 0x000fca00078e3cff */
[----:B------:R0:W2:Y:S04]  /*1bd50*/  @!P2 LDG.E.U16 R3, [R4.64] ;  /* 0x0000000a0403a981 */ /* 0x0000a8000c1e1500 */
[----:B0-----:R-:W0:Y:S01]  /*1bd60*/  S2R R5, SR_TID.X ;  /* 0x0000000000057919 */ /* 0x001e220000002100 */
[----:B------:R-:W-:Y:S01]  /*1bd70*/  PRMT R23, RZ, 0x7610, R23 ;  /* 0x00007610ff177816 */ /* 0x000fe20000000017 */
[----:B----4-:R-:W-:Y:S01]  /*1bd80*/  @!P3 IMAD.MOV.U32 R4, RZ, RZ, R18 ;  /* 0x000000ffff04b224 */ /* 0x010fe200078e0012 */
[----:B0-----:R-:W-:-:S04]  /*1bd90*/  SHF.R.U32.HI R5, RZ, 0x6, R5 ;  /* 0x00000006ff057819 */ /* 0x001fc80000011605 */
[----:B------:R-:W-:-:S04]  /*1bda0*/  SGXT.U32 R5, R5, 0x1 ;  /* 0x000000010505781a */ /* 0x000fc80000000000 */
[----:B------:R-:W-:-:S04]  /*1bdb0*/  LOP3.LUT R5, R5, 0xc, RZ, 0xfc, !PT ;  /* 0x0000000c05057812 */ /* 0x000fc800078efcff */
[----:B------:R-:W-:Y:S01]  /*1bdc0*/  ISETP.GE.AND P2, PT, R5, UR5, PT ;  /* 0x0000000505007c0c */ /* 0x000fe2000bf46270 */
[----:B------:R-:W-:-:S05]  /*1bdd0*/  @!P3 IMAD.MOV.U32 R5, RZ, RZ, R28 ;  /* 0x000000ffff05b224 */ /* 0x000fca00078e001c */
[----:B------:R0:W4:Y:S04]  /*1bde0*/  @!P3 LDG.E.U16 R23, [R4.64] ;  /* 0x0000000a0417b981 */ /* 0x000128000c1e1500 */
[----:B--2---:R1:W-:Y:S04]  /*1bdf0*/  STL [R1+0x50], R3 ;  /* 0x0000500301007387 */ /* 0x0043e80000100800 */
[----:B-1----:R-:W2:Y:S01]  /*1be00*/  LDL.LU R3, [R1+0x254c] ;  /* 0x00254c0001037983 */ /* 0x002ea20000300800 */
[----:B------:R-:W-:Y:S01]  /*1be10*/  SHF.R.U32.HI R15, RZ, 0x6, R15 ;  /* 0x00000006ff0f7819 */ /* 0x000fe2000001160f */
[----:B0-----:R-:W-:-:S02]  /*1be20*/  @!P0 IMAD.MOV.U32 R4, RZ, RZ, R6 ;  /* 0x000000ffff048224 */ /* 0x001fc400078e0006 */
[----:B------:R-:W-:Y:S01]  /*1be30*/  @!P0 IMAD.MOV.U32 R5, RZ, RZ, R7 ;  /* 0x000000ffff058224 */ /* 0x000fe200078e0007 */
[----:B------:R-:W-:Y:S01]  /*1be40*/  SGXT.U32 R15, R15, 0x1 ;  /* 0x000000010f0f781a */ /* 0x000fe20000000000 */
[----:B------:R-:W3:Y:S03]  /*1be50*/  LDL R28, [R1+0x5f0] ;  /* 0x0005f000011c7983 */ /* 0x000ee60000100800 */
[----:B------:R-:W-:Y:S01]  /*1be60*/  LOP3.LUT R15, R15, 0xa, RZ, 0xfc, !PT ;  /* 0x0000000a0f0f7812 */ /* 0x000fe200078efcff */
[----:B------:R-:W3:Y:S03]  /*1be70*/  LDL R7, [R1+0x5e4] ;  /* 0x0005e40001077983 */ /* 0x000ee60000100800 */
[----:B------:R-:W-:Y:S01]  /*1be80*/  ISETP.GE.AND P1, PT, R15, UR5, PT ;  /* 0x000000050f007c0c */ /* 0x000fe2000bf26270 */
[----:B------:R-:W3:Y:S04]  /*1be90*/  LDL R6, [R1+0x5e8] ;  /* 0x0005e80001067983 */ /* 0x000ee80000100800 */
[----:B------:R-:W0:Y:S02]  /*1bea0*/  S2R R15, SR_TID.X ;  /* 0x00000000000f7919 */ /* 0x000e240000002100 */
[----:B0-----:R-:W-:-:S04]  /*1beb0*/  SHF.R.U32.HI R15, RZ, 0x6, R15 ;  /* 0x00000006ff0f7819 */ /* 0x001fc8000001160f */
[----:B------:R-:W-:-:S04]  /*1bec0*/  SGXT.U32 R15, R15, 0x1 ;  /* 0x000000010f0f781a */ /* 0x000fc80000000000 */
[----:B------:R-:W-:Y:S02]  /*1bed0*/  LOP3.LUT R18, R15, 0xe, RZ, 0xfc, !PT ;  /* 0x0000000e0f127812 */ /* 0x000fe400078efcff */
[----:B------:R-:W3:Y:S04]  /*1bee0*/  LDL R15, [R1+0x5f8] ;  /* 0x0005f800010f7983 */ /* 0x000ee80000100800 */
[----:B----4-:R0:W-:Y:S01]  /*1bef0*/  STL [R1+0x404], R23 ;  /* 0x0004041701007387 */ /* 0x0101e20000100800 */
[----:B--2---:R-:W-:-:S03]  /*1bf00*/  PRMT R3, RZ, 0x7610, R3 ;  /* 0x00007610ff037816 */ /* 0x004fc60000000003 */
[----:B0-----:R-:W2:Y:S04]  /*1bf10*/  LDL R23, [R1+0x5dc] ;  /* 0x0005dc0001177983 */ /* 0x001ea80000100800 */
[----:B------:R0:W4:Y:S04]  /*1bf20*/  @!P0 LDG.E.U16 R3, [R4.64] ;  /* 0x0000000a04038981 */ /* 0x000128000c1e1500 */
[----:B0-----:R-:W0:Y:S02]  /*1bf30*/  S2R R5, SR_TID.X ;  /* 0x0000000000057919 */ /* 0x001e240000002100 */
[----:B0-----:R-:W-:-:S02]  /*1bf40*/  SHF.R.U32.HI R4, RZ, 0x6, R5 ;  /* 0x00000006ff047819 */ /* 0x001fc40000011605 */
[----:B------:R-:W2:Y:S02]  /*1bf50*/  LDL R5, [R1+0x5f4] ;  /* 0x0005f40001057983 */ /* 0x000ea40000100800 */
[----:B------:R-:W-:-:S04]  /*1bf60*/  SGXT.U32 R4, R4, 0x1 ;  /* 0x000000010404781a */ /* 0x000fc80000000000 */
[----:B------:R-:W-:Y:S02]  /*1bf70*/  LOP3.LUT R4, R4, 0x10, RZ, 0xfc, !PT ;  /* 0x0000001004047812 */ /* 0x000fe400078efcff */
[----:B------:R-:W-:Y:S02]  /*1bf80*/  PRMT R12, RZ, 0x7610, R12 ;  /* 0x00007610ff0c7816 */ /* 0x000fe4000000000c */
[----:B------:R-:W-:Y:S01]  /*1bf90*/  ISETP.GE.AND P0, PT, R4, UR5, PT ;  /* 0x0000000504007c0c */ /* 0x000fe2000bf06270 */
[----:B---3--:R-:W-:-:S05]  /*1bfa0*/  @!P1 IMAD.MOV.U32 R4, RZ, RZ, R15 ;  /* 0x000000ffff049224 */ /* 0x008fca00078e000f */
[----:B--2---:R0:W2:Y:S04]  /*1bfb0*/  @!P1 LDG.E.U16 R12, [R4.64] ;  /* 0x0000000a040c9981 */ /* 0x0040a8000c1e1500 */
[----:B0-----:R-:W0:Y:S01]  /*1bfc0*/  S2R R5, SR_TID.X ;  /* 0x0000000000057919 */ /* 0x001e220000002100 */
[----:B------:R-:W-:-:S03]  /*1bfd0*/  ISETP.GE.AND P3, PT, R18, UR5, PT ;  /* 0x0000000512007c0c */ /* 0x000fc6000bf66270 */
[----:B------:R-:W3:Y:S04]  /*1bfe0*/  LDL R18, [R1+0x5e0] ;  /* 0x0005e00001127983 */ /* 0x000ee80000100800 */
[----:B----4-:R-:W-:Y:S04]  /*1bff0*/  STL [R1+0x24a8], R3 ;  /* 0x0024a80301007387 */ /* 0x010fe80000100800 */
[----:B------:R-:W-:Y:S04]  /*1c000*/  STL [R1+0x24b0], R3 ;  /* 0x0024b00301007387 */ /* 0x000fe80000100800 */
[----:B------:R-:W-:Y:S04]  /*1c010*/  STL [R1+0x24b8], R3 ;  /* 0x0024b80301007387 */ /* 0x000fe80000100800 */
[----:B------:R-:W-:Y:S01]  /*1c020*/  STL [R1+0x24c4], R3 ;  /* 0x0024c40301007387 */ /* 0x000fe20000100800 */
[----:B0-----:R-:W-:-:S03]  /*1c030*/  SHF.R.U32.HI R4, RZ, 0x6, R5 ;  /* 0x00000006ff047819 */ /* 0x001fc60000011605 */
[----:B--2---:R0:W-:Y:S04]  /*1c040*/  STL [R1+0x20], R12 ;  /* 0x0000200c01007387 */ /* 0x0041e80000100800 */
[----:B0-----:R-:W2:Y:S04]  /*1c050*/  LDL.LU R12, [R1+0x2548] ;  /* 0x00254800010c7983 */ /* 0x001ea80000300800 */
[----:B------:R-:W4:Y:S01]  /*1c060*/  LDL R5, [R1+0x5ec] ;  /* 0x0005ec0001057983 */ /* 0x000f220000100800 */
[----:B------:R-:W-:-:S04]  /*1c070*/  SGXT.U32 R4, R4, 0x1 ;  /* 0x000000010404781a */ /* 0x000fc80000000000 */
[----:B------:R-:W-:Y:S02]  /*1c080*/  LOP3.LUT R4, R4, 0x12, RZ, 0xfc, !PT ;  /* 0x0000001204047812 */ /* 0x000fe400078efcff */
[----:B------:R-:W-:Y:S02]  /*1c090*/  PRMT R11, RZ, 0x7610, R11 ;  /* 0x00007610ff0b7816 */ /* 0x000fe4000000000b */
[----:B------:R-:W-:Y:S01]  /*1c0a0*/  ISETP.GE.AND P1, PT, R4, UR5, PT ;  /* 0x0000000504007c0c */ /* 0x000fe2000bf26270 */
[----:B------:R-:W-:Y:S02]  /*1c0b0*/  @!P2 IMAD.MOV.U32 R4, RZ, RZ, R28 ;  /* 0x000000ffff04a224 */ /* 0x000fe400078e001c */
[----:B------:R-:W3:Y:S01]  /*1c0c0*/  LDL R28, [R1+0x5d8] ;  /* 0x0005d800011c7983 */ /* 0x000ee20000100800 */
[----:B--2---:R-:W-:-:S03]  /*1c0d0*/  PRMT R12, RZ, 0x7610, R12 ;  /* 0x00007610ff0c7816 */ /* 0x004fc6000000000c */
[----:B----4-:R0:W2:Y:S04]  /*1c0e0*/  @!P2 LDG.E.U16 R11, [R4.64] ;  /* 0x0000000a040ba981 */ /* 0x0100a8000c1e1500 */
[----:B------:R1:W4:Y:S04]  /*1c0f0*/  @!P3 LDG.E.U16 R12, [R6.64] ;  /* 0x0000000a060cb981 */ /* 0x000328000c1e1500 */
[----:B-1----:R-:W1:Y:S01]  /*1c100*/  S2R R7, SR_TID.X ;  /* 0x0000000000077919 */ /* 0x002e620000002100 */
[----:B0-----:R-:W-:Y:S01]  /*1c110*/  PRMT R4, RZ, 0x7610, R4 ;  /* 0x00007610ff047816 */ /* 0x001fe20000000004 */
[----:B---3--:R-:W-:Y:S01]  /*1c120*/  @!P0 IMAD.MOV.U32 R6, RZ, RZ, R18 ;  /* 0x000000ffff068224 */ /* 0x008fe200078e0012 */
[----:B-1----:R-:W-:-:S04]  /*1c130*/  SHF.R.U32.HI R7, RZ, 0x6, R7 ;  /* 0x00000006ff077819 */ /* 0x002fc80000011607 */
[----:B------:R-:W-:-:S04]  /*1c140*/  SGXT.U32 R7, R7, 0x1 ;  /* 0x000000010707781a */ /* 0x000fc80000000000 */
[----:B------:R-:W-:-:S04]  /*1c150*/  LOP3.LUT R7, R7, 0x16, RZ, 0xfc, !PT ;  /* 0x0000001607077812 */ /* 0x000fc800078efcff */
[----:B------:R-:W-:Y:S01]  /*1c160*/  ISETP.GE.AND P3, PT, R7, UR5, PT ;  /* 0x0000000507007c0c */ /* 0x000fe2000bf66270 */
[----:B------:R-:W-:-:S05]  /*1c170*/  @!P0 IMAD.MOV.U32 R7, RZ, RZ, R23 ;  /* 0x000000ffff078224 */ /* 0x000fca00078e0017 */
[----:B------:R0:W3:Y:S04]  /*1c180*/  @!P0 LDG.E.U16 R4, [R6.64] ;  /* 0x0000000a06048981 */ /* 0x0000e8000c1e1500 */
[----:B--2---:R1:W-:Y:S04]  /*1c190*/  STL [R1+0x4c], R11 ;  /* 0x00004c0b01007387 */ /* 0x0043e80000100800 */
[----:B-1----:R-:W2:Y:S04]  /*1c1a0*/  LDL.LU R11, [R1+0x2544] ;  /* 0x00254400010b7983 */ /* 0x002ea80000300800 */
[----:B----4-:R1:W-:Y:S04]  /*1c1b0*/  STL [R1+0x400], R12 ;  /* 0x0004000c01007387 */ /* 0x0103e80000100800 */
[----:B-1----:R-:W4:Y:S04]  /*1c1c0*/  LDL.LU R12, [R1+0x2540] ;  /* 0x00254000010c7983 */ /* 0x002f280000300800 */
[----:B0-----:R-:W2:Y:S01]  /*1c1d0*/  LDL R7, [R1+0x5d4] ;  /* 0x0005d40001077983 */ /* 0x001ea20000100800 */
[----:B------:R-:W-:Y:S01]  /*1c1e0*/  PRMT R14, RZ, 0x7610, R14 ;  /* 0x00007610ff0e7816 */ /* 0x000fe2000000000e */
[----:B------:R-:W-:-:S02]  /*1c1f0*/  @!P1 IMAD.MOV.U32 R6, RZ, RZ, R28 ;  /* 0x000000ffff069224 */ /* 0x000fc400078e001c */
[----:B------:R-:W0:Y:S02]  /*1c200*/  S2R R15, SR_TID.X ;  /* 0x00000000000f7919 */ /* 0x000e240000002100 */
[----:B0-----:R-:W-:-:S04]  /*1c210*/  SHF.R.U32.HI R15, RZ, 0x6, R15 ;  /* 0x00000006ff0f7819 */ /* 0x001fc8000001160f */
[----:B------:R-:W-:-:S04]  /*1c220*/  SGXT.U32 R15, R15, 0x1 ;  /* 0x000000010f0f781a */ /* 0x000fc80000000000 */
[----:B------:R-:W-:-:S04]  /*1c230*/  LOP3.LUT R15, R15, 0x14, RZ, 0xfc, !PT ;  /* 0x000000140f0f7812 */ /* 0x000fc800078efcff */
[----:B------:R-:W-:Y:S01]  /*1c240*/  ISETP.GE.AND P2, PT, R15, UR5, PT ;  /* 0x000000050f007c0c */ /* 0x000fe2000bf46270 */
[----:B--2---:R0:W2:Y:S04]  /*1c250*/  @!P1 LDG.E.U16 R14, [R6.64] ;  /* 0x0000000a060e9981 */ /* 0x0040a8000c1e1500 */
[----:B------:R-:W1:Y:S04]  /*1c260*/  S2R R15, SR_TID.X ;  /* 0x00000000000f7919 */ /* 0x000e680000002100 */
[----:B---3--:R-:W-:Y:S04]  /*1c270*/  STL [R1+0x23b8], R4 ;  /* 0x0023b80401007387 */ /* 0x008fe80000100800 */
[----:B------:R-:W3:Y:S04]  /*1c280*/  LDL R23, [R1+0x5bc] ;  /* 0x0005bc0001177983 */ /* 0x000ee80000100800 */
[----:B0-----:R-:W3:Y:S01]  /*1c290*/  LDL R6, [R1+0x5cc] ;  /* 0x0005cc0001067983 */ /* 0x001ee20000100800 */
[----:B-1----:R-:W-:-:S04]  /*1c2a0*/  SHF.R.U32.HI R15, RZ, 0x6, R15 ;  /* 0x00000006ff0f7819 */ /* 0x002fc8000001160f */
[----:B------:R-:W-:-:S04]  /*1c2b0*/  SGXT.U32 R15, R15, 0x1 ;  /* 0x000000010f0f781a */ /* 0x000fc80000000000 */
[----:B------:R-:W-:-:S04]  /*1c2c0*/  LOP3.LUT R18, R15, 0x18, RZ, 0xfc, !PT ;  /* 0x000000180f127812 */ /* 0x000fc800078efcff */
[----:B------:R-:W-:Y:S02]  /*1c2d0*/  ISETP.GE.AND P0, PT, R18, UR5, PT ;  /* 0x0000000512007c0c */ /* 0x000fe4000bf06270 */
[----:B------:R-:W3:Y:S04]  /*1c2e0*/  LDL R18, [R1+0x5c0] ;  /* 0x0005c00001127983 */ /* 0x000ee80000100800 */
[----:B--2---:R0:W-:Y:S04]  /*1c2f0*/  STL [R1+0xc], R14 ;  /* 0x00000c0e01007387 */ /* 0x0041e80000100800 */
[----:B------:R-:W3:Y:S01]  /*1c300*/  LDL R7, [R1+0x5d0] ;  /* 0x0005d00001077983 */ /* 0x000ee20000100800 */
[----:B------:R-:W-:-:S03]  /*1c310*/  PRMT R11, RZ, 0x7610, R11 ;  /* 0x00007610ff0b7816 */ /* 0x000fc6000000000b */
[----:B------:R-:W1:Y:S01]  /*1c320*/  S2R R15, SR_TID.X ;  /* 0x00000000000f7919 */ /* 0x000e620000002100 */
[----:B---3--:R-:W-:-:S04]  /*1c330*/  @!P2 LOP3.LUT R7, R7, R6, RZ, 0x3c, !PT ;  /* 0x000000060707a212 */ /* 0x008fc800078e3cff */
[----:B------:R-:W-:-:S04]  /*1c340*/  @!P2 LOP3.LUT R6, R7, R6, RZ, 0x3c, !PT ;  /* 0x000000060706a212 */ /* 0x000fc800078e3cff */
[----:B------:R-:W-:-:S05]  /*1c350*/  @!P2 LOP3.LUT R7, R7, R6, RZ, 0x3c, !PT ;  /* 0x000000060707a212 */ /* 0x000fca00078e3cff */
[----:B------:R-:W2:Y:S01]  /*1c360*/  @!P2 LDG.E.U16 R11, [R6.64] ;  /* 0x0000000a060ba981 */ /* 0x000ea2000c1e1500 */
[----:B-1----:R-:W-:-:S04]  /*1c370*/  SHF.R.U32.HI R15, RZ, 0x6, R15 ;  /* 0x00000006ff0f7819 */ /* 0x002fc8000001160f */
[----:B------:R-:W-:-:S04]  /*1c380*/  SGXT.U32 R15, R15, 0x1 ;  /* 0x000000010f0f781a */ /* 0x000fc80000000000 */
[----:B0-----:R-:W-:Y:S02]  /*1c390*/  LOP3.LUT R14, R15, 0x1a, RZ, 0xfc, !PT ;  /* 0x0000001a0f0e7812 */ /* 0x001fe400078efcff */
[----:B------:R-:W3:Y:S02]  /*1c3a0*/  LDL R15, [R1+0x5b4] ;  /* 0x0005b400010f7983 */ /* 0x000ee40000100800 */
[----:B------:R-:W-:Y:S02]  /*1c3b0*/  ISETP.GE.AND P1, PT, R14, UR5, PT ;  /* 0x000000050e007c0c */ /* 0x000fe4000bf26270 */
[----:B------:R-:W3:Y:S04]  /*1c3c0*/  LDL R14, [R1+0x5b8] ;  /* 0x0005b800010e7983 */ /* 0x000ee80000100800 */
[----:B--2---:R0:W-:Y:S04]  /*1c3d0*/  STL [R1+0x48], R11 ;  /* 0x0000480b01007387 */ /* 0x0041e80000100800 */
[----:B0-----:R-:W2:Y:S04]  /*1c3e0*/  LDL.LU R11, [R1+0x253c] ;  /* 0x00253c00010b7983 */ /* 0x001ea80000300800 */
[----:B------:R-:W2:Y:S04]  /*1c3f0*/  LDL R6, [R1+0x5c4] ;  /* 0x0005c40001067983 */ /* 0x000ea80000100800 */
[----:B------:R-:W2:Y:S01]  /*1c400*/  LDL R7, [R1+0x5c8] ;  /* 0x0005c80001077983 */ /* 0x000ea20000100800 */
[----:B----4-:R-:W-:-:S02]  /*1c410*/  PRMT R12, RZ, 0x7610, R12 ;  /* 0x00007610ff0c7816 */ /* 0x010fc4000000000c */
[----:B------:R-:W-:Y:S02]  /*1c420*/  PRMT R5, RZ, 0x7610, R5 ;  /* 0x00007610ff057816 */ /* 0x000fe40000000005 */
[----:B------:R-:W-:Y:S01]  /*1c430*/  PRMT R20, RZ, 0x7610, R20 ;  /* 0x00007610ff147816 */ /* 0x000fe20000000014 */
[----:B------:R-:W0:Y:S01]  /*1c440*/  S2R R28, SR_TID.X ;  /* 0x00000000001c7919 */ /* 0x000e220000002100 */
[----:B--2---:R-:W-:-:S04]  /*1c450*/  @!P3 LOP3.LUT R7, R7, R6, RZ, 0x3c, !PT ;  /* 0x000000060707b212 */ /* 0x004fc800078e3cff */
[----:B------:R-:W-:-:S04]  /*1c460*/  @!P3 LOP3.LUT R6, R7, R6, RZ, 0x3c, !PT ;  /* 0x000000060706b212 */ /* 0x000fc800078e3cff */
[----:B------:R-:W-:-:S05]  /*1c470*/  @!P3 LOP3.LUT R7, R7, R6, RZ, 0x3c, !PT ;  /* 0x000000060707b212 */ /* 0x000fca00078e3cff */
[----:B------:R1:W2:Y:S04]  /*1c480*/  @!P3 LDG.E.U16 R12, [R6.64] ;  /* 0x0000000a060cb981 */ /* 0x0002a8000c1e1500 */
[----:B-1----:R-:W1:Y:S01]  /*1c490*/  S2R R7, SR_TID.X ;  /* 0x0000000000077919 */ /* 0x002e620000002100 */
[----:B------:R-:W-:Y:S01]  /*1c4a0*/  @!P0 IMAD.MOV.U32 R6, RZ, RZ, R18 ;  /* 0x000000ffff068224 */ /* 0x000fe200078e0012 */
[----:B-1----:R-:W-:-:S04]  /*1c4b0*/  SHF.R.U32.HI R7, RZ, 0x6, R7 ;  /* 0x00000006ff077819 */ /* 0x002fc80000011607 */
[----:B------:R-:W-:-:S04]  /*1c4c0*/  SGXT.U32 R7, R7, 0x1 ;  /* 0x000000010707781a */ /* 0x000fc80000000000 */
[----:B------:R-:W-:-:S04]  /*1c4d0*/  LOP3.LUT R7, R7, 0x1e, RZ, 0xfc, !PT ;  /* 0x0000001e07077812 */ /* 0x000fc800078efcff */
[----:B------:R-:W-:Y:S01]  /*1c4e0*/  ISETP.GE.AND P3, PT, R7, UR5, PT ;  /* 0x0000000507007c0c */ /* 0x000fe2000bf66270 */
[----:B------:R-:W-:-:S05]  /*1c4f0*/  @!P0 IMAD.MOV.U32 R7, RZ, RZ, R23 ;  /* 0x000000ffff078224 */ /* 0x000fca00078e0017 */
[----:B------:R3:W4:Y:S02]  /*1c500*/  @!P0 LDG.E.U16 R5, [R6.64] ;  /* 0x0000000a06058981 */ /* 0x000724000c1e1500 */
[----:B---3--:R-:W-:Y:S02]  /*1c510*/  @!P1 IMAD.MOV.U32 R6, RZ, RZ, R14 ;  /* 0x000000ffff069224 */ /* 0x008fe400078e000e */
[----:B------:R-:W-:-:S05]  /*1c520*/  @!P1 IMAD.MOV.U32 R7, RZ, RZ, R15 ;  /* 0x000000ffff079224 */ /* 0x000fca00078e000f */
[----:B------:R1:W3:Y:S01]  /*1c530*/  @!P1 LDG.E.U16 R20, [R6.64] ;  /* 0x0000000a06149981 */ /* 0x0002e2000c1e1500 */
[----:B0-----:R-:W-:-:S04]  /*1c540*/  SHF.R.U32.HI R28, RZ, 0x6, R28 ;  /* 0x00000006ff1c7819 */ /* 0x001fc8000001161c */
[----:B------:R-:W-:-:S04]  /*1c550*/  SGXT.U32 R28, R28, 0x1 ;  /* 0x000000011c1c781a */ /* 0x000fc80000000000 */
[----:B------:R-:W-:-:S04]  /*1c560*/  LOP3.LUT R28, R28, 0x1c, RZ, 0xfc, !PT ;  /* 0x0000001c1c1c7812 */ /* 0x000fc800078efcff */
[----:B------:R-:W-:Y:S02]  /*1c570*/  ISETP.GE.AND P2, PT, R28, UR5, PT ;  /* 0x000000051c007c0c */ /* 0x000fe4000bf46270 */
[----:B------:R-:W0:Y:S02]  /*1c580*/  S2R R28, SR_TID.X ;  /* 0x00000000001c7919 */ /* 0x000e240000002100 */
[----:B0-----:R-:W-:-:S04]  /*1c590*/  SHF.R.U32.HI R28, RZ, 0x6, R28 ;  /* 0x00000006ff1c7819 */ /* 0x001fc8000001161c */
[----:B------:R-:W-:-:S04]  /*1c5a0*/  SGXT.U32 R28, R28, 0x1 ;  /* 0x000000011c1c781a */ /* 0x000fc80000000000 */
[----:B------:R-:W-:-:S04]  /*1c5b0*/  LOP3.LUT R18, R28, 0x20, RZ, 0xfc, !PT ;  /* 0x000000201c127812 */ /* 0x000fc800078efcff */
[----:B------:R-:W-:Y:S01]  /*1c5c0*/  ISETP.GE.AND P0, PT, R18, UR5, PT ;  /* 0x0000000512007c0c */ /* 0x000fe2000bf06270 */
[----:B--2---:R0:W-:Y:S04]  /*1c5d0*/  STL [R1+0x3fc], R12 ;  /* 0x0003fc0c01007387 */ /* 0x0041e80000100800 */
[----:B0-----:R-:W2:Y:S04]  /*1c5e0*/  LDL.LU R12, [R1+0x2538] ;  /* 0x00253800010c7983 */ /* 0x001ea80000300800 */
[----:B----4-:R-:W-:Y:S04]  /*1c5f0*/  STL [R1+0x23b4], R5 ;  /* 0x0023b40501007387 */ /* 0x010fe80000100800 */
[----:B------:R-:W4:Y:S04]  /*1c600*/  LDL R23, [R1+0x59c] ;  /* 0x00059c0001177983 */ /* 0x000f280000100800 */
[----:B------:R-:W2:Y:S04]  /*1c610*/  LDL R18, [R1+0x5a0] ;  /* 0x0005a00001127983 */ /* 0x000ea80000100800 */
[----:B------:R-:W2:Y:S04]  /*1c620*/  LDL R15, [R1+0x594] ;  /* 0x00059400010f7983 */ /* 0x000ea80000100800 */
[----:B------:R-:W2:Y:S04]  /*1c630*/  LDL R14, [R1+0x598] ;  /* 0x00059800010e7983 */ /* 0x000ea80000100800 */
[----:B-1----:R-:W2:Y:S04]  /*1c640*/  LDL R6, [R1+0x5ac] ;  /* 0x0005ac0001067983 */ /* 0x002ea80000100800 */
[----:B---3--:R0:W-:Y:S04]  /*1c650*/  STL [R1+0x4], R20 ;  /* 0x0000041401007387 */ /* 0x0081e80000100800 */
[----:B------:R-:W2:Y:S01]  /*1c660*/  LDL R7, [R1+0x5b0] ;  /* 0x0005b00001077983 */ /* 0x000ea20000100800 */
[----:B------:R-:W-:-:S03]  /*1c670*/  PRMT R26, RZ, 0x7610, R26 ;  /* 0x00007610ff1a7816 */ /* 0x000fc6000000001a */
[----:B------:R-:W1:Y:S01]  /*1c680*/  S2R R28, SR_TID.X ;  /* 0x00000000001c7919 */ /* 0x000e620000002100 */
[----:B--2---:R-:W-:-:S04]  /*1c690*/  @!P2 LOP3.LUT R7, R7, R6, RZ, 0x3c, !PT ;  /* 0x000000060707a212 */ /* 0x004fc800078e3cff */
[----:B------:R-:W-:-:S04]  /*1c6a0*/  @!P2 LOP3.LUT R6, R7, R6, RZ, 0x3c, !PT ;  /* 0x000000060706a212 */ /* 0x000fc800078e3cff */
[----:B------:R-:W-:-:S05]  /*1c6b0*/  @!P2 LOP3.LUT R7, R7, R6, RZ, 0x3c, !PT ;  /* 0x000000060707a212 */ /* 0x000fca00078e3cff */
[----:B------:R2:W3:Y:S01]  /*1c6c0*/  @!P2 LDG.E.U16 R26, [R6.64] ;  /* 0x0000000a061aa981 */ /* 0x0004e2000c1e1500 */
[----:B-1----:R-:W-:-:S04]  /*1c6d0*/  SHF.R.U32.HI R28, RZ, 0x6, R28 ;  /* 0x00000006ff1c7819 */ /* 0x002fc8000001161c */
[----:B------:R-:W-:-:S04]  /*1c6e0*/  SGXT.U32 R28, R28, 0x1 ;  /* 0x000000011c1c781a */ /* 0x000fc80000000000 */
[----:B------:R-:W-:-:S04]  /*1c6f0*/  LOP3.LUT R28, R28, 0x22, RZ, 0xfc, !PT ;  /* 0x000000221c1c7812 */ /* 0x000fc800078efcff */
[----:B------:R-:W-:Y:S02]  /*1c700*/  ISETP.GE.AND P1, PT, R28, UR5, PT ;  /* 0x000000051c007c0c */ /* 0x000fe4000bf26270 */
[----:B------:R-:W4:Y:S04]  /*1c710*/  LDL.LU R28, [R1+0x2534] ;  /* 0x00253400011c7983 */ /* 0x000f280000300800 */
[----:B--2---:R-:W2:Y:S04]  /*1c720*/  LDL R6, [R1+0x5a4] ;  /* 0x0005a40001067983 */ /* 0x004ea80000100800 */
[----:B---3--:R-:W-:Y:S04]  /*1c730*/  STL [R1+0x44], R26 ;  /* 0x0000441a01007387 */ /* 0x008fe80000100800 */
[----:B------:R-:W2:Y:S01]  /*1c740*/  LDL R7, [R1+0x5a8] ;  /* 0x0005a80001077983 */ /* 0x000ea20000100800 */
[----:B------:R-:W-:-:S02]  /*1c750*/  PRMT R11, RZ, 0x7610, R11 ;  /* 0x00007610ff0b7816 */ /* 0x000fc4000000000b */
[----:B------:R-:W-:Y:S02]  /*1c760*/  PRMT R12, RZ, 0x7610, R12 ;  /* 0x00007610ff0c7816 */ /* 0x000fe4000000000c */
[----:B--2---:R-:W-:-:S04]  /*1c770*/  @!P3 LOP3.LUT R7, R7, R6, RZ, 0x3c, !PT ;  /* 0x000000060707b212 */ /* 0x004fc800078e3cff */
[----:B------:R-:W-:-:S04]  /*1c780*/  @!P3 LOP3.LUT R6, R7, R6, RZ, 0x3c, !PT ;  /* 0x000000060706b212 */ /* 0x000fc800078e3cff */
[----:B------:R-:W-:-:S05]  /*1c790*/  @!P3 LOP3.LUT R7, R7, R6, RZ, 0x3c, !PT ;  /* 0x000000060707b212 */ /* 0x000fca00078e3cff */
[----:B------:R1:W2:Y:S02]  /*1c7a0*/  @!P3 LDG.E.U16 R11, [R6.64] ;  /* 0x0000000a060bb981 */ /* 0x0002a4000c1e1500 */
[----:B-1----:R-:W-:Y:S02]  /*1c7b0*/  @!P0 IMAD.MOV.U32 R6, RZ, RZ, R18 ;  /* 0x000000ffff068224 */ /* 0x002fe400078e0012 */
[----:B----4-:R-:W-:-:S05]  /*1c7c0*/  @!P0 IMAD.MOV.U32 R7, RZ, RZ, R23 ;  /* 0x000000ffff078224 */ /* 0x010fca00078e0017 */
[----:B------:R1:W3:Y:S01]  /*1c7d0*/  @!P0 LDG.E.U16 R12, [R6.64] ;  /* 0x0000000a060c8981 */ /* 0x0002e2000c1e1500 */
[----:B------:R-:W-:Y:S01]  /*1c7e0*/  PRMT R28, RZ, 0x7610, R28 ;  /* 0x00007610ff1c7816 */ /* 0x000fe2000000001c */
[----:B-1----:R-:W-:Y:S02]  /*1c7f0*/  @!P1 IMAD.MOV.U32 R6, RZ, RZ, R14 ;  /* 0x000000ffff069224 */ /* 0x002fe400078e000e */
[----:B------:R-:W-:-:S05]  /*1c800*/  @!P1 IMAD.MOV.U32 R7, RZ, RZ, R15 ;  /* 0x000000ffff079224 */ /* 0x000fca00078e000f */
[----:B------:R1:W4:Y:S04]  /*1c810*/  @!P1 LDG.E.U16 R28, [R6.64] ;  /* 0x0000000a061c9981 */ /* 0x000328000c1e1500 */
[----:B0-----:R-:W0:Y:S04]  /*1c820*/  S2R R20, SR_TID.X ;  /* 0x0000000000147919 */ /* 0x001e280000002100 */
[----:B--2---:R2:W-:Y:S04]  /*1c830*/  STL [R1+0x3f8], R11 ;  /* 0x0003f80b01007387 */ /* 0x0045e80000100800 */
[----:B--2---:R-:W2:Y:S04]  /*1c840*/  LDL.LU R11, [R1+0x2530] ;  /* 0x00253000010b7983 */ /* 0x004ea80000300800 */
[----:B---3--:R-:W-:Y:S04]  /*1c850*/  STL [R1+0x23b0], R12 ;  /* 0x0023b00c01007387 */ /* 0x008fe80000100800 */
[----:B-1----:R-:W3:Y:S04]  /*1c860*/  LDL R6, [R1+0x58c] ;  /* 0x00058c0001067983 */ /* 0x002ee80000100800 */
[----:B------:R-:W3:Y:S01]  /*1c870*/  LDL R7, [R1+0x590] ;  /* 0x0005900001077983 */ /* 0x000ee20000100800 */
[----:B0-----:R-:W-:-:S02]  /*1c880*/  SHF.R.U32.HI R20, RZ, 0x6, R20 ;  /* 0x00000006ff147819 */ /* 0x001fc40000011614 */
[----:B------:R-:W-:Y:S01]  /*1c890*/  PRMT R10, RZ, 0x7610, R10 ;  /* 0x00007610ff0a7816 */ /* 0x000fe2000000000a */
[----:B------:R-:W2:Y:S01]  /*1c8a0*/  LDL R23, [R1+0x580] ;  /* 0x0005800001177983 */ /* 0x000ea20000100800 */
[----:B------:R-:W-:-:S03]  /*1c8b0*/  SGXT.U32 R20, R20, 0x1 ;  /* 0x000000011414781a */ /* 0x000fc60000000000 */
[----:B------:R-:W2:Y:S01]  /*1c8c0*/  LDL R15, [R1+0x574] ;  /* 0x00057400010f7983 */ /* 0x000ea20000100800 */
[----:B------:R-:W-:-:S03]  /*1c8d0*/  LOP3.LUT R26, R20, 0x24, RZ, 0xfc, !PT ;  /* 0x00000024141a7812 */ /* 0x000fc600078efcff */
[----:B------:R-:W2:Y:S01]  /*1c8e0*/  LDL R14, [R1+0x578] ;  /* 0x00057800010e7983 */ /* 0x000ea20000100800 */
[----:B------:R-:W-:-:S03]  /*1c8f0*/  ISETP.GE.AND P2, PT, R26, UR5, PT ;  /* 0x000000051a007c0c */ /* 0x000fc6000bf46270 */
[----:B------:R-:W0:Y:S10]  /*1c900*/  S2R R20, SR_TID.X ;  /* 0x0000000000147919 */ /* 0x000e340000002100 */
[----:B---3--:R-:W-:-:S04]  /*1c910*/  @!P2 LOP3.LUT R7, R7, R6, RZ, 0x3c, !PT ;  /* 0x000000060707a212 */ /* 0x008fc800078e3cff */
[----:B------:R-:W-:-:S04]  /*1c920*/  @!P2 LOP3.LUT R6, R7, R6, RZ, 0x3c, !PT ;  /* 0x000000060706a212 */ /* 0x000fc800078e3cff */
[----:B------:R-:W-:-:S05]  /*1c930*/  @!P2 LOP3.LUT R7, R7, R6, RZ, 0x3c, !PT ;  /* 0x000000060707a212 */ /* 0x000fca00078e3cff */
[----:B------:R-:W3:Y:S01]  /*1c940*/  @!P2 LDG.E.U16 R10, [R6.64] ;  /* 0x0000000a060aa981 */ /* 0x000ee2000c1e1500 */
[--C-:B0-----:R-:W-:Y:S02]  /*1c950*/  SHF.R.U32.HI R26, RZ, 0x6, R20.reuse ;  /* 0x00000006ff1a7819 */ /* 0x101fe40000011614 */
[----:B------:R-:W-:-:S04]  /*1c960*/  SHF.R.U32.HI R20, RZ, 0x6, R20 ;  /* 0x00000006ff147819 */ /* 0x000fc80000011614 */
[----:B------:R-:W-:-:S04]  /*1c970*/  SGXT.U32 R20, R20, 0x1 ;  /* 0x000000011414781a */ /* 0x000fc80000000000 */
[----:B------:R-:W-:Y:S02]  /*1c980*/  LOP3.LUT R18, R20, 0x28, RZ, 0xfc, !PT ;  /* 0x0000002814127812 */ /* 0x000fe400078efcff */
[----:B------:R-:W0:Y:S01]  /*1c990*/  S2R R20, SR_TID.X ;  /* 0x0000000000147919 */ /* 0x000e220000002100 */
[----:B------:R-:W-:-:S04]  /*1c9a0*/  SGXT.U32 R26, R26, 0x1 ;  /* 0x000000011a1a781a */ /* 0x000fc80000000000 */
[----:B------:R-:W-:-:S04]  /*1c9b0*/  LOP3.LUT R26, R26, 0x26, RZ, 0xfc, !PT ;  /* 0x000000261a1a7812 */ /* 0x000fc800078efcff */
[----:B------:R-:W-:Y:S02]  /*1c9c0*/  ISETP.GE.AND P3, PT, R26, UR5, PT ;  /* 0x000000051a007c0c */ /* 0x000fe4000bf66270 */
[----:B------:R-:W2:Y:S01]  /*1c9d0*/  LDL R26, [R1+0x57c] ;  /* 0x00057c00011a7983 */ /* 0x000ea20000100800 */
[----:B0-----:R-:W-:-:S04]  /*1c9e0*/  SHF.R.U32.HI R20, RZ, 0x6, R20 ;  /* 0x00000006ff147819 */ /* 0x001fc80000011614 */
[----:B------:R-:W-:-:S04]  /*1c9f0*/  SGXT.U32 R20, R20, 0x1 ;  /* 0x000000011414781a */ /* 0x000fc80000000000 */
[----:B------:R-:W-:Y:S01]  /*1ca00*/  LOP3.LUT R20, R20, 0x2a, RZ, 0xfc, !PT ;  /* 0x0000002a14147812 */ /* 0x000fe200078efcff */
[----:B----4-:R-:W-:Y:S03]  /*1ca10*/  STL [R1+0x2388], R28 ;  /* 0x0023881c01007387 */ /* 0x010fe60000100800 */
[----:B------:R-:W-:Y:S01]  /*1ca20*/  ISETP.GE.AND P1, PT, R20, UR5, PT ;  /* 0x0000000514007c0c */ /* 0x000fe2000bf26270 */
[----:B------:R-:W-:Y:S04]  /*1ca30*/  STL [R1+0x238c], R28 ;  /* 0x00238c1c01007387 */ /* 0x000fe80000100800 */
[----:B------:R-:W4:Y:S04]  /*1ca40*/  LDL.LU R20, [R1+0x252c] ;  /* 0x00252c0001147983 */ /* 0x000f280000300800 */
[----:B---3--:R0:W-:Y:S04]  /*1ca50*/  STL [R1+0x40], R10 ;  /* 0x0000400a01007387 */ /* 0x0081e80000100800 */
[----:B0-----:R-:W3:Y:S04]  /*1ca60*/  LDL.LU R10, [R1+0x2528] ;  /* 0x00252800010a7983 */ /* 0x001ee80000300800 */
[----:B------:R-:W3:Y:S04]  /*1ca70*/  LDL R6, [R1+0x584] ;  /* 0x0005840001067983 */ /* 0x000ee80000100800 */
[----:B------:R-:W3:Y:S01]  /*1ca80*/  LDL R7, [R1+0x588] ;  /* 0x0005880001077983 */ /* 0x000ee20000100800 */
[----:B------:R-:W-:-:S02]  /*1ca90*/  PRMT R24, RZ, 0x7610, R24 ;  /* 0x00007610ff187816 */ /* 0x000fc40000000018 */
[----:B------:R-:W-:Y:S02]  /*1caa0*/  ISETP.GE.AND P0, PT, R18, UR5, PT ;  /* 0x0000000512007c0c */ /* 0x000fe4000bf06270 */
[----:B--2---:R-:W-:Y:S02]  /*1cab0*/  PRMT R11, RZ, 0x7610, R11 ;  /* 0x00007610ff0b7816 */ /* 0x004fe4000000000b */
[----:B---3--:R-:W-:-:S04]  /*1cac0*/  @!P3 LOP3.LUT R7, R7, R6, RZ, 0x3c, !PT ;  /* 0x000000060707b212 */ /* 0x008fc800078e3cff */
[----:B------:R-:W-:-:S04]  /*1cad0*/  @!P3 LOP3.LUT R6, R7, R6, RZ, 0x3c, !PT ;  /* 0x000000060706b212 */ /* 0x000fc800078e3cff */
[----:B------:R-:W-:-:S05]  /*1cae0*/  @!P3 LOP3.LUT R7, R7, R6, RZ, 0x3c, !PT ;  /* 0x000000060707b212 */ /* 0x000fca00078e3cff */
[----:B------:R0:W2:Y:S04]  /*1caf0*/  @!P3 LDG.E.U16 R24, [R6.64] ;  /* 0x0000000a0618b981 */ /* 0x0000a8000c1e1500 */
[----:B0-----:R-:W0:Y:S01]  /*1cb00*/  S2R R7, SR_TID.X ;  /* 0x0000000000077919 */ /* 0x001e220000002100 */
[----:B------:R-:W-:Y:S01]  /*1cb10*/  @!P0 IMAD.MOV.U32 R6, RZ, RZ, R23 ;  /* 0x000000ffff068224 */ /* 0x000fe200078e0017 */
[----:B0-----:R-:W-:-:S04]  /*1cb20*/  SHF.R.U32.HI R7, RZ, 0x6, R7 ;  /* 0x00000006ff077819 */ /* 0x001fc80000011607 */
[----:B------:R-:W-:-:S04]  /*1cb30*/  SGXT.U32 R7, R7, 0x1 ;  /* 0x000000010707781a */ /* 0x000fc80000000000 */
[----:B------:R-:W-:-:S04]  /*1cb40*/  LOP3.LUT R7, R7, 0x2e, RZ, 0xfc, !PT ;  /* 0x0000002e07077812 */ /* 0x000fc800078efcff */
[----:B------:R-:W-:Y:S01]  /*1cb50*/  ISETP.GE.AND P3, PT, R7, UR5, PT ;  /* 0x0000000507007c0c */ /* 0x000fe2000bf66270 */
[----:B------:R-:W-:-:S05]  /*1cb60*/  @!P0 IMAD.MOV.U32 R7, RZ, RZ, R26 ;  /* 0x000000ffff078224 */ /* 0x000fca00078e001a */
[----:B------:R0:W3:Y:S01]  /*1cb70*/  @!P0 LDG.E.U16 R11, [R6.64] ;  /* 0x0000000a060b8981 */ /* 0x0000e2000c1e1500 */
[----:B----4-:R-:W-:Y:S01]  /*1cb80*/  PRMT R20, RZ, 0x7610, R20 ;  /* 0x00007610ff147816 */ /* 0x010fe20000000014 */
[----:B0-----:R-:W-:Y:S02]  /*1cb90*/  @!P1 IMAD.MOV.U32 R6, RZ, RZ, R14 ;  /* 0x000000ffff069224 */ /* 0x001fe400078e000e */
[----:B------:R-:W-:-:S05]  /*1cba0*/  @!P1 IMAD.MOV.U32 R7, RZ, RZ, R15 ;  /* 0x000000ffff079224 */ /* 0x000fca00078e000f */
[----:B------:R0:W4:Y:S04]  /*1cbb0*/  @!P1 LDG.E.U16 R20, [R6.64] ;  /* 0x0000000a06149981 */ /* 0x000128000c1e1500 */
[----:B--2---:R1:W-:Y:S04]  /*1cbc0*/  STL [R1+0x3f4], R24 ;  /* 0x0003f41801007387 */ /* 0x0043e80000100800 */
[----:B-1----:R-:W2:Y:S04]  /*1cbd0*/  LDL.LU R24, [R1+0x2524] ;  /* 0x0025240001187983 */ /* 0x002ea80000300800 */
[----:B---3--:R-:W-:Y:S04]  /*1cbe0*/  STL [R1+0x23ac], R11 ;  /* 0x0023ac0b01007387 */ /* 0x008fe80000100800 */
[----:B0-----:R-:W3:Y:S04]  /*1cbf0*/  LDL R6, [R1+0x56c] ;  /* 0x00056c0001067983 */ /* 0x001ee80000100800 */
[----:B------:R-:W3:Y:S04]  /*1cc00*/  LDL R7, [R1+0x570] ;  /* 0x0005700001077983 */ /* 0x000ee80000100800 */
[----:B------:R-:W2:Y:S04]  /*1cc10*/  LDL R26, [R1+0x564] ;  /* 0x00056400011a7983 */ /* 0x000ea80000100800 */
[----:B------:R-:W2:Y:S04]  /*1cc20*/  LDL R23, [R1+0x568] ;  /* 0x0005680001177983 */ /* 0x000ea80000100800 */
[----:B------:R-:W0:Y:S01]  /*1cc30*/  S2R R18, SR_TID.X ;  /* 0x0000000000127919 */ /* 0x000e220000002100 */
[----:B------:R-:W-:-:S02]  /*1cc40*/  PRMT R9, RZ, 0x7610, R9 ;  /* 0x00007610ff097816 */ /* 0x000fc40000000009 */
[----:B------:R-:W-:Y:S01]  /*1cc50*/  PRMT R17, RZ, 0x7610, R17 ;  /* 0x00007610ff117816 */ /* 0x000fe20000000011 */
[----:B------:R-:W2:Y:S04]  /*1cc60*/  LDL R15, [R1+0x55c] ;  /* 0x00055c00010f7983 */ /* 0x000ea80000100800 */
[----:B------:R-:W2:Y:S01]  /*1cc70*/  LDL R14, [R1+0x560] ;  /* 0x00056000010e7983 */ /* 0x000ea20000100800 */
[----:B0-----:R-:W-:-:S04]  /*1cc80*/  SHF.R.U32.HI R18, RZ, 0x6, R18 ;  /* 0x00000006ff127819 */ /* 0x001fc80000011612 */
[----:B------:R-:W-:-:S04]  /*1cc90*/  SGXT.U32 R18, R18, 0x1 ;  /* 0x000000011212781a */ /* 0x000fc80000000000 */
[----:B------:R-:W-:-:S04]  /*1cca0*/  LOP3.LUT R18, R18, 0x2c, RZ, 0xfc, !PT ;  /* 0x0000002c12127812 */ /* 0x000fc800078efcff */
[----:B------:R-:W-:-:S13]  /*1ccb0*/  ISETP.GE.AND P2, PT, R18, UR5, PT ;  /* 0x0000000512007c0c */ /* 0x000fda000bf46270 */
[----:B---3--:R-:W-:-:S04]  /*1ccc0*/  @!P2 LOP3.LUT R7, R7, R6, RZ, 0x3c, !PT ;  /* 0x000000060707a212 */ /* 0x008fc800078e3cff */
[----:B------:R-:W-:-:S04]  /*1ccd0*/  @!P2 LOP3.LUT R6, R7, R6, RZ, 0x3c, !PT ;  /* 0x000000060706a212 */ /* 0x000fc800078e3cff */
[----:B------:R-:W-:-:S05]  /*1cce0*/  @!P2 LOP3.LUT R7, R7, R6, RZ, 0x3c, !PT ;  /* 0x000000060707a212 */ /* 0x000fca00078e3cff */
[----:B------:R0:W3:Y:S04]  /*1ccf0*/  @!P2 LDG.E.U16 R9, [R6.64] ;  /* 0x0000000a0609a981 */ /* 0x0000e8000c1e1500 */
[----:B0-----:R-:W0:Y:S01]  /*1cd00*/  S2R R7, SR_TID.X ;  /* 0x0000000000077919 */ /* 0x001e220000002100 */
[----:B--2---:R-:W-:Y:S01]  /*1cd10*/  @!P3 IMAD.MOV.U32 R6, RZ, RZ, R23 ;  /* 0x000000ffff06b224 */ /* 0x004fe200078e0017 */
[----:B0-----:R-:W-:-:S04]  /*1cd20*/  SHF.R.U32.HI R7, RZ, 0x6, R7 ;  /* 0x00000006ff077819 */ /* 0x001fc80000011607 */
[----:B------:R-:W-:-:S04]  /*1cd30*/  SGXT.U32 R7, R7, 0x1 ;  /* 0x000000010707781a */ /* 0x000fc80000000000 */
[----:B------:R-:W-:-:S04]  /*1cd40*/  LOP3.LUT R7, R7, 0x34, RZ, 0xfc, !PT ;  /* 0x0000003407077812 */ /* 0x000fc800078efcff */
[----:B------:R-:W-:Y:S01]  /*1cd50*/  ISETP.GE.AND P2, PT, R7, UR5, PT ;  /* 0x0000000507007c0c */ /* 0x000fe2000bf46270 */
[----:B------:R-:W-:-:S05]  /*1cd60*/  @!P3 IMAD.MOV.U32 R7, RZ, RZ, R26 ;  /* 0x000000ffff07b224 */ /* 0x000fca00078e001a */
[----:B------:R0:W2:Y:S04]  /*1cd70*/  @!P3 LDG.E.U16 R17, [R6.64] ;  /* 0x0000000a0611b981 */ /* 0x0000a8000c1e1500 */
[----:B------:R-:W1:Y:S02]  /*1cd80*/  S2R R18, SR_TID.X ;  /* 0x0000000000127919 */ /* 0x000e640000002100 */
[----:B-1----:R-:W-:-:S04]  /*1cd90*/  SHF.R.U32.HI R18, RZ, 0x6, R18 ;  /* 0x00000006ff127819 */ /* 0x002fc80000011612 */
[----:B------:R-:W-:-:S04]  /*1cda0*/  SGXT.U32 R18, R18, 0x1 ;  /* 0x000000011212781a */ /* 0x000fc80000000000 */
[----:B------:R-:W-:-:S04]  /*1cdb0*/  LOP3.LUT R18, R18, 0x30, RZ, 0xfc, !PT ;  /* 0x0000003012127812 */ /* 0x000fc800078efcff */
[----:B------:R-:W-:Y:S01]  /*1cdc0*/  ISETP.GE.AND P0, PT, R18, UR5, PT ;  /* 0x0000000512007c0c */ /* 0x000fe2000bf06270 */
[----:B----4-:R-:W-:Y:S01]  /*1cdd0*/  STL [R1+0x2390], R20 ;  /* 0x0023901401007387 */ /* 0x010fe20000100800 */
[----:B------:R-:W-:-:S03]  /*1cde0*/  PRMT R10, RZ, 0x7610, R10 ;  /* 0x00007610ff0a7816 */ /* 0x000fc6000000000a */
[----:B------:R-:W-:Y:S04]  /*1cdf0*/  STL [R1+0x2394], R20 ;  /* 0x0023941401007387 */ /* 0x000fe80000100800 */
[----:B------:R-:W-:Y:S04]  /*1ce00*/  STL [R1+0x2398], R20 ;  /* 0x0023981401007387 */ /* 0x000fe80000100800 */
[----:B0-----:R-:W-:Y:S01]  /*1ce10*/  @!P0 IMAD.MOV.U32 R6, RZ, RZ, R14 ;  /* 0x000000ffff068224 */ /* 0x001fe200078e000e */
[----:B------:R-:W-:Y:S01]  /*1ce20*/  STL [R1+0x239c], R20 ;  /* 0x00239c1401007387 */ /* 0x000fe20000100800 */
[----:B------:R-:W-:-:S03]  /*1ce30*/  @!P0 IMAD.MOV.U32 R7, RZ, RZ, R15 ;  /* 0x000000ffff078224 */ /* 0x000fc600078e000f */
[----:B------:R-:W-:Y:S04]  /*1ce40*/  STL [R1+0x23a0], R20 ;  /* 0x0023a01401007387 */ /* 0x000fe80000100800 */
[----:B------:R0:W4:Y:S04]  /*1ce50*/  @!P0 LDG.E.U16 R10, [R6.64] ;  /* 0x0000000a060a8981 */ /* 0x000128000c1e1500 */
[----:B---3--:R1:W-:Y:S04]  /*1ce60*/  STL [R1+0x3c], R9 ;  /* 0x00003c0901007387 */ /* 0x0083e80000100800 */
[----:B-1----:R-:W3:Y:S04]  /*1ce70*/  LDL.LU R9, [R1+0x2520] ;  /* 0x0025200001097983 */ /* 0x002ee80000300800 */
[----:B--2---:R1:W-:Y:S04]  /*1ce80*/  STL [R1+0x3f0], R17 ;  /* 0x0003f01101007387 */ /* 0x0043e80000100800 */
[----:B0-----:R-:W2:Y:S04]  /*1ce90*/  LDL R6, [R1+0x554] ;  /* 0x0005540001067983 */ /* 0x001ea80000100800 */
[----:B------:R-:W2:Y:S04]  /*1cea0*/  LDL R7, [R1+0x558] ;  /* 0x0005580001077983 */ /* 0x000ea80000100800 */
[----:B------:R-:W0:Y:S04]  /*1ceb0*/  S2R R18, SR_TID.X ;  /* 0x0000000000127919 */ /* 0x000e280000002100 */
[----:B------:R-:W0:Y:S01]  /*1cec0*/  S2R R14, SR_TID.X ;  /* 0x00000000000e7919 */ /* 0x000e220000002100 */
[----:B------:R-:W-:-:S03]  /*1ced0*/  PRMT R24, RZ, 0x7610, R24 ;  /* 0x00007610ff187816 */ /* 0x000fc60000000018 */
[----:B-1----:R-:W3:Y:S04]  /*1cee0*/  LDL R17, [R1+0x550] ;  /* 0x0005500001117983 */ /* 0x002ee80000100800 */
[----:B------:R-:W3:Y:S04]  /*1cef0*/  LDL R26, [R1+0x548] ;  /* 0x00054800011a7983 */ /* 0x000ee80000100800 */
[----:B------:R-:W3:Y:S01]  /*1cf00*/  LDL R15, [R1+0x540] ;  /* 0x00054000010f7983 */ /* 0x000ee20000100800 */
[----:B0-----:R-:W-:-:S04]  /*1cf10*/  SHF.R.U32.HI R18, RZ, 0x6, R18 ;  /* 0x00000006ff127819 */ /* 0x001fc80000011612 */
[----:B------:R-:W-:-:S04]  /*1cf20*/  SGXT.U32 R18, R18, 0x1 ;  /* 0x000000011212781a */ /* 0x000fc80000000000 */
[----:B------:R-:W-:-:S04]  /*1cf30*/  LOP3.LUT R18, R18, 0x32, RZ, 0xfc, !PT ;  /* 0x0000003212127812 */ /* 0x000fc800078efcff */
[----:B------:R-:W-:Y:S02]  /*1cf40*/  ISETP.GE.AND P1, PT, R18, UR5, PT ;  /* 0x0000000512007c0c */ /* 0x000fe4000bf26270 */
[----:B------:R-:W0:Y:S01]  /*1cf50*/  S2R R18, SR_TID.X ;  /* 0x0000000000127919 */ /* 0x000e220000002100 */
[----:B------:R-:W-:-:S04]  /*1cf60*/  SHF.R.U32.HI R14, RZ, 0x6, R14 ;  /* 0x00000006ff0e7819 */ /* 0x000fc8000001160e */
[----:B------:R-:W-:-:S04]  /*1cf70*/  SGXT.U32 R14, R14, 0x1 ;  /* 0x000000010e0e781a */ /* 0x000fc80000000000 */
[----:B------:R-:W-:Y:S02]  /*1cf80*/  LOP3.LUT R14, R14, 0x38, RZ, 0xfc, !PT ;  /* 0x000000380e0e7812 */ /* 0x000fe400078efcff */
[----:B0-----:R-:W-:-:S04]  /*1cf90*/  SHF.R.U32.HI R18, RZ, 0x6, R18 ;  /* 0x00000006ff127819 */ /* 0x001fc80000011612 */
[----:B------:R-:W-:-:S04]  /*1cfa0*/  SGXT.U32 R18, R18, 0x1 ;  /* 0x000000011212781a */ /* 0x000fc80000000000 */
[----:B------:R-:W-:Y:S02]  /*1cfb0*/  LOP3.LUT R18, R18, 0x36, RZ, 0xfc, !PT ;  /* 0x0000003612127812 */ /* 0x000fe400078efcff */
[----:B------:R-:W-:Y:S02]  /*1cfc0*/  ISETP.GE.AND P0, PT, R14, UR5, PT ;  /* 0x000000050e007c0c */ /* 0x000fe4000bf06270 */
[----:B------:R-:W-:Y:S02]  /*1cfd0*/  ISETP.GE.AND P3, PT, R18, UR5, PT ;  /* 0x0000000512007c0c */ /* 0x000fe4000bf66270 */
[----:B------:R-:W3:Y:S04]  /*1cfe0*/  LDL R18, [R1+0x53c] ;  /* 0x00053c0001127983 */ /* 0x000ee80000100800 */
[----:B----4-:R-:W-:Y:S04]  /*1cff0*/  STL [R1+0x23a8], R10 ;  /* 0x0023a80a01007387 */ /* 0x010fe80000100800 */
[----:B------:R-:W4:Y:S01]  /*1d000*/  LDL.LU R14, [R1+0x251c] ;  /* 0x00251c00010e7983 */ /* 0x000f220000300800 */
[----:B--2---:R-:W-:-:S04]  /*1d010*/  @!P1 LOP3.LUT R7, R7, R6, RZ, 0x3c, !PT ;  /* 0x0000000607079212 */ /* 0x004fc800078e3cff */
[----:B------:R-:W-:-:S04]  /*1d020*/  @!P1 LOP3.LUT R6, R7, R6, RZ, 0x3c, !PT ;  /* 0x0000000607069212 */ /* 0x000fc800078e3cff */
[----:B------:R-:W-:-:S05]  /*1d030*/  @!P1 LOP3.LUT R7, R7, R6, RZ, 0x3c, !PT ;  /* 0x0000000607079212 */ /* 0x000fca00078e3cff */
[----:B------:R0:W2:Y:S04]  /*1d040*/  @!P1 LDG.E.U16 R24, [R6.64] ;  /* 0x0000000a06189981 */ /* 0x0000a8000c1e1500 */
[----:B0-----:R-:W2:Y:S04]  /*1d050*/  LDL R7, [R1+0x54c] ;  /* 0x00054c0001077983 */ /* 0x001ea80000100800 */
[----:B------:R-:W0:Y:S01]  /*1d060*/  S2R R23, SR_TID.X ;  /* 0x0000000000177919 */ /* 0x000e220000002100 */
[----:B------:R-:W-:Y:S02]  /*1d070*/  PRMT R8, RZ, 0x7610, R8 ;  /* 0x00007610ff087816 */ /* 0x000fe40000000008 */
[----:B0-----:R-:W-:-:S04]  /*1d080*/  SHF.R.U32.HI R23, RZ, 0x6, R23 ;  /* 0x00000006ff177819 */ /* 0x001fc80000011617 */
[----:B------:R-:W-:-:S04]  /*1d090*/  SGXT.U32 R23, R23, 0x1 ;  /* 0x000000011717781a */ /* 0x000fc80000000000 */
[----:B------:R-:W-:-:S04]  /*1d0a0*/  LOP3.LUT R6, R23, 0x3a, RZ, 0xfc, !PT ;  /* 0x0000003a17067812 */ /* 0x000fc800078efcff */
[----:B------:R-:W-:Y:S01]  /*1d0b0*/  ISETP.GE.AND P1, PT, R6, UR5, PT ;  /* 0x0000000506007c0c */ /* 0x000fe2000bf26270 */
[----:B---3--:R-:W-:-:S05]  /*1d0c0*/  @!P2 IMAD.MOV.U32 R6, RZ, RZ, R17 ;  /* 0x000000ffff06a224 */ /* 0x008fca00078e0011 */
[----:B--2---:R-:W2:Y:S04]  /*1d0d0*/  @!P2 LDG.E.U16 R8, [R6.64] ;  /* 0x0000000a0608a981 */ /* 0x004ea8000c1e1500 */
[----:B------:R-:W-:Y:S04]  /*1d0e0*/  STL [R1+0x23a4], R24 ;  /* 0x0023a41801007387 */ /* 0x000fe80000100800 */
[----:B------:R-:W0:Y:S04]  /*1d0f0*/  S2R R23, SR_TID.X ;  /* 0x0000000000177919 */ /* 0x000e280000002100 */
[----:B--2---:R1:W-:Y:S04]  /*1d100*/  STL [R1+0x38], R8 ;  /* 0x0000380801007387 */ /* 0x0043e80000100800 */
[----:B-1----:R-:W2:Y:S04]  /*1d110*/  LDL.LU R8, [R1+0x2518] ;  /* 0x0025180001087983 */ /* 0x002ea80000300800 */
[----:B------:R-:W3:Y:S01]  /*1d120*/  LDL R7, [R1+0x544] ;  /* 0x0005440001077983 */ /* 0x000ee20000100800 */
[----:B0-----:R-:W-:-:S04]  /*1d130*/  SHF.R.U32.HI R17, RZ, 0x6, R23 ;  /* 0x00000006ff117819 */ /* 0x001fc80000011617 */
[----:B------:R-:W-:-:S04]  /*1d140*/  SGXT.U32 R17, R17, 0x1 ;  /* 0x000000011111781a */ /* 0x000fc80000000000 */
[----:B------:R-:W-:Y:S02]  /*1d150*/  LOP3.LUT R6, R17, 0x3c, RZ, 0xfc, !PT ;  /* 0x0000003c11067812 */ /* 0x000fe400078efcff */
[----:B------:R-:W-:Y:S01]  /*1d160*/  PRMT R25, RZ, 0x7610, R25 ;  /* 0x00007610ff197816 */ /* 0x000fe20000000019 */
[----:B------:R-:W2:Y:S01]  /*1d170*/  LDL R17, [R1+0x538] ;  /* 0x0005380001117983 */ /* 0x000ea20000100800 */
[----:B------:R-:W-:Y:S01]  /*1d180*/  ISETP.GE.AND P2, PT, R6, UR5, PT ;  /* 0x0000000506007c0c */ /* 0x000fe2000bf46270 */
[----:B------:R-:W-:-:S05]  /*1d190*/  @!P3 IMAD.MOV.U32 R6, RZ, RZ, R26 ;  /* 0x000000ffff06b224 */ /* 0x000fca00078e001a */
[----:B---3--:R0:W3:Y:S01]  /*1d1a0*/  @!P3 LDG.E.U16 R25, [R6.64] ;  /* 0x0000000a0619b981 */ /* 0x0080e2000c1e1500 */
[----:B------:R-:W-:Y:S01]  /*1d1b0*/  PRMT R9, RZ, 0x7610, R9 ;  /* 0x00007610ff097816 */ /* 0x000fe20000000009 */
[----:B0-----:R-:W-:Y:S02]  /*1d1c0*/  @!P0 IMAD.MOV.U32 R6, RZ, RZ, R15 ;  /* 0x000000ffff068224 */ /* 0x001fe400078e000f */
[----:B------:R-:W-:-:S05]  /*1d1d0*/  @!P0 IMAD.MOV.U32 R7, RZ, RZ, R18 ;  /* 0x000000ffff078224 */ /* 0x000fca00078e0012 */
[----:B------:R0:W2:Y:S04]  /*1d1e0*/  @!P0 LDG.E.U16 R9, [R6.64] ;  /* 0x0000000a06098981 */ /* 0x0000a8000c1e1500 */
[----:B------:R-:W1:Y:S04]  /*1d1f0*/  S2R R26, SR_TID.X ;  /* 0x00000000001a7919 */ /* 0x000e680000002100 */
[----:B---3--:R3:W-:Y:S04]  /*1d200*/  STL [R1+0x3ec], R25 ;  /* 0x0003ec1901007387 */ /* 0x0087e80000100800 */
[----:B0-----:R-:W4:Y:S01]  /*1d210*/  LDL R7, [R1+0x534] ;  /* 0x0005340001077983 */ /* 0x001f220000100800 */
[----:B-1----:R-:W-:-:S02]  /*1d220*/  SHF.R.U32.HI R6, RZ, 0x6, R26 ;  /* 0x00000006ff067819 */ /* 0x002fc4000001161a */
[----:B------:R-:W-:Y:S01]  /*1d230*/  PRMT R13, RZ, 0x7610, R13 ;  /* 0x00007610ff0d7816 */ /* 0x000fe2000000000d */
[----:B------:R-:W4:Y:S01]  /*1d240*/  LDL R18, [R1+0x51c] ;  /* 0x00051c0001127983 */ /* 0x000f220000100800 */
[----:B------:R-:W-:Y:S02]  /*1d250*/  SGXT.U32 R6, R6, 0x1 ;  /* 0x000000010606781a */ /* 0x000fe40000000000 */
[----:B------:R-:W-:Y:S01]  /*1d260*/  SHF.R.U32.HI R23, RZ, 0x6, R23 ;  /* 0x00000006ff177819 */ /* 0x000fe20000011617 */
[----:B---3--:R-:W3:Y:S01]  /*1d270*/  LDL R25, [R1+0x524] ;  /* 0x0005240001197983 */ /* 0x008ee20000100800 */
[----:B------:R-:W-:-:S03]  /*1d280*/  LOP3.LUT R6, R6, 0x40, RZ, 0xfc, !PT ;  /* 0x0000004006067812 */ /* 0x000fc600078efcff */
[----:B------:R-:W3:Y:S01]  /*1d290*/  LDL R15, [R1+0x520] ;  /* 0x00052000010f7983 */ /* 0x000ee20000100800 */
[----:B------:R-:W-:Y:S01]  /*1d2a0*/  ISETP.GE.AND P0, PT, R6, UR5, PT ;  /* 0x0000000506007c0c */ /* 0x000fe2000bf06270 */
[----:B--2---:R-:W-:-:S05]  /*1d2b0*/  @!P1 IMAD.MOV.U32 R6, RZ, RZ, R17 ;  /* 0x000000ffff069224 */ /* 0x004fca00078e0011 */
[----:B----4-:R-:W2:Y:S01]  /*1d2c0*/  @!P1 LDG.E.U16 R13, [R6.64] ;  /* 0x0000000a060d9981 */ /* 0x010ea2000c1e1500 */
[----:B------:R-:W-:-:S04]  /*1d2d0*/  SGXT.U32 R23, R23, 0x1 ;  /* 0x000000011717781a */ /* 0x000fc80000000000 */
[----:B------:R-:W-:-:S04]  /*1d2e0*/  LOP3.LUT R23, R23, 0x3e, RZ, 0xfc, !PT ;  /* 0x0000003e17177812 */ /* 0x000fc800078efcff */
[----:B------:R-:W-:Y:S02]  /*1d2f0*/  ISETP.GE.AND P3, PT, R23, UR5, PT ;  /* 0x0000000517007c0c */ /* 0x000fe4000bf66270 */
[----:B------:R-:W4:Y:S04]  /*1d300*/  LDL R23, [R1+0x528] ;  /* 0x0005280001177983 */ /* 0x000f280000100800 */
[----:B--2---:R0:W-:Y:S04]  /*1d310*/  STL [R1], R13 ;  /* 0x0000000d01007387 */ /* 0x0041e80000100800 */
[----:B------:R-:W2:Y:S04]  /*1d320*/  LDL R6, [R1+0x52c] ;  /* 0x00052c0001067983 */ /* 0x000ea80000100800 */
[----:B------:R-:W2:Y:S01]  /*1d330*/  LDL R7, [R1+0x530] ;  /* 0x0005300001077983 */ /* 0x000ea20000100800 */
[----:B------:R-:W-:-:S02]  /*1d340*/  PRMT R29, RZ, 0x7610, R29 ;  /* 0x00007610ff1d7816 */ /* 0x000fc4000000001d */
[----:B------:R-:W-:Y:S01]  /*1d350*/  SHF.R.U32.HI R26, RZ, 0x6, R26 ;  /* 0x00000006ff1a7819 */ /* 0x000fe2000001161a */
[----:B------:R-:W3:Y:S01]  /*1d360*/  LDL R17, [R1+0x514] ;  /* 0x0005140001117983 */ /* 0x000ee20000100800 */
[----:B--2---:R-:W-:-:S04]  /*1d370*/  @!P2 LOP3.LUT R7, R7, R6, RZ, 0x3c, !PT ;  /* 0x000000060707a212 */ /* 0x004fc800078e3cff */
[----:B------:R-:W-:-:S04]  /*1d380*/  @!P2 LOP3.LUT R6, R7, R6, RZ, 0x3c, !PT ;  /* 0x000000060706a212 */ /* 0x000fc800078e3cff */
[----:B------:R-:W-:-:S05]  /*1d390*/  @!P2 LOP3.LUT R7, R7, R6, RZ, 0x3c, !PT ;  /* 0x000000060707a212 */ /* 0x000fca00078e3cff */
[----:B------:R1:W2:Y:S04]  /*1d3a0*/  @!P2 LDG.E.U16 R29, [R6.64] ;  /* 0x0000000a061da981 */ /* 0x0002a8000c1e1500 */
[----:B-1----:R-:W1:Y:S01]  /*1d3b0*/  S2R R7, SR_TID.X ;  /* 0x0000000000077919 */ /* 0x002e620000002100 */
[----:B------:R-:W-:Y:S01]  /*1d3c0*/  SGXT.U32 R26, R26, 0x1 ;  /* 0x000000011a1a781a */ /* 0x000fe20000000000 */
[----:B----4-:R-:W-:Y:S01]  /*1d3d0*/  @!P3 IMAD.MOV.U32 R6, RZ, RZ, R23 ;  /* 0x000000ffff06b224 */ /* 0x010fe200078e0017 */
[----:B------:R-:W-:Y:S02]  /*1d3e0*/  PRMT R14, RZ, 0x7610, R14 ;  /* 0x00007610ff0e7816 */ /* 0x000fe4000000000e */
[----:B0-----:R-:W-:Y:S02]  /*1d3f0*/  LOP3.LUT R13, R26, 0x42, RZ, 0xfc, !PT ;  /* 0x000000421a0d7812 */ /* 0x001fe400078efcff */
[----:B-1----:R-:W-:-:S04]  /*1d400*/  SHF.R.U32.HI R7, RZ, 0x6, R7 ;  /* 0x00000006ff077819 */ /* 0x002fc80000011607 */
[----:B------:R-:W-:-:S04]  /*1d410*/  SGXT.U32 R7, R7, 0x1 ;  /* 0x000000010707781a */ /* 0x000fc80000000000 */
[----:B------:R-:W-:-:S04]  /*1d420*/  LOP3.LUT R7, R7, 0x44, RZ, 0xfc, !PT ;  /* 0x0000004407077812 */ /* 0x000fc800078efcff */
[----:B------:R-:W-:Y:S01]  /*1d430*/  ISETP.GE.AND P2, PT, R7, UR5, PT ;  /* 0x0000000507007c0c */ /* 0x000fe2000bf46270 */
[----:B---3--:R-:W-:Y:S01]  /*1d440*/  @!P3 IMAD.MOV.U32 R7, RZ, RZ, R25 ;  /* 0x000000ffff07b224 */ /* 0x008fe200078e0019 */
[----:B------:R-:W-:Y:S02]  /*1d450*/  ISETP.GE.AND P1, PT, R13, UR5, PT ;  /* 0x000000050d007c0c */ /* 0x000fe4000bf26270 */
[----:B------:R-:W3:Y:S04]  /*1d460*/  LDL R13, [R1+0x518] ;  /* 0x00051800010d7983 */ /* 0x000ee80000100800 */
[----:B------:R0:W4:Y:S04]  /*1d470*/  @!P3 LDG.E.U16 R14, [R6.64] ;  /* 0x0000000a060eb981 */ /* 0x000128000c1e1500 */
[----:B--2---:R1:W-:Y:S04]  /*1d480*/  STL [R1+0x34], R29 ;  /* 0x0000341d01007387 */ /* 0x0043e80000100800 */
[----:B-1----:R-:W2:Y:S01]  /*1d490*/  LDL.LU R29, [R1+0x2514] ;  /* 0x00251400011d7983 */ /* 0x002ea20000300800 */
[----:B------:R-:W-:Y:S01]  /*1d4a0*/  PRMT R8, RZ, 0x7610, R8 ;  /* 0x00007610ff087816 */ /* 0x000fe20000000008 */
[----:B0-----:R-:W-:-:S02]  /*1d4b0*/  @!P0 IMAD.MOV.U32 R6, RZ, RZ, R15 ;  /* 0x000000ffff068224 */ /* 0x001fc400078e000f */
[----:B------:R-:W-:-:S05]  /*1d4c0*/  @!P0 IMAD.MOV.U32 R7, RZ, RZ, R18 ;  /* 0x000000ffff078224 */ /* 0x000fca00078e0012 */
[----:B------:R0:W2:Y:S02]  /*1d4d0*/  @!P0 LDG.E.U16 R8, [R6.64] ;  /* 0x0000000a06088981 */ /* 0x0000a4000c1e1500 */
[----:B0-----:R-:W-:Y:S02]  /*1d4e0*/  @!P1 IMAD.MOV.U32 R7, RZ, RZ, R17 ;  /* 0x000000ffff079224 */ /* 0x001fe400078e0011 */
[----:B----4-:R0:W-:Y:S01]  /*1d4f0*/  STL [R1+0x3e8], R14 ;  /* 0x0003e80e01007387 */ /* 0x0101e20000100800 */
[----:B---3--:R-:W-:-:S03]  /*1d500*/  @!P1 IMAD.MOV.U32 R6, RZ, RZ, R13 ;  /* 0x000000ffff069224 */ /* 0x008fc600078e000d */
[----:B------:R-:W3:Y:S04]  /*1d510*/  LDL R15, [R1+0x504] ;  /* 0x00050400010f7983 */ /* 0x000ee80000100800 */
[----:B------:R-:W1:Y:S04]  /*1d520*/  S2R R26, SR_TID.X ;  /* 0x00000000001a7919 */ /* 0x000e680000002100 */
[----:B0-----:R-:W0:Y:S01]  /*1d530*/  S2R R14, SR_TID.X ;  /* 0x00000000000e7919 */ /* 0x001e220000002100 */
[----:B------:R-:W-:Y:S02]  /*1d540*/  PRMT R3, RZ, 0x7610, R3 ;  /* 0x00007610ff037816 */ /* 0x000fe40000000003 */
[----:B------:R-:W-:Y:S01]  /*1d550*/  PRMT R27, RZ, 0x7610, R27 ;  /* 0x00007610ff1b7816 */ /* 0x000fe2000000001b */
[----:B------:R-:W4:Y:S04]  /*1d560*/  LDL R17, [R1+0x4f4] ;  /* 0x0004f40001117983 */ /* 0x000f280000100800 */
[----:B------:R-:W3:Y:S01]  /*1d570*/  LDL R13, [R1+0x4f8] ;  /* 0x0004f800010d7983 */ /* 0x000ee20000100800 */
[----:B0-----:R-:W-:-:S03]  /*1d580*/  SHF.R.U32.HI R18, RZ, 0x6, R14 ;  /* 0x00000006ff127819 */ /* 0x001fc6000001160e */
[----:B------:R-:W3:Y:S01]  /*1d590*/  LDL R14, [R1+0x508] ;  /* 0x00050800010e7983 */ /* 0x000ee20000100800 */
[----:B--2---:R-:W-:-:S06]  /*1d5a0*/  PRMT R29, RZ, 0x7610, R29 ;  /* 0x00007610ff1d7816 */ /* 0x004fcc000000001d */
[----:B------:R0:W2:Y:S04]  /*1d5b0*/  @!P1 LDG.E.U16 R29, [R6.64] ;  /* 0x0000000a061d9981 */ /* 0x0000a8000c1e1500 */
[----:B0-----:R-:W2:Y:S04]  /*1d5c0*/  LDL R6, [R1+0x50c] ;  /* 0x00050c0001067983 */ /* 0x001ea80000100800 */
[----:B------:R-:W2:Y:S01]  /*1d5d0*/  LDL R7, [R1+0x510] ;  /* 0x0005100001077983 */ /* 0x000ea20000100800 */
[----:B-1----:R-:W-:-:S04]  /*1d5e0*/  SHF.R.U32.HI R26, RZ, 0x6, R26 ;  /* 0x00000006ff1a7819 */ /* 0x002fc8000001161a */
[----:B------:R-:W-:-:S04]  /*1d5f0*/  SGXT.U32 R26, R26, 0x1 ;  /* 0x000000011a1a781a */ /* 0x000fc80000000000 */
[----:B------:R-:W-:-:S04]  /*1d600*/  LOP3.LUT R23, R26, 0x46, RZ, 0xfc, !PT ;  /* 0x000000461a177812 */ /* 0x000fc800078efcff */
[----:B------:R-:W-:Y:S01]  /*1d610*/  ISETP.GE.AND P3, PT, R23, UR5, PT ;  /* 0x0000000517007c0c */ /* 0x000fe2000bf66270 */
[----:B------:R-:W0:Y:S01]  /*1d620*/  S2R R26, SR_TID.X ;  /* 0x00000000001a7919 */ /* 0x000e220000002100 */
[----:B------:R-:W-:-:S03]  /*1d630*/  SGXT.U32 R18, R18, 0x1 ;  /* 0x000000011212781a */ /* 0x000fc60000000000 */
[----:B------:R-:W4:Y:S08]  /*1d640*/  LDL R23, [R1+0x4fc] ;  /* 0x0004fc0001177983 */ /* 0x000f300000100800 */
[----:B---3--:R1:W3:Y:S01]  /*1d650*/  @!P3 LDG.E.U16 R27, [R14.64] ;  /* 0x0000000a0e1bb981 */ /* 0x0082e2000c1e1500 */
[----:B--2---:R-:W-:-:S04]  /*1d660*/  @!P2 LOP3.LUT R7, R7, R6, RZ, 0x3c, !PT ;  /* 0x000000060707a212 */ /* 0x004fc800078e3cff */
[----:B------:R-:W-:-:S04]  /*1d670*/  @!P2 LOP3.LUT R6, R7, R6, RZ, 0x3c, !PT ;  /* 0x000000060706a212 */ /* 0x000fc800078e3cff */
[----:B------:R-:W-:-:S05]  /*1d680*/  @!P2 LOP3.LUT R7, R7, R6, RZ, 0x3c, !PT ;  /* 0x000000060707a212 */ /* 0x000fca00078e3cff */
[----:B------:R-:W2:Y:S01]  /*1d690*/  @!P2 LDG.E.U16 R3, [R6.64] ;  /* 0x0000000a0603a981 */ /* 0x000ea2000c1e1500 */
[----:B------:R-:W-:-:S03]  /*1d6a0*/  LOP3.LUT R25, R18, 0x48, RZ, 0xfc, !PT ;  /* 0x0000004812197812 */ /* 0x000fc600078efcff */
[----:B------:R-:W3:Y:S01]  /*1d6b0*/  LDL R18, [R1+0x500] ;  /* 0x0005000001127983 */ /* 0x000ee20000100800 */
[----:B------:R-:W-:Y:S02]  /*1d6c0*/  ISETP.GE.AND P0, PT, R25, UR5, PT ;  /* 0x0000000519007c0c */ /* 0x000fe4000bf06270 */
[--C-:B0-----:R-:W-:Y:S02]  /*1d6d0*/  SHF.R.U32.HI R25, RZ, 0x6, R26.reuse ;  /* 0x00000006ff197819 */ /* 0x101fe4000001161a */
[----:B------:R-:W-:Y:S02]  /*1d6e0*/  SHF.R.U32.HI R26, RZ, 0x6, R26 ;  /* 0x00000006ff1a7819 */ /* 0x000fe4000001161a */
[----:B------:R-:W-:Y:S02]  /*1d6f0*/  SGXT.U32 R25, R25, 0x1 ;  /* 0x000000011919781a */ /* 0x000fe40000000000 */
[----:B------:R-:W-:Y:S02]  /*1d700*/  SGXT.U32 R26, R26, 0x1 ;  /* 0x000000011a1a781a */ /* 0x000fe40000000000 */
[----:B------:R-:W-:-:S02]  /*1d710*/  LOP3.LUT R25, R25, 0x4a, RZ, 0xfc, !PT ;  /* 0x0000004a19197812 */ /* 0x000fc400078efcff */
[----:B------:R-:W-:Y:S02]  /*1d720*/  LOP3.LUT R26, R26, 0x4c, RZ, 0xfc, !PT ;  /* 0x0000004c1a1a7812 */ /* 0x000fe400078efcff */
[----:B------:R-:W-:Y:S02]  /*1d730*/  ISETP.GE.AND P1, PT, R25, UR5, PT ;  /* 0x0000000519007c0c */ /* 0x000fe4000bf26270 */
[----:B------:R-:W4:Y:S01]  /*1d740*/  LDL.LU R25, [R1+0x2510] ;  /* 0x0025100001197983 */ /* 0x000f220000300800 */
[----:B------:R-:W-:-:S03]  /*1d750*/  ISETP.GE.AND P2, PT, R26, UR5, PT ;  /* 0x000000051a007c0c */ /* 0x000fc6000bf46270 */
[----:B-1----:R-:W0:Y:S04]  /*1d760*/  S2R R15, SR_TID.X ;  /* 0x00000000000f7919 */ /* 0x002e280000002100 */
[----:B--2---:R-:W-:Y:S04]  /*1d770*/  STL [R1+0x30], R3 ;  /* 0x0000300301007387 */ /* 0x004fe80000100800 */
[----:B------:R-:W2:Y:S04]  /*1d780*/  LDL.LU R26, [R1+0x250c] ;  /* 0x00250c00011a7983 */ /* 0x000ea80000300800 */
[----:B---3--:R1:W-:Y:S04]  /*1d790*/  STL [R1+0x3e4], R27 ;  /* 0x0003e41b01007387 */ /* 0x0083e80000100800 */
[----:B-1----:R-:W3:Y:S01]  /*1d7a0*/  LDL.LU R27, [R1+0x2508] ;  /* 0x00250800011b7983 */ /* 0x002ee20000300800 */
[----:B0-----:R-:W-:-:S04]  /*1d7b0*/  SHF.R.U32.HI R15, RZ, 0x6, R15 ;  /* 0x00000006ff0f7819 */ /* 0x001fc8000001160f */
[----:B------:R-:W-:-:S04]  /*1d7c0*/  SGXT.U32 R15, R15, 0x1 ;  /* 0x000000010f0f781a */ /* 0x000fc80000000000 */
[----:B------:R-:W-:Y:S01]  /*1d7d0*/  LOP3.LUT R15, R15, 0x4e, RZ, 0xfc, !PT ;  /* 0x0000004e0f0f7812 */ /* 0x000fe200078efcff */
[----:B------:R-:W-:Y:S01]  /*1d7e0*/  @!P0 IMAD.MOV.U32 R14, RZ, RZ, R18 ;  /* 0x000000ffff0e8224 */ /* 0x000fe200078e0012 */
[----:B------:R-:W-:Y:S02]  /*1d7f0*/  PRMT R7, RZ, 0x7610, R7 ;  /* 0x00007610ff077816 */ /* 0x000fe40000000007 */
[----:B------:R-:W-:Y:S01]  /*1d800*/  ISETP.GE.AND P3, PT, R15, UR5, PT ;  /* 0x000000050f007c0c */ /* 0x000fe2000bf66270 */
[----:B----4-:R-:W-:Y:S01]  /*1d810*/  @!P0 IMAD.MOV.U32 R15, RZ, RZ, R23 ;  /* 0x000000ffff0f8224 */ /* 0x010fe200078e0017 */
[----:B---3--:R-:W-:-:S04]  /*1d820*/  PRMT R27, RZ, 0x7610, R27 ;  /* 0x00007610ff1b7816 */ /* 0x008fc8000000001b */
[----:B------:R0:W3:Y:S01]  /*1d830*/  @!P0 LDG.E.U16 R7, [R14.64] ;  /* 0x0000000a0e078981 */ /* 0x0000e2000c1e1500 */
[----:B------:R-:W-:-:S03]  /*1d840*/  PRMT R25, RZ, 0x7610, R25 ;  /* 0x00007610ff197816 */ /* 0x000fc60000000019 */
[----:B------:R-:W1:Y:S04]  /*1d850*/  S2R R3, SR_TID.X ;  /* 0x0000000000037919 */ /* 0x000e680000002100 */
[----:B------:R-:W4:Y:S01]  /*1d860*/  S2R R18, SR_TID.X ;  /* 0x0000000000127919 */ /* 0x000f220000002100 */
[----:B0-----:R-:W-:Y:S02]  /*1d870*/  @!P1 IMAD.MOV.U32 R14, RZ, RZ, R13 ;  /* 0x000000ffff0e9224 */ /* 0x001fe400078e000d */
[----:B------:R-:W-:Y:S01]  /*1d880*/  @!P1 IMAD.MOV.U32 R15, RZ, RZ, R17 ;  /* 0x000000ffff0f9224 */ /* 0x000fe200078e0011 */
[----:B------:R-:W2:Y:S04]  /*1d890*/  LDL R23, [R1+0x4d4] ;  /* 0x0004d40001177983 */ /* 0x000ea80000100800 */
[----:B------:R0:W2:Y:S04]  /*1d8a0*/  @!P1 LDG.E.U16 R27, [R14.64] ;  /* 0x0000000a0e1b9981 */ /* 0x0000a8000c1e1500 */
[----:B------:R-:W2:Y:S04]  /*1d8b0*/  LDL R13, [R1+0x4d8] ;  /* 0x0004d800010d7983 */ /* 0x000ea80000100800 */
[----:B0-----:R-:W2:Y:S04]  /*1d8c0*/  LDL R14, [R1+0x4ec] ;  /* 0x0004ec00010e7983 */ /* 0x001ea80000100800 */
[----:B------:R-:W2:Y:S01]  /*1d8d0*/  LDL R15, [R1+0x4f0] ;  /* 0x0004f000010f7983 */ /* 0x000ea20000100800 */
[----:B-1----:R-:W-:-:S02]  /*1d8e0*/  SHF.R.U32.HI R3, RZ, 0x6, R3 ;  /* 0x00000006ff037819 */ /* 0x002fc40000011603 */
[----:B--2---:R-:W-:-:S04]  /*1d8f0*/  @!P2 LOP3.LUT R15, R15, R14, RZ, 0x3c, !PT ;  /* 0x0000000e0f0fa212 */ /* 0x004fc800078e3cff */
[----:B------:R-:W-:-:S04]  /*1d900*/  @!P2 LOP3.LUT R14, R15, R14, RZ, 0x3c, !PT ;  /* 0x0000000e0f0ea212 */ /* 0x000fc800078e3cff */
[----:B------:R-:W-:-:S05]  /*1d910*/  @!P2 LOP3.LUT R15, R15, R14, RZ, 0x3c, !PT ;  /* 0x0000000e0f0fa212 */ /* 0x000fca00078e3cff */
[----:B------:R-:W2:Y:S01]  /*1d920*/  @!P2 LDG.E.U16 R25, [R14.64] ;  /* 0x0000000a0e19a981 */ /* 0x000ea2000c1e1500 */
[----:B----4-:R-:W-:Y:S02]  /*1d930*/  SHF.R.U32.HI R18, RZ, 0x6, R18 ;  /* 0x00000006ff127819 */ /* 0x010fe40000011612 */
[----:B------:R-:W-:Y:S02]  /*1d940*/  SGXT.U32 R3, R3, 0x1 ;  /* 0x000000010303781a */ /* 0x000fe40000000000 */
[----:B------:R-:W-:Y:S02]  /*1d950*/  SGXT.U32 R18, R18, 0x1 ;  /* 0x000000011212781a */ /* 0x000fe40000000000 */
[----:B------:R-:W-:Y:S02]  /*1d960*/  LOP3.LUT R3, R3, 0x50, RZ, 0xfc, !PT ;  /* 0x0000005003037812 */ /* 0x000fe400078efcff */
[----:B------:R-:W-:Y:S02]  /*1d970*/  LOP3.LUT R18, R18, 0x52, RZ, 0xfc, !PT ;  /* 0x0000005212127812 */ /* 0x000fe400078efcff */
[----:B------:R-:W-:-:S02]  /*1d980*/  ISETP.GE.AND P0, PT, R3, UR5, PT ;  /* 0x0000000503007c0c */ /* 0x000fc4000bf06270 */
[----:B------:R-:W4:Y:S01]  /*1d990*/  LDL R3, [R1+0x4e0] ;  /* 0x0004e00001037983 */ /* 0x000f220000100800 */
[----:B------:R-:W-:-:S03]  /*1d9a0*/  ISETP.GE.AND P1, PT, R18, UR5, PT ;  /* 0x0000000512007c0c */ /* 0x000fc6000bf26270 */
[----:B------:R-:W3:Y:S04]  /*1d9b0*/  LDL.LU R18, [R1+0x2504] ;  /* 0x0025040001127983 */ /* 0x000ee80000300800 */
[----:B--2---:R0:W-:Y:S04]  /*1d9c0*/  STL [R1+0x2c], R25 ;  /* 0x00002c1901007387 */ /* 0x0041e80000100800 */
[----:B------:R-:W2:Y:S04]  /*1d9d0*/  LDL R14, [R1+0x4e4] ;  /* 0x0004e400010e7983 */ /* 0x000ea80000100800 */
[----:B------:R-:W2:Y:S01]  /*1d9e0*/  LDL R15, [R1+0x4e8] ;  /* 0x0004e800010f7983 */ /* 0x000ea20000100800 */
[----:B------:R-:W-:-:S03]  /*1d9f0*/  PRMT R26, RZ, 0x7610, R26 ;  /* 0x00007610ff1a7816 */ /* 0x000fc6000000001a */
[----:B------:R-:W0:Y:S01]  /*1da00*/  S2R R17, SR_TID.X ;  /* 0x0000000000117919 */ /* 0x000e220000002100 */
[----:B--2---:R-:W-:-:S04]  /*1da10*/  @!P3 LOP3.LUT R15, R15, R14, RZ, 0x3c, !PT ;  /* 0x0000000e0f0fb212 */ /* 0x004fc800078e3cff */
[----:B------:R-:W-:-:S04]  /*1da20*/  @!P3 LOP3.LUT R14, R15, R14, RZ, 0x3c, !PT ;  /* 0x0000000e0f0eb212 */ /* 0x000fc800078e3cff */
[----:B------:R-:W-:-:S05]  /*1da30*/  @!P3 LOP3.LUT R15, R15, R14, RZ, 0x3c, !PT ;  /* 0x0000000e0f0fb212 */ /* 0x000fca00078e3cff */
[----:B------:R1:W2:Y:S01]  /*1da40*/  @!P3 LDG.E.U16 R26, [R14.64] ;  /* 0x0000000a0e1ab981 */ /* 0x0002a2000c1e1500 */
[----:B0-----:R-:W-:-:S04]  /*1da50*/  SHF.R.U32.HI R25, RZ, 0x6, R17 ;  /* 0x00000006ff197819 */ /* 0x001fc80000011611 */
[----:B------:R-:W-:-:S04]  /*1da60*/  SGXT.U32 R25, R25, 0x1 ;  /* 0x000000011919781a */ /* 0x000fc80000000000 */
[----:B------:R-:W-:-:S04]  /*1da70*/  LOP3.LUT R25, R25, 0x54, RZ, 0xfc, !PT ;  /* 0x0000005419197812 */ /* 0x000fc800078efcff */
[----:B------:R-:W-:Y:S02]  /*1da80*/  ISETP.GE.AND P2, PT, R25, UR5, PT ;  /* 0x0000000519007c0c */ /* 0x000fe4000bf46270 */
[----:B------:R-:W3:Y:S01]  /*1da90*/  LDL.LU R25, [R1+0x2500] ;  /* 0x0025000001197983 */ /* 0x000ee20000300800 */
[----:B------:R-:W-:-:S04]  /*1daa0*/  SHF.R.U32.HI R17, RZ, 0x6, R17 ;  /* 0x00000006ff117819 */ /* 0x000fc80000011611 */
[----:B------:R-:W-:-:S04]  /*1dab0*/  SGXT.U32 R17, R17, 0x1 ;  /* 0x000000011111781a */ /* 0x000fc80000000000 */
[----:B-1----:R-:W-:Y:S02]  /*1dac0*/  LOP3.LUT R14, R17, 0x56, RZ, 0xfc, !PT ;  /* 0x00000056110e7812 */ /* 0x002fe400078efcff */
[----:B------:R-:W0:Y:S04]  /*1dad0*/  S2R R17, SR_TID.X ;  /* 0x0000000000117919 */ /* 0x000e280000002100 */
[----:B--2---:R1:W-:Y:S04]  /*1dae0*/  STL [R1+0x3e0], R26 ;  /* 0x0003e01a01007387 */ /* 0x0043e80000100800 */
[----:B-1----:R-:W2:Y:S04]  /*1daf0*/  LDL.LU R26, [R1+0x24fc] ;  /* 0x0024fc00011a7983 */ /* 0x002ea80000300800 */
[----:B------:R-:W2:Y:S01]  /*1db00*/  LDL R15, [R1+0x4dc] ;  /* 0x0004dc00010f7983 */ /* 0x000ea20000100800 */
[----:B0-----:R-:W-:-:S02]  /*1db10*/  SHF.R.U32.HI R17, RZ, 0x6, R17 ;  /* 0x00000006ff117819 */ /* 0x001fc40000011611 */
[----:B---3--:R-:W-:Y:S02]  /*1db20*/  PRMT R18, RZ, 0x7610, R18 ;  /* 0x00007610ff127816 */ /* 0x008fe40000000012 */
[----:B------:R-:W-:Y:S01]  /*1db30*/  ISETP.GE.AND P3, PT, R14, UR5, PT ;  /* 0x000000050e007c0c */ /* 0x000fe2000bf66270 */
[----:B----4-:R-:W-:Y:S01]  /*1db40*/  @!P0 IMAD.MOV.U32 R14, RZ, RZ, R3 ;  /* 0x000000ffff0e8224 */ /* 0x010fe200078e0003 */
[----:B------:R-:W-:Y:S01]  /*1db50*/  SGXT.U32 R17, R17, 0x1 ;  /* 0x000000011111781a */ /* 0x000fe20000000000 */
[----:B------:R-:W3:Y:S04]  /*1db60*/  LDL R3, [R1+0x4c0] ;  /* 0x0004c00001037983 */ /* 0x000ee80000100800 */
[----:B--2---:R0:W2:Y:S01]  /*1db70*/  @!P0 LDG.E.U16 R18, [R14.64] ;  /* 0x0000000a0e128981 */ /* 0x0040a2000c1e1500 */
[----:B------:R-:W-:-:S02]  /*1db80*/  PRMT R26, RZ, 0x7610, R26 ;  /* 0x00007610ff1a7816 */ /* 0x000fc4000000001a */
[----:B0-----:R-:W-:Y:S01]  /*1db90*/  LOP3.LUT R15, R17, 0x58, RZ, 0xfc, !PT ;  /* 0x00000058110f7812 */ /* 0x001fe200078efcff */
[----:B------:R-:W-:Y:S01]  /*1dba0*/  @!P1 IMAD.MOV.U32 R14, RZ, RZ, R13 ;  /* 0x000000ffff0e9224 */ /* 0x000fe200078e000d */
[----:B------:R-:W-:Y:S01]  /*1dbb0*/  PRMT R16, RZ, 0x7610, R16 ;  /* 0x00007610ff107816 */ /* 0x000fe20000000010 */
[----:B------:R-:W0:Y:S01]  /*1dbc0*/  S2R R17, SR_TID.X ;  /* 0x0000000000117919 */ /* 0x000e220000002100 */
[----:B------:R-:W-:Y:S01]  /*1dbd0*/  ISETP.GE.AND P0, PT, R15, UR5, PT ;  /* 0x000000050f007c0c */ /* 0x000fe2000bf06270 */
[----:B------:R-:W-:Y:S02]  /*1dbe0*/  @!P1 IMAD.MOV.U32 R15, RZ, RZ, R23 ;  /* 0x000000ffff0f9224 */ /* 0x000fe400078e0017 */
[----:B------:R-:W4:Y:S04]  /*1dbf0*/  LDL R13, [R1+0x4b8] ;  /* 0x0004b800010d7983 */ /* 0x000f280000100800 */
[----:B------:R1:W2:Y:S04]  /*1dc00*/  @!P1 LDG.E.U16 R26, [R14.64] ;  /* 0x0000000a0e1a9981 */ /* 0x0002a8000c1e1500 */
[----:B-1----:R-:W2:Y:S04]  /*1dc10*/  LDL R14, [R1+0x4cc] ;  /* 0x0004cc00010e7983 */ /* 0x002ea80000100800 */
[----:B------:R-:W2:Y:S01]  /*1dc20*/  LDL R15, [R1+0x4d0] ;  /* 0x0004d000010f7983 */ /* 0x000ea20000100800 */
[----:B0-----:R-:W-:-:S02]  /*1dc30*/  SHF.R.U32.HI R17, RZ, 0x6, R17 ;  /* 0x00000006ff117819 */ /* 0x001fc40000011611 */
[----:B--2---:R-:W-:-:S04]  /*1dc40*/  @!P2 LOP3.LUT R15, R15, R14, RZ, 0x3c, !PT ;  /* 0x0000000e0f0fa212 */ /* 0x004fc800078e3cff */
[----:B------:R-:W-:-:S04]  /*1dc50*/  @!P2 LOP3.LUT R14, R15, R14, RZ, 0x3c, !PT ;  /* 0x0000000e0f0ea212 */ /* 0x000fc800078e3cff */
[----:B------:R-:W-:-:S05]  /*1dc60*/  @!P2 LOP3.LUT R15, R15, R14, RZ, 0x3c, !PT ;  /* 0x0000000e0f0fa212 */ /* 0x000fca00078e3cff */
[----:B------:R0:W2:Y:S01]  /*1dc70*/  @!P2 LDG.E.U16 R16, [R14.64] ;  /* 0x0000000a0e10a981 */ /* 0x0000a2000c1e1500 */
[----:B------:R-:W-:-:S04]  /*1dc80*/  SGXT.U32 R17, R17, 0x1 ;  /* 0x000000011111781a */ /* 0x000fc80000000000 */
[----:B------:R-:W-:-:S04]  /*1dc90*/  LOP3.LUT R17, R17, 0x5a, RZ, 0xfc, !PT ;  /* 0x0000005a11117812 */ /* 0x000fc800078efcff */
[----:B------:R-:W-:Y:S02]  /*1dca0*/  ISETP.GE.AND P1, PT, R17, UR5, PT ;  /* 0x0000000511007c0c */ /* 0x000fe4000bf26270 */
[----:B------:R-:W3:Y:S04]  /*1dcb0*/  LDL.LU R17, [R1+0x24f8] ;  /* 0x0024f80001117983 */ /* 0x000ee80000300800 */
[----:B0-----:R-:W3:Y:S04]  /*1dcc0*/  LDL R14, [R1+0x4c4] ;  /* 0x0004c400010e7983 */ /* 0x001ee80000100800 */
        /* <DEDUP_REMOVED lines=10> */
[----:B0-----:R-:W-:-:S04]  /*1dd70*/  LOP3.LUT R16, R23, 0x5c, RZ, 0xfc, !PT ;  /* 0x0000005c17107812 */ /* 0x001fc800078efcff */
[----:B------:R-:W-:Y:S02]  /*1dd80*/  ISETP.GE.AND P2, PT, R16, UR5, PT ;  /* 0x0000000510007c0c */ /* 0x000fe4000bf46270 */
[----:B------:R-:W3:Y:S04]  /*1dd90*/  LDL.LU R16, [R1+0x24f4] ;  /* 0x0024f40001107983 */ /* 0x000ee80000300800 */
[----:B------:R-:W0:Y:S04]  /*1dda0*/  S2R R23, SR_TID.X ;  /* 0x0000000000177919 */ /* 0x000e280000002100 */
[----:B--2---:R1:W-:Y:S04]  /*1ddb0*/  STL [R1+0x3dc], R25 ;  /* 0x0003dc1901007387 */ /* 0x0043e80000100800 */
[----:B-1----:R-:W2:Y:S04]  /*1ddc0*/  LDL.LU R25, [R1+0x24f0] ;  /* 0x0024f00001197983 */ /* 0x002ea80000300800 */
[----:B------:R-:W2:Y:S01]  /*1ddd0*/  LDL R15, [R1+0x4bc] ;  /* 0x0004bc00010f7983 */ /* 0x000ea20000100800 */
[----:B0-----:R-:W-:-:S04]  /*1dde0*/  SHF.R.U32.HI R14, RZ, 0x6, R23 ;  /* 0x00000006ff0e7819 */ /* 0x001fc80000011617 */
[----:B------:R-:W-:-:S04]  /*1ddf0*/  SGXT.U32 R14, R14, 0x1 ;  /* 0x000000010e0e781a */ /* 0x000fc80000000000 */
[----:B------:R-:W-:Y:S02]  /*1de00*/  LOP3.LUT R14, R14, 0x5e, RZ, 0xfc, !PT ;  /* 0x0000005e0e0e7812 */ /* 0x000fe400078efcff */
[----:B------:R-:W-:Y:S02]  /*1de10*/  PRMT R17, RZ, 0x7610, R17 ;  /* 0x00007610ff117816 */ /* 0x000fe40000000011 */
[----:B------:R-:W-:Y:S01]  /*1de20*/  ISETP.GE.AND P3, PT, R14, UR5, PT ;  /* 0x000000050e007c0c */ /* 0x000fe2000bf66270 */
[----:B------:R-:W-:-:S05]  /*1de30*/  @!P0 IMAD.MOV.U32 R14, RZ, RZ, R3 ;  /* 0x000000ffff0e8224 */ /* 0x000fca00078e0003 */
[----:B--2---:R0:W2:Y:S04]  /*1de40*/  @!P0 LDG.E.U16 R17, [R14.64] ;  /* 0x0000000a0e118981 */ /* 0x0040a8000c1e1500 */
[----:B0-----:R-:W2:Y:S01]  /*1de50*/  LDL R15, [R1+0x4b4] ;  /* 0x0004b400010f7983 */ /* 0x001ea20000100800 */
[----:B------:R-:W-:Y:S01]  /*1de60*/  PRMT R25, RZ, 0x7610, R25 ;  /* 0x00007610ff197816 */ /* 0x000fe20000000019 */
[----:B----4-:R-:W-:-:S05]  /*1de70*/  @!P1 IMAD.MOV.U32 R14, RZ, RZ, R13 ;  /* 0x000000ffff0e9224 */ /* 0x010fca00078e000d */
[----:B--2---:R0:W2:Y:S04]  /*1de80*/  @!P1 LDG.E.U16 R25, [R14.64] ;  /* 0x0000000a0e199981 */ /* 0x0040a8000c1e1500 */
[----:B0-----:R-:W4:Y:S04]  /*1de90*/  LDL R14, [R1+0x4ac] ;  /* 0x0004ac00010e7983 */ /* 0x001f280000100800 */
[----:B------:R-:W4:Y:S01]  /*1dea0*/  LDL R15, [R1+0x4b0] ;  /* 0x0004b000010f7983 */ /* 0x000f220000100800 */
[----:B------:R-:W-:Y:S02]  /*1deb0*/  PRMT R0, RZ, 0x7610, R0 ;  /* 0x00007610ff007816 */ /* 0x000fe40000000000 */
[----:B------:R-:W-:-:S04]  /*1dec0*/  SHF.R.U32.HI R23, RZ, 0x6, R23 ;  /* 0x00000006ff177819 */ /* 0x000fc80000011617 */
[----:B------:R-:W-:-:S04]  /*1ded0*/  SGXT.U32 R23, R23, 0x1 ;  /* 0x000000011717781a */ /* 0x000fc80000000000 */
[----:B------:R-:W-:Y:S02]  /*1dee0*/  LOP3.LUT R3, R23, 0x60, RZ, 0xfc, !PT ;  /* 0x0000006017037812 */ /* 0x000fe400078efcff */
[----:B------:R-:W0:Y:S01]  /*1def0*/  S2R R23, SR_TID.X ;  /* 0x0000000000177919 */ /* 0x000e220000002100 */
[----:B----4-:R-:W-:-:S04]  /*1df00*/  @!P2 LOP3.LUT R15, R15, R14, RZ, 0x3c, !PT ;  /* 0x0000000e0f0fa212 */ /* 0x010fc800078e3cff */
[----:B------:R-:W-:-:S04]  /*1df10*/  @!P2 LOP3.LUT R14, R15, R14, RZ, 0x3c, !PT ;  /* 0x0000000e0f0ea212 */ /* 0x000fc800078e3cff */
[----:B------:R-:W-:-:S05]  /*1df20*/  @!P2 LOP3.LUT R15, R15, R14, RZ, 0x3c, !PT ;  /* 0x0000000e0f0fa212 */ /* 0x000fca00078e3cff */
[----:B------:R1:W4:Y:S01]  /*1df30*/  @!P2 LDG.E.U16 R0, [R14.64] ;  /* 0x0000000a0e00a981 */ /* 0x000322000c1e1500 */
[----:B0-----:R-:W-:-:S04]  /*1df40*/  SHF.R.U32.HI R23, RZ, 0x6, R23 ;  /* 0x00000006ff177819 */ /* 0x001fc80000011617 */
[----:B------:R-:W-:-:S04]  /*1df50*/  SGXT.U32 R23, R23, 0x1 ;  /* 0x000000011717781a */ /* 0x000fc80000000000 */
[----:B------:R-:W-:Y:S01]  /*1df60*/  LOP3.LUT R13, R23, 0x62, RZ, 0xfc, !PT ;  /* 0x00000062170d7812 */ /* 0x000fe200078efcff */
[----:B-1----:R-:W2:Y:S01]  /*1df70*/  LDL R14, [R1+0x4a4] ;  /* 0x0004a400010e7983 */ /* 0x002ea20000100800 */
[----:B------:R-:W-:Y:S02]  /*1df80*/  ISETP.GE.AND P0, PT, R3, UR5, PT ;  /* 0x0000000503007c0c */ /* 0x000fe4000bf06270 */
[----:B------:R-:W-:Y:S01]  /*1df90*/  ISETP.GE.AND P1, PT, R13, UR5, PT ;  /* 0x000000050d007c0c */ /* 0x000fe2000bf26270 */
[----:B------:R-:W2:Y:S04]  /*1dfa0*/  LDL R3, [R1+0x4a0] ;  /* 0x0004a00001037983 */ /* 0x000ea80000100800 */
[----:B------:R-:W2:Y:S04]  /*1dfb0*/  LDL R13, [R1+0x498] ;  /* 0x00049800010d7983 */ /* 0x000ea80000100800 */
[----:B------:R-:W0:Y:S04]  /*1dfc0*/  S2R R23, SR_TID.X ;  /* 0x0000000000177919 */ /* 0x000e280000002100 */
[----:B----4-:R1:W-:Y:S04]  /*1dfd0*/  STL [R1+0x1c], R0 ;  /* 0x00001c0001007387 */ /* 0x0103e80000100800 */
[----:B------:R-:W2:Y:S01]  /*1dfe0*/  LDL R15, [R1+0x4a8] ;  /* 0x0004a800010f7983 */ /* 0x000ea20000100800 */
[----:B0-----:R-:W-:-:S04]  /*1dff0*/  SHF.R.U32.HI R23, RZ, 0x6, R23 ;  /* 0x00000006ff177819 */ /* 0x001fc80000011617 */
[----:B------:R-:W-:Y:S02]  /*1e000*/  SGXT.U32 R23, R23, 0x1 ;  /* 0x000000011717781a */ /* 0x000fe40000000000 */
[----:B------:R-:W-:Y:S02]  /*1e010*/  PRMT R21, RZ, 0x7610, R21 ;  /* 0x00007610ff157816 */ /* 0x000fe40000000015 */
[----:B------:R-:W-:-:S04]  /*1e020*/  LOP3.LUT R23, R23, 0x64, RZ, 0xfc, !PT ;  /* 0x0000006417177812 */ /* 0x000fc800078efcff */
[----:B------:R-:W-:Y:S02]  /*1e030*/  ISETP.GE.AND P2, PT, R23, UR5, PT ;  /* 0x0000000517007c0c */ /* 0x000fe4000bf46270 */
[----:B------:R-:W4:Y:S04]  /*1e040*/  LDL.LU R23, [R1+0x24ec] ;  /* 0x0024ec0001177983 */ /* 0x000f280000300800 */
[----:B-1----:R-:W0:Y:S01]  /*1e050*/  S2R R0, SR_TID.X ;  /* 0x0000000000007919 */ /* 0x002e220000002100 */
[----:B--2---:R-:W-:-:S04]  /*1e060*/  @!P3 LOP3.LUT R15, R15, R14, RZ, 0x3c, !PT ;  /* 0x0000000e0f0fb212 */ /* 0x004fc800078e3cff */
[----:B------:R-:W-:-:S04]  /*1e070*/  @!P3 LOP3.LUT R14, R15, R14, RZ, 0x3c, !PT ;  /* 0x0000000e0f0eb212 */ /* 0x000fc800078e3cff */
[----:B------:R-:W-:-:S05]  /*1e080*/  @!P3 LOP3.LUT R15, R15, R14, RZ, 0x3c, !PT ;  /* 0x0000000e0f0fb212 */ /* 0x000fca00078e3cff */
[----:B------:R1:W2:Y:S04]  /*1e090*/  @!P3 LDG.E.U16 R21, [R14.64] ;  /* 0x0000000a0e15b981 */ /* 0x0002a8000c1e1500 */
[----:B-1----:R-:W3:Y:S01]  /*1e0a0*/  LDL R15, [R1+0x49c] ;  /* 0x00049c00010f7983 */ /* 0x002ee20000100800 */
[----:B0-----:R-:W-:-:S04]  /*1e0b0*/  SHF.R.U32.HI R0, RZ, 0x6, R0 ;  /* 0x00000006ff007819 */ /* 0x001fc80000011600 */
[----:B------:R-:W-:-:S04]  /*1e0c0*/  SGXT.U32 R0, R0, 0x1 ;  /* 0x000000010000781a */ /* 0x000fc80000000000 */
[----:B------:R-:W-:Y:S02]  /*1e0d0*/  LOP3.LUT R14, R0, 0x66, RZ, 0xfc, !PT ;  /* 0x00000066000e7812 */ /* 0x000fe400078efcff */
[----:B------:R-:W-:Y:S02]  /*1e0e0*/  PRMT R6, RZ, 0x7610, R6 ;  /* 0x00007610ff067816 */ /* 0x000fe40000000006 */
[----:B------:R-:W-:Y:S01]  /*1e0f0*/  ISETP.GE.AND P3, PT, R14, UR5, PT ;  /* 0x000000050e007c0c */ /* 0x000fe2000bf66270 */
[----:B------:R-:W-:Y:S01]  /*1e100*/  @!P0 IMAD.MOV.U32 R14, RZ, RZ, R3 ;  /* 0x000000ffff0e8224 */ /* 0x000fe200078e0003 */
[----:B--2---:R0:W-:Y:S01]  /*1e110*/  STL [R1+0x3d8], R21 ;  /* 0x0003d81501007387 */ /* 0x0041e20000100800 */
[----:B----4-:R-:W-:Y:S02]  /*1e120*/  PRMT R23, RZ, 0x7610, R23 ;  /* 0x00007610ff177816 */ /* 0x010fe40000000017 */
[----:B---3--:R-:W-:Y:S01]  /*1e130*/  PRMT R16, RZ, 0x7610, R16 ;  /* 0x00007610ff107816 */ /* 0x008fe20000000010 */
[----:B------:R-:W2:Y:S04]  /*1e140*/  LDL R0, [R1+0x488] ;  /* 0x0004880001007983 */ /* 0x000ea80000100800 */
[----:B------:R-:W3:Y:S04]  /*1e150*/  LDL R3, [R1+0x480] ;  /* 0x0004800001037983 */ /* 0x000ee80000100800 */
[----:B------:R1:W4:Y:S04]  /*1e160*/  @!P0 LDG.E.U16 R6, [R14.64] ;  /* 0x0000000a0e068981 */ /* 0x000328000c1e1500 */
[----:B-1----:R-:W2:Y:S04]  /*1e170*/  LDL R15, [R1+0x494] ;  /* 0x00049400010f7983 */ /* 0x002ea80000100800 */
[----:B0-----:R-:W0:Y:S02]  /*1e180*/  S2R R21, SR_TID.X ;  /* 0x0000000000157919 */ /* 0x001e240000002100 */
[----:B0-----:R-:W-:-:S04]  /*1e190*/  SHF.R.U32.HI R21, RZ, 0x6, R21 ;  /* 0x00000006ff157819 */ /* 0x001fc80000011615 */
[----:B------:R-:W-:-:S04]  /*1e1a0*/  SGXT.U32 R21, R21, 0x1 ;  /* 0x000000011515781a */ /* 0x000fc80000000000 */
[----:B------:R-:W-:-:S04]  /*1e1b0*/  LOP3.LUT R14, R21, 0x68, RZ, 0xfc, !PT ;  /* 0x00000068150e7812 */ /* 0x000fc800078efcff */
[----:B------:R-:W-:Y:S01]  /*1e1c0*/  ISETP.GE.AND P0, PT, R14, UR5, PT ;  /* 0x000000050e007c0c */ /* 0x000fe2000bf06270 */
[----:B------:R-:W-:Y:S01]  /*1e1d0*/  @!P1 IMAD.MOV.U32 R14, RZ, RZ, R13 ;  /* 0x000000ffff0e9224 */ /* 0x000fe200078e000d */
[----:B------:R-:W0:Y:S04]  /*1e1e0*/  S2R R21, SR_TID.X ;  /* 0x0000000000157919 */ /* 0x000e280000002100 */
[----:B------:R-:W3:Y:S04]  /*1e1f0*/  LDL R13, [R1+0x464] ;  /* 0x00046400010d7983 */ /* 0x000ee80000100800 */
[----:B--2---:R1:W2:Y:S04]  /*1e200*/  @!P1 LDG.E.U16 R23, [R14.64] ;  /* 0x0000000a0e179981 */ /* 0x0042a8000c1e1500 */
[----:B-1----:R-:W2:Y:S04]  /*1e210*/  LDL R14, [R1+0x48c] ;  /* 0x00048c00010e7983 */ /* 0x002ea80000100800 */
[----:B------:R-:W2:Y:S01]  /*1e220*/  LDL R15, [R1+0x490] ;  /* 0x00049000010f7983 */ /* 0x000ea20000100800 */
[----:B0-----:R-:W-:-:S02]  /*1e230*/  SHF.R.U32.HI R21, RZ, 0x6, R21 ;  /* 0x00000006ff157819 */ /* 0x001fc40000011615 */
[----:B--2---:R-:W-:-:S04]  /*1e240*/  @!P2 LOP3.LUT R15, R15, R14, RZ, 0x3c, !PT ;  /* 0x0000000e0f0fa212 */ /* 0x004fc800078e3cff */
[----:B------:R-:W-:-:S04]  /*1e250*/  @!P2 LOP3.LUT R14, R15, R14, RZ, 0x3c, !PT ;  /* 0x0000000e0f0ea212 */ /* 0x000fc800078e3cff */
[----:B------:R-:W-:-:S05]  /*1e260*/  @!P2 LOP3.LUT R15, R15, R14, RZ, 0x3c, !PT ;  /* 0x0000000e0f0fa212 */ /* 0x000fca00078e3cff */
[----:B------:R0:W2:Y:S04]  /*1e270*/  @!P2 LDG.E.U16 R16, [R14.64] ;  /* 0x0000000a0e10a981 */ /* 0x0000a8000c1e1500 */
[----:B0-----:R-:W0:Y:S01]  /*1e280*/  S2R R15, SR_TID.X ;  /* 0x00000000000f7919 */ /* 0x001e220000002100 */
[----:B------:R-:W-:-:S04]  /*1e290*/  SGXT.U32 R21, R21, 0x1 ;  /* 0x000000011515781a */ /* 0x000fc80000000000 */
[----:B------:R-:W-:-:S04]  /*1e2a0*/  LOP3.LUT R21, R21, 0x6a, RZ, 0xfc, !PT ;  /* 0x0000006a15157812 */ /* 0x000fc800078efcff */
[----:B------:R-:W-:Y:S02]  /*1e2b0*/  ISETP.GE.AND P1, PT, R21, UR5, PT ;  /* 0x0000000515007c0c */ /* 0x000fe4000bf26270 */
[----:B------:R-:W3:Y:S01]  /*1e2c0*/  LDL.LU R21, [R1+0x24e8] ;  /* 0x0024e80001157983 */ /* 0x000ee20000300800 */
[----:B0-----:R-:W-:-:S04]  /*1e2d0*/  SHF.R.U32.HI R15, RZ, 0x6, R15 ;  /* 0x00000006ff0f7819 */ /* 0x001fc8000001160f */
[----:B------:R-:W-:-:S04]  /*1e2e0*/  SGXT.U32 R15, R15, 0x1 ;  /* 0x000000010f0f781a */ /* 0x000fc80000000000 */
[----:B------:R-:W-:Y:S01]  /*1e2f0*/  LOP3.LUT R14, R15, 0x6c, RZ, 0xfc, !PT ;  /* 0x0000006c0f0e7812 */ /* 0x000fe200078efcff */
[----:B--2---:R0:W-:Y:S04]  /*1e300*/  STL [R1+0x18], R16 ;  /* 0x0000181001007387 */ /* 0x0041e80000100800 */
[----:B0-----:R-:W2:Y:S04]  /*1e310*/  LDL.LU R16, [R1+0x24e4] ;  /* 0x0024e40001107983 */ /* 0x001ea80000300800 */
[----:B------:R-:W2:Y:S01]  /*1e320*/  LDL R15, [R1+0x484] ;  /* 0x00048400010f7983 */ /* 0x000ea20000100800 */
[----:B------:R-:W-:-:S02]  /*1e330*/  PRMT R22, RZ, 0x7610, R22 ;  /* 0x00007610ff167816 */ /* 0x000fc40000000016 */
[----:B------:R-:W-:Y:S01]  /*1e340*/  ISETP.GE.AND P2, PT, R14, UR5, PT ;  /* 0x000000050e007c0c */ /* 0x000fe2000bf46270 */
[----:B------:R-:W-:-:S05]  /*1e350*/  @!P3 IMAD.MOV.U32 R14, RZ, RZ, R0 ;  /* 0x000000ffff0eb224 */ /* 0x000fca00078e0000 */
[----:B--2---:R0:W2:Y:S04]  /*1e360*/  @!P3 LDG.E.U16 R22, [R14.64] ;  /* 0x0000000a0e16b981 */ /* 0x0040a8000c1e1500 */
[----:B0-----:R-:W0:Y:S02]  /*1e370*/  S2R R15, SR_TID.X ;  /* 0x00000000000f7919 */ /* 0x001e240000002100 */
[----:B0-----:R-:W-:Y:S02]  /*1e380*/  SHF.R.U32.HI R14, RZ, 0x6, R15 ;  /* 0x00000006ff0e7819 */ /* 0x001fe4000001160f */
[----:B--2---:R0:W-:Y:S04]  /*1e390*/  STL [R1+0x3d4], R22 ;  /* 0x0003d41601007387 */ /* 0x0041e80000100800 */
[----:B0-----:R-:W2:Y:S04]  /*1e3a0*/  LDL.LU R22, [R1+0x24e0] ;  /* 0x0024e00001167983 */ /* 0x001ea80000300800 */
[----:B------:R-:W2:Y:S01]  /*1e3b0*/  LDL R15, [R1+0x468] ;  /* 0x00046800010f7983 */ /* 0x000ea20000100800 */
[----:B------:R-:W-:-:S04]  /*1e3c0*/  SGXT.U32 R14, R14, 0x1 ;  /* 0x000000010e0e781a */ /* 0x000fc80000000000 */
[----:B------:R-:W-:Y:S02]  /*1e3d0*/  LOP3.LUT R14, R14, 0x6e, RZ, 0xfc, !PT ;  /* 0x0000006e0e0e7812 */ /* 0x000fe400078efcff */
[----:B------:R-:W-:Y:S02]  /*1e3e0*/  PRMT R16, RZ, 0x7610, R16 ;  /* 0x00007610ff107816 */ /* 0x000fe40000000010 */
[----:B------:R-:W-:Y:S01]  /*1e3f0*/  ISETP.GE.AND P3, PT, R14, UR5, PT ;  /* 0x000000050e007c0c */ /* 0x000fe2000bf66270 */
[----:B---3--:R-:W-:Y:S01]  /*1e400*/  @!P0 IMAD.MOV.U32 R14, RZ, RZ, R3 ;  /* 0x000000ffff0e8224 */ /* 0x008fe200078e0003 */
[----:B------:R-:W-:Y:S01]  /*1e410*/  PRMT R19, RZ, 0x7610, R19 ;  /* 0x00007610ff137816 */ /* 0x000fe20000000013 */
[----:B------:R-:W0:Y:S04]  /*1e420*/  S2R R0, SR_TID.X ;  /* 0x0000000000007919 */ /* 0x000e280000002100 */
[----:B------:R-:W3:Y:S04]  /*1e430*/  LDL R3, [R1+0x444] ;  /* 0x0004440001037983 */ /* 0x000ee80000100800 */
[----:B--2---:R1:W2:Y:S04]  /*1e440*/  @!P0 LDG.E.U16 R16, [R14.64] ;  /* 0x0000000a0e108981 */ /* 0x0042a8000c1e1500 */
[----:B-1----:R-:W2:Y:S01]  /*1e450*/  LDL R15, [R1+0x460] ;  /* 0x00046000010f7983 */ /* 0x002ea20000100800 */
[----:B------:R-:W-:Y:S01]  /*1e460*/  PRMT R22, RZ, 0x7610, R22 ;  /* 0x00007610ff167816 */ /* 0x000fe20000000016 */
[----:B------:R-:W-:-:S05]  /*1e470*/  @!P1 IMAD.MOV.U32 R14, RZ, RZ, R13 ;  /* 0x000000ffff0e9224 */ /* 0x000fca00078e000d */
[----:B--2---:R1:W2:Y:S04]  /*1e480*/  @!P1 LDG.E.U16 R22, [R14.64] ;  /* 0x0000000a0e169981 */ /* 0x0042a8000c1e1500 */
[----:B-1----:R-:W2:Y:S04]  /*1e490*/  LDL R14, [R1+0x458] ;  /* 0x00045800010e7983 */ /* 0x002ea80000100800 */
[----:B------:R-:W2:Y:S01]  /*1e4a0*/  LDL R15, [R1+0x45c] ;  /* 0x00045c00010f7983 */ /* 0x000ea20000100800 */
[----:B0-----:R-:W-:-:S04]  /*1e4b0*/  SHF.R.U32.HI R0, RZ, 0x6, R0 ;  /* 0x00000006ff007819 */ /* 0x001fc80000011600 */
[----:B------:R-:W-:-:S04]  /*1e4c0*/  SGXT.U32 R0, R0, 0x1 ;  /* 0x000000010000781a */ /* 0x000fc80000000000 */
[----:B------:R-:W-:-:S04]  /*1e4d0*/  LOP3.LUT R0, R0, 0x70, RZ, 0xfc, !PT ;  /* 0x0000007000007812 */ /* 0x000fc800078efcff */
[----:B------:R-:W-:Y:S02]  /*1e4e0*/  ISETP.GE.AND P4, PT, R0, UR5, PT ;  /* 0x0000000500007c0c */ /* 0x000fe4000bf86270 */
[----:B------:R-:W0:Y:S01]  /*1e4f0*/  S2R R0, SR_TID.X ;  /* 0x0000000000007919 */ /* 0x000e220000002100 */
[----:B--2---:R-:W-:-:S04]  /*1e500*/  @!P2 LOP3.LUT R15, R15, R14, RZ, 0x3c, !PT ;  /* 0x0000000e0f0fa212 */ /* 0x004fc800078e3cff */
[----:B------:R-:W-:-:S04]  /*1e510*/  @!P2 LOP3.LUT R14, R15, R14, RZ, 0x3c, !PT ;  /* 0x0000000e0f0ea212 */ /* 0x000fc800078e3cff */
[----:B------:R-:W-:-:S05]  /*1e520*/  @!P2 LOP3.LUT R15, R15, R14, RZ, 0x3c, !PT ;  /* 0x0000000e0f0fa212 */ /* 0x000fca00078e3cff */
[----:B------:R-:W2:Y:S01]  /*1e530*/  @!P2 LDG.E.U16 R19, [R14.64] ;  /* 0x0000000a0e13a981 */ /* 0x000ea2000c1e1500 */
[----:B0-----:R-:W-:-:S04]  /*1e540*/  SHF.R.U32.HI R13, RZ, 0x6, R0 ;  /* 0x00000006ff0d7819 */ /* 0x001fc80000011600 */
[----:B------:R-:W-:-:S04]  /*1e550*/  SGXT.U32 R13, R13, 0x1 ;  /* 0x000000010d0d781a */ /* 0x000fc80000000000 */
[----:B------:R-:W-:-:S04]  /*1e560*/  LOP3.LUT R13, R13, 0x72, RZ, 0xfc, !PT ;  /* 0x000000720d0d7812 */ /* 0x000fc800078efcff */
[----:B------:R-:W-:Y:S02]  /*1e570*/  ISETP.GE.AND P5, PT, R13, UR5, PT ;  /* 0x000000050d007c0c */ /* 0x000fe4000bfa6270 */
        /* <DEDUP_REMOVED lines=9> */
[----:B------:R-:W2:Y:S01]  /*1e610*/  @!P3 LDG.E.U16 R21, [R14.64] ;  /* 0x0000000a0e15b981 */ /* 0x000ea2000c1e1500 */
[----:B------:R-:W-:-:S04]  /*1e620*/  SHF.R.U32.HI R0, RZ, 0x6, R0 ;  /* 0x00000006ff007819 */ /* 0x000fc80000011600 */
        /* <DEDUP_REMOVED lines=8> */
[----:B---3--:R-:W-:-:S02]  /*1e6b0*/  PRMT R0, RZ, 0x7610, R0 ;  /* 0x00007610ff007816 */ /* 0x008fc40000000000 */
[----:B------:R-:W-:-:S04]  /*1e6c0*/  SHF.R.U32.HI R19, RZ, 0x6, R19 ;  /* 0x00000006ff137819 */ /* 0x000fc80000011613 */
[----:B------:R-:W-:-:S04]  /*1e6d0*/  SGXT.U32 R19, R19, 0x1 ;  /* 0x000000011313781a */ /* 0x000fc80000000000 */
[----:B------:R-:W-:-:S04]  /*1e6e0*/  LOP3.LUT R19, R19, 0x76, RZ, 0xfc, !PT ;  /* 0x0000007613137812 */ /* 0x000fc800078efcff */
[----:B------:R-:W-:Y:S02]  /*1e6f0*/  ISETP.GE.AND P0, PT, R19, UR5, PT ;  /* 0x0000000513007c0c */ /* 0x000fe4000bf06270 */
[----:B------:R-:W3:Y:S01]  /*1e700*/  LDL.LU R19, [R1+0x24cc] ;  /* 0x0024cc0001137983 */ /* 0x000ee20000300800 */
[----:B--2---:R-:W-:-:S04]  /*1e710*/  @!P4 LOP3.LUT R15, R15, R14, RZ, 0x3c, !PT ;  /* 0x0000000e0f0fc212 */ /* 0x004fc800078e3cff */
[----:B------:R-:W-:-:S04]  /*1e720*/  @!P4 LOP3.LUT R14, R15, R14, RZ, 0x3c, !PT ;  /* 0x0000000e0f0ec212 */ /* 0x000fc800078e3cff */
[----:B------:R-:W-:-:S05]  /*1e730*/  @!P4 LOP3.LUT R15, R15, R14, RZ, 0x3c, !PT ;  /* 0x0000000e0f0fc212 */ /* 0x000fca00078e3cff */
[----:B------:R0:W2:Y:S04]  /*1e740*/  @!P4 LDG.E.U16 R0, [R14.64] ;  /* 0x0000000a0e00c981 */ /* 0x0000a8000c1e1500 */
[----:B0-----:R-:W0:Y:S02]  /*1e750*/  S2R R15, SR_TID.X ;  /* 0x00000000000f7919 */ /* 0x001e240000002100 */
[----:B0-----:R-:W-:-:S04]  /*1e760*/  SHF.R.U32.HI R15, RZ, 0x6, R15 ;  /* 0x00000006ff0f7819 */ /* 0x001fc8000001160f */
[----:B------:R-:W-:-:S04]  /*1e770*/  SGXT.U32 R15, R15, 0x1 ;  /* 0x000000010f0f781a */ /* 0x000fc80000000000 */
[----:B------:R-:W-:Y:S02]  /*1e780*/  LOP3.LUT R14, R15, 0x78, RZ, 0xfc, !PT ;  /* 0x000000780f0e7812 */ /* 0x000fe400078efcff */
[----:B------:R-:W2:Y:S01]  /*1e790*/  LDL R15, [R1+0x440] ;  /* 0x00044000010f7983 */ /* 0x000ea20000100800 */
[----:B------:R-:W-:Y:S02]  /*1e7a0*/  PRMT R21, RZ, 0x7610, R21 ;  /* 0x00007610ff157816 */ /* 0x000fe40000000015 */
[----:B------:R-:W-:Y:S01]  /*1e7b0*/  ISETP.GE.AND P1, PT, R14, UR5, PT ;  /* 0x000000050e007c0c */ /* 0x000fe2000bf26270 */
[----:B------:R-:W-:-:S05]  /*1e7c0*/  @!P5 IMAD.MOV.U32 R14, RZ, RZ, R3 ;  /* 0x000000ffff0ed224 */ /* 0x000fca00078e0003 */
[----:B--2---:R0:W2:Y:S04]  /*1e7d0*/  @!P5 LDG.E.U16 R21, [R14.64] ;  /* 0x0000000a0e15d981 */ /* 0x0040a8000c1e1500 */
[----:B0-----:R-:W2:Y:S04]  /*1e7e0*/  LDL R14, [R1+0x438] ;  /* 0x00043800010e7983 */ /* 0x001ea80000100800 */
[----:B------:R-:W2:Y:S01]  /*1e7f0*/  LDL R15, [R1+0x43c] ;  /* 0x00043c00010f7983 */ /* 0x000ea20000100800 */
[----:B------:R-:W-:Y:S02]  /*1e800*/  PRMT R2, RZ, 0x7610, R2 ;  /* 0x00007610ff027816 */ /* 0x000fe40000000002 */
[----:B--2---:R-:W-:-:S04]  /*1e810*/  @!P2 LOP3.LUT R15, R15, R14, RZ, 0x3c, !PT ;  /* 0x0000000e0f0fa212 */ /* 0x004fc800078e3cff */
[----:B------:R-:W-:-:S04]  /*1e820*/  @!P2 LOP3.LUT R14, R15, R14, RZ, 0x3c, !PT ;  /* 0x0000000e0f0ea212 */ /* 0x000fc800078e3cff */
[----:B------:R-:W-:-:S05]  /*1e830*/  @!P2 LOP3.LUT R15, R15, R14, RZ, 0x3c, !PT ;  /* 0x0000000e0f0fa212 */ /* 0x000fca00078e3cff */
[----:B------:R0:W2:Y:S01]  /*1e840*/  @!P2 LDG.E.U16 R2, [R14.64] ;  /* 0x0000000a0e02a981 */ /* 0x0000a2000c1e1500 */
[----:B------:R-:W-:-:S04]  /*1e850*/  LOP3.LUT R13, R13, 0x7a, RZ, 0xfc, !PT ;  /* 0x0000007a0d0d7812 */ /* 0x000fc800078efcff */
[----:B------:R-:W-:Y:S02]  /*1e860*/  ISETP.GE.AND P3, PT, R13, UR5, PT ;  /* 0x000000050d007c0c */ /* 0x000fe4000bf66270 */
[----:B------:R-:W4:Y:S04]  /*1e870*/  LDL.LU R13, [R1+0x24c8] ;  /* 0x0024c800010d7983 */ /* 0x000f280000300800 */
[----:B0-----:R-:W4:Y:S04]  /*1e880*/  LDL R14, [R1+0x430] ;  /* 0x00043000010e7983 */ /* 0x001f280000100800 */
[----:B--2---:R0:W-:Y:S04]  /*1e890*/  STL [R1+0x10], R2 ;  /* 0x0000100201007387 */ /* 0x0041e80000100800 */
[----:B------:R-:W4:Y:S01]  /*1e8a0*/  LDL R15, [R1+0x434] ;  /* 0x00043400010f7983 */ /* 0x000f220000100800 */
[----:B---3--:R-:W-:-:S03]  /*1e8b0*/  PRMT R19, RZ, 0x7610, R19 ;  /* 0x00007610ff137816 */ /* 0x008fc60000000013 */
[----:B------:R-:W1:Y:S01]  /*1e8c0*/  S2R R3, SR_TID.X ;  /* 0x0000000000037919 */ /* 0x000e620000002100 */
[----:B----4-:R-:W-:-:S04]  /*1e8d0*/  @!P0 LOP3.LUT R15, R15, R14, RZ, 0x3c, !PT ;  /* 0x0000000e0f0f8212 */ /* 0x010fc800078e3cff */
[----:B------:R-:W-:-:S04]  /*1e8e0*/  @!P0 LOP3.LUT R14, R15, R14, RZ, 0x3c, !PT ;  /* 0x0000000e0f0e8212 */ /* 0x000fc800078e3cff */
[----:B------:R-:W-:-:S05]  /*1e8f0*/  @!P0 LOP3.LUT R15, R15, R14, RZ, 0x3c, !PT ;  /* 0x0000000e0f0f8212 */ /* 0x000fca00078e3cff */
[----:B------:R-:W2:Y:S01]  /*1e900*/  @!P0 LDG.E.U16 R19, [R14.64] ;  /* 0x0000000a0e138981 */ /* 0x000ea2000c1e1500 */
[----:B-1----:R-:W-:-:S04]  /*1e910*/  SHF.R.U32.HI R3, RZ, 0x6, R3 ;  /* 0x00000006ff037819 */ /* 0x002fc80000011603 */
[----:B------:R-:W-:-:S04]  /*1e920*/  SGXT.U32 R3, R3, 0x1 ;  /* 0x000000010303781a */ /* 0x000fc80000000000 */
[C---:B0-----:R-:W-:Y:S02]  /*1e930*/  LOP3.LUT R2, R3.reuse, 0x7c, RZ, 0xfc, !PT ;  /* 0x0000007c03027812 */ /* 0x041fe400078efcff */
[----:B------:R-:W-:-:S04]  /*1e940*/  LOP3.LUT R3, R3, 0x7e, RZ, 0xfc, !PT ;  /* 0x0000007e03037812 */ /* 0x000fc800078efcff */
[----:B------:R-:W-:Y:S02]  /*1e950*/  ISETP.GE.AND P4, PT, R3, UR5, PT ;  /* 0x0000000503007c0c */ /* 0x000fe4000bf86270 */
[----:B------:R-:W3:Y:S04]  /*1e960*/  LDL.LU R3, [R1+0x24c4] ;  /* 0x0024c40001037983 */ /* 0x000ee80000300800 */
[----:B--2---:R0:W-:Y:S04]  /*1e970*/  STL [R1+0x3b8], R19 ;  /* 0x0003b81301007387 */ /* 0x0041e80000100800 */
[----:B0-----:R-:W2:Y:S04]  /*1e980*/  LDL.LU R19, [R1+0x24c0] ;  /* 0x0024c00001137983 */ /* 0x001ea80000300800 */
[----:B------:R-:W4:Y:S04]  /*1e990*/  LDL R14, [R1+0x428] ;  /* 0x00042800010e7983 */ /* 0x000f280000100800 */
[----:B------:R-:W4:Y:S01]  /*1e9a0*/  LDL R15, [R1+0x42c] ;  /* 0x00042c00010f7983 */ /* 0x000f220000100800 */
[----:B------:R-:W-:-:S03]  /*1e9b0*/  ISETP.GE.AND P2, PT, R2, UR5, PT ;  /* 0x0000000502007c0c */ /* 0x000fc6000bf46270 */
[----:B------:R-:W0:Y:S01]  /*1e9c0*/  S2R R2, SR_TID.X ;  /* 0x0000000000027919 */ /* 0x000e220000002100 */
[----:B------:R-:W-:Y:S02]  /*1e9d0*/  PRMT R13, RZ, 0x7610, R13 ;  /* 0x00007610ff0d7816 */ /* 0x000fe4000000000d */
[----:B0-----:R-:W-:-:S04]  /*1e9e0*/  LOP3.LUT R2, R2, 0x7f, RZ, 0xc0, !PT ;  /* 0x0000007f02027812 */ /* 0x001fc800078ec0ff */
[----:B------:R-:W-:Y:S02]  /*1e9f0*/  ISETP.GE.AND P0, PT, R2, UR5, PT ;  /* 0x0000000502007c0c */ /* 0x000fe4000bf06270 */
[----:B------:R-:W3:Y:S01]  /*1ea00*/  LDL.LU R2, [R1+0x24bc] ;  /* 0x0024bc0001027983 */ /* 0x000ee20000300800 */
[----:B----4-:R-:W-:-:S04]  /*1ea10*/  @!P1 LOP3.LUT R15, R15, R14, RZ, 0x3c, !PT ;  /* 0x0000000e0f0f9212 */ /* 0x010fc800078e3cff */
[----:B------:R-:W-:-:S04]  /*1ea20*/  @!P1 LOP3.LUT R14, R15, R14, RZ, 0x3c, !PT ;  /* 0x0000000e0f0e9212 */ /* 0x000fc800078e3cff */
[----:B------:R-:W-:-:S05]  /*1ea30*/  @!P1 LOP3.LUT R15, R15, R14, RZ, 0x3c, !PT ;  /* 0x0000000e0f0f9212 */ /* 0x000fca00078e3cff */
[----:B------:R0:W4:Y:S04]  /*1ea40*/  @!P1 LDG.E.U16 R13, [R14.64] ;  /* 0x0000000a0e0d9981 */ /* 0x000128000c1e1500 */
[----:B0-----:R-:W3:Y:S04]  /*1ea50*/  LDL R14, [R1+0x420] ;  /* 0x00042000010e7983 */ /* 0x001ee80000100800 */
[----:B------:R-:W3:Y:S01]  /*1ea60*/  LDL R15, [R1+0x424] ;  /* 0x00042400010f7983 */ /* 0x000ee20000100800 */
[----:B--2---:R-:W-:Y:S02]  /*1ea70*/  PRMT R19, RZ, 0x7610, R19 ;  /* 0x00007610ff137816 */ /* 0x004fe40000000013 */
[----:B---3--:R-:W-:-:S04]  /*1ea80*/  @!P3 LOP3.LUT R15, R15, R14, RZ, 0x3c, !PT ;  /* 0x0000000e0f0fb212 */ /* 0x008fc800078e3cff */
[----:B------:R-:W-:-:S04]  /*1ea90*/  @!P3 LOP3.LUT R14, R15, R14, RZ, 0x3c, !PT ;  /* 0x0000000e0f0eb212 */ /* 0x000fc800078e3cff */
[----:B------:R-:W-:-:S05]  /*1eaa0*/  @!P3 LOP3.LUT R15, R15, R14, RZ, 0x3c, !PT ;  /* 0x0000000e0f0fb212 */ /* 0x000fca00078e3cff */
[----:B------:R0:W2:Y:S04]  /*1eab0*/  @!P3 LDG.E.U16 R19, [R14.64] ;  /* 0x0000000a0e13b981 */ /* 0x0000a8000c1e1500 */
[----:B0-----:R-:W3:Y:S04]  /*1eac0*/  LDL R14, [R1+0x418] ;  /* 0x00041800010e7983 */ /* 0x001ee80000100800 */
[----:B------:R-:W3:Y:S01]  /*1ead0*/  LDL R15, [R1+0x41c] ;  /* 0x00041c00010f7983 */ /* 0x000ee20000100800 */
[----:B------:R-:W-:Y:S02]  /*1eae0*/  PRMT R3, RZ, 0x7610, R3 ;  /* 0x00007610ff037816 */ /* 0x000fe40000000003 */
[----:B---3--:R-:W-:-:S04]  /*1eaf0*/  @!P2 LOP3.LUT R15, R15, R14, RZ, 0x3c, !PT ;  /* 0x0000000e0f0fa212 */ /* 0x008fc800078e3cff */
[----:B------:R-:W-:-:S04]  /*1eb00*/  @!P2 LOP3.LUT R14, R15, R14, RZ, 0x3c, !PT ;  /* 0x0000000e0f0ea212 */ /* 0x000fc800078e3cff */
[----:B------:R-:W-:-:S05]  /*1eb10*/  @!P2 LOP3.LUT R15, R15, R14, RZ, 0x3c, !PT ;  /* 0x0000000e0f0fa212 */ /* 0x000fca00078e3cff */
[----:B------:R-:W3:Y:S04]  /*1eb20*/  @!P2 LDG.E.U16 R3, [R14.64] ;  /* 0x0000000a0e03a981 */ /* 0x000ee8000c1e1500 */
[----:B---3--:R0:W-:Y:S04]  /*1eb30*/  STL [R1+0x8], R3 ;  /* 0x0000080301007387 */ /* 0x0081e80000100800 */
[----:B0-----:R-:W3:Y:S04]  /*1eb40*/  LDL.LU R3, [R1+0x24b8] ;  /* 0x0024b80001037983 */ /* 0x001ee80000300800 */
[----:B------:R-:W2:Y:S04]  /*1eb50*/  LDL R14, [R1+0x410] ;  /* 0x00041000010e7983 */ /* 0x000ea80000100800 */
[----:B------:R-:W2:Y:S01]  /*1eb60*/  LDL R15, [R1+0x414] ;  /* 0x00041400010f7983 */ /* 0x000ea20000100800 */
[----:B------:R-:W-:-:S02]  /*1eb70*/  PRMT R2, RZ, 0x7610, R2 ;  /* 0x00007610ff027816 */ /* 0x000fc40000000002 */
[----:B--2---:R-:W-:-:S04]  /*1eb80*/  @!P4 LOP3.LUT R15, R15, R14, RZ, 0x3c, !PT ;  /* 0x0000000e0f0fc212 */ /* 0x004fc800078e3cff */
[----:B------:R-:W-:-:S04]  /*1eb90*/  @!P4 LOP3.LUT R14, R15, R14, RZ, 0x3c, !PT ;  /* 0x0000000e0f0ec212 */ /* 0x000fc800078e3cff */
[----:B------:R-:W-:-:S05]  /*1eba0*/  @!P4 LOP3.LUT R15, R15, R14, RZ, 0x3c, !PT ;  /* 0x0000000e0f0fc212 */ /* 0x000fca00078e3cff */
[----:B------:R-:W2:Y:S01]  /*1ebb0*/  @!P4 LDG.E.U16 R2, [R14.64] ;  /* 0x0000000a0e02c981 */ /* 0x000ea2000c1e1500 */
[----:B---3--:R-:W-:-:S03]  /*1ebc0*/  PRMT R3, RZ, 0x7610, R3 ;  /* 0x00007610ff037816 */ /* 0x008fc60000000003 */
[----:B------:R-:W-:Y:S06]  /*1ebd0*/  BAR.SYNC.DEFER_BLOCKING 0x0 ;  /* 0x0000000000007b1d */ /* 0x000fec0000010000 */
[----:B--2---:R0:W-:Y:S04]  /*1ebe0*/  STL [R1+0x3a0], R2 ;  /* 0x0003a00201007387 */ /* 0x0041e80000100800 */
[----:B0-----:R-:W2:Y:S04]  /*1ebf0*/  LDL.LU R2, [R1+0x24b4] ;  /* 0x0024b40001027983 */ /* 0x001ea80000300800 */
[----:B------:R-:W3:Y:S04]  /*1ec00*/  LDL R14, [R1+0xe04] ;  /* 0x000e0400010e7983 */ /* 0x000ee80000100800 */
[----:B------:R-:W3:Y:S02]  /*1ec10*/  LDL R15, [R1+0xe08] ;  /* 0x000e0800010f7983 */ /* 0x000ee40000100800 */
[----:B---3--:R-:W-:-:S04]  /*1ec20*/  @!P0 LOP3.LUT R15, R15, R14, RZ, 0x3c, !PT ;  /* 0x0000000e0f0f8212 */ /* 0x008fc800078e3cff */
[----:B------:R-:W-:-:S04]  /*1ec30*/  @!P0 LOP3.LUT R14, R15, R14, RZ, 0x3c, !PT ;  /* 0x0000000e0f0e8212 */ /* 0x000fc800078e3cff */
[----:B------:R-:W-:-:S05]  /*1ec40*/  @!P0 LOP3.LUT R15, R15, R14, RZ, 0x3c, !PT ;  /* 0x0000000e0f0f8212 */ /* 0x000fca00078e3cff */
[----:B------:R-:W3:Y:S04]  /*1ec50*/  @!P0 LDG.E.U16 R3, [R14.64] ;  /* 0x0000000a0e038981 */ /* 0x000ee8000c1e1500 */
[----:B---3--:R0:W-:Y:S04]  /*1ec60*/  STL [R1+0x3a4], R3 ;  /* 0x0003a40301007387 */ /* 0x0081e80000100800 */
[----:B0-----:R-:W3:Y:S04]  /*1ec70*/  LDL.LU R3, [R1+0x24b0] ;  /* 0x0024b00001037983 */ /* 0x001ee80000300800 */
[----:B------:R-:W3:Y:S04]  /*1ec80*/  LDL R14, [R1+0xde4] ;  /* 0x000de400010e7983 */ /* 0x000ee80000100800 */
[----:B------:R-:W3:Y:S01]  /*1ec90*/  LDL R15, [R1+0xde8] ;  /* 0x000de800010f7983 */ /* 0x000ee20000100800 */
[----:B--2---:R-:W-:-:S02]  /*1eca0*/  PRMT R2, RZ, 0x7610, R2 ;  /* 0x00007610ff027816 */ /* 0x004fc40000000002 */
[----:B---3--:R-:W-:-:S04]  /*1ecb0*/  @!P0 LOP3.LUT R15, R15, R14, RZ, 0x3c, !PT ;  /* 0x0000000e0f0f8212 */ /* 0x008fc800078e3cff */
[----:B------:R-:W-:-:S04]  /*1ecc0*/  @!P0 LOP3.LUT R14, R15, R14, RZ, 0x3c, !PT ;  /* 0x0000000e0f0e8212 */ /* 0x000fc800078e3cff */
[----:B------:R-:W-:-:S05]  /*1ecd0*/  @!P0 LOP3.LUT R15, R15, R14, RZ, 0x3c, !PT ;  /* 0x0000000e0f0f8212 */ /* 0x000fca00078e3cff */
[----:B------:R-:W2:Y:S04]  /*1ece0*/  @!P0 LDG.E.U16 R2, [R14.64] ;  /* 0x0000000a0e028981 */ /* 0x000ea8000c1e1500 */
[----:B--2---:R0:W-:Y:S04]  /*1ecf0*/  STL [R1+0x3ac], R2 ;  /* 0x0003ac0201007387 */ /* 0x0041e80000100800 */
[----:B0-----:R-:W2:Y:S04]  /*1ed00*/  LDL.LU R2, [R1+0x24ac] ;  /* 0x0024ac0001027983 */ /* 0x001ea80000300800 */
[----:B------:R-:W3:Y:S04]  /*1ed10*/  LDL R14, [R1+0xda4] ;  /* 0x000da400010e7983 */ /* 0x000ee80000100800 */
[----:B------:R-:W3:Y:S01]  /*1ed20*/  LDL R15, [R1+0xda8] ;  /* 0x000da800010f7983 */ /* 0x000ee20000100800 */
[----:B------:R-:W-:-:S02]  /*1ed30*/  PRMT R3, RZ, 0x7610, R3 ;  /* 0x00007610ff037816 */ /* 0x000fc40000000003 */
        /* <DEDUP_REMOVED lines=480> */
[----:B------:R0:W3:Y:S04]  /*20b40*/  @!P0 LDG.E.U16 R20, [R14.64] ;  /* 0x0000000a0e148981 */ /* 0x0000e8000c1e1500 */
[----:B0-----:R-:W3:Y:S04]  /*20b50*/  LDL R14, [R1+0x81c] ;  /* 0x00081c00010e7983 */ /* 0x001ee80000100800 */
[----:B------:R-:W3:Y:S01]  /*20b60*/  LDL R15, [R1+0x820] ;  /* 0x00082000010f7983 */ /* 0x000ee20000100800 */
[----:B--2---:R-:W-:Y:S02]  /*20b70*/  PRMT R2, RZ, 0x7610, R2 ;  /* 0x00007610ff027816 */ /* 0x004fe40000000002 */
[----:B---3--:R-:W-:-:S04]  /*20b80*/  @!P0 LOP3.LUT R15, R15, R14, RZ, 0x3c, !PT ;  /* 0x0000000e0f0f8212 */ /* 0x008fc800078e3cff */
[----:B------:R-:W-:-:S04]  /*20b90*/  @!P0 LOP3.LUT R14, R15, R14, RZ, 0x3c, !PT ;  /* 0x0000000e0f0e8212 */ /* 0x000fc800078e3cff */
[----:B------:R-:W-:-:S05]  /*20ba0*/  @!P0 LOP3.LUT R15, R15, R14, RZ, 0x3c, !PT ;  /* 0x0000000e0f0f8212 */ /* 0x000fca00078e3cff */
[----:B------:R-:W2:Y:S04]  /*20bb0*/  @!P0 LDG.E.U16 R2, [R14.64] ;  /* 0x0000000a0e028981 */ /* 0x000ea8000c1e1500 */
[----:B------:R0:W-:Y:S04]  /*20bc0*/  STL [R1+0xd0], R20 ;  /* 0x0000d01401007387 */ /* 0x0001e80000100800 */
[----:B0-----:R-:W3:Y:S04]  /*20bd0*/  LDL R20, [R1+0x6e0] ;  /* 0x0006e00001147983 */ /* 0x001ee80000100800 */
        /* <DEDUP_REMOVED lines=38> */
[----:B------:R-:W3:Y:S01]  /*20e40*/  LDL R15, [R1+0x6dc] ;  /* 0x0006dc00010f7983 */ /* 0x000ee20000100800 */
[----:B------:R-:W-:Y:S01]  /*20e50*/  @!P0 IMAD.MOV.U32 R14, RZ, RZ, R20 ;  /* 0x000000ffff0e8224 */ /* 0x000fe200078e0014 */
[----:B--2---:R-:W-:-:S06]  /*20e60*/  PRMT R2, RZ, 0x7610, R2 ;  /* 0x00007610ff027816 */ /* 0x004fcc0000000002 */
[----:B---3--:R0:W2:Y:S04]  /*20e70*/  @!P0 LDG.E.U16 R2, [R14.64] ;  /* 0x0000000a0e028981 */ /* 0x0080a8000c1e1500 */
[----:B0-----:R-:W3:Y:S04]  /*20e80*/  LDL R14, [R1+0x69c] ;  /* 0x00069c00010e7983 */ /* 0x001ee80000100800 */
[----:B--2---:R0:W-:Y:S04]  /*20e90*/  STL [R1+0xb8], R2 ;  /* 0x0000b80201007387 */ /* 0x0041e80000100800 */
[----:B------:R-:W3:Y:S01]  /*20ea0*/  LDL R15, [R1+0x6a0] ;  /* 0x0006a000010f7983 */ /* 0x000ee20000100800 */
[----:B------:R-:W-:-:S03]  /*20eb0*/  PRMT R24, RZ, 0x7610, R24 ;  /* 0x00007610ff187816 */ /* 0x000fc60000000018 */
[----:B------:R-:W1:Y:S04]  /*20ec0*/  S2R R20, SR_TID.X ;  /* 0x0000000000147919 */ /* 0x000e680000002100 */
[----:B0-----:R-:W0:Y:S01]  /*20ed0*/  S2R R2, SR_TID.X ;  /* 0x0000000000027919 */ /* 0x001e220000002100 */
[----:B---3--:R-:W-:-:S04]  /*20ee0*/  @!P0 LOP3.LUT R15, R15, R14, RZ, 0x3c, !PT ;  /* 0x0000000e0f0f8212 */ /* 0x008fc800078e3cff */
[----:B------:R-:W-:-:S04]  /*20ef0*/  @!P0 LOP3.LUT R14, R15, R14, RZ, 0x3c, !PT ;  /* 0x0000000e0f0e8212 */ /* 0x000fc800078e3cff */
[----:B------:R-:W-:-:S05]  /*20f00*/  @!P0 LOP3.LUT R15, R15, R14, RZ, 0x3c, !PT ;  /* 0x0000000e0f0f8212 */ /* 0x000fca00078e3cff */
[----:B------:R2:W3:Y:S01]  /*20f10*/  @!P0 LDG.E.U16 R24, [R14.64] ;  /* 0x0000000a0e188981 */ /* 0x0004e2000c1e1500 */
[----:B0-----:R-:W-:Y:S02]  /*20f20*/  LOP3.LUT R2, R2, 0x3f, RZ, 0xc0, !PT ;  /* 0x0000003f02027812 */ /* 0x001fe400078ec0ff */
[----:B-1----:R-:W-:-:S03]  /*20f30*/  LOP3.LUT P6, RZ, R20, 0x40, RZ, 0xc0, !PT ;  /* 0x0000004014ff7812 */ /* 0x002fc600078cc0ff */
[----:B------:R-:W-:Y:S01]  /*20f40*/  IMAD.SHL.U32 R2, R2, 0x2, RZ ;  /* 0x0000000202027824 */ /* 0x000fe200078e00ff */
[----:B--2---:R-:W2:Y:S04]  /*20f50*/  LDL R14, [R1+0x65c] ;  /* 0x00065c00010e7983 */ /* 0x004ea80000100800 */
[----:B------:R-:W2:Y:S04]  /*20f60*/  LDL R15, [R1+0x660] ;  /* 0x00066000010f7983 */ /* 0x000ea80000100800 */
[----:B---3--:R0:W-:Y:S02]  /*20f70*/  STL [R1+0xb4], R24 ;  /* 0x0000b41801007387 */ /* 0x0081e40000100800 */
[----:B0-----:R-:W-:-:S04]  /*20f80*/  SEL R24, RZ, 0x90, !P6 ;  /* 0x00000090ff187807 */ /* 0x001fc80007000000 */
[----:B------:R-:W-:Y:S02]  /*20f90*/  LOP3.LUT R24, R24, R2, RZ, 0x3c, !PT ;  /* 0x0000000218187212 */ /* 0x000fe400078e3cff */
[----:B------:R-:W3:Y:S01]  /*20fa0*/  LDL.LU R2, [R1+0x23c0] ;  /* 0x0023c00001027983 */ /* 0x000ee20000300800 */
[----:B--2---:R-:W-:-:S04]  /*20fb0*/  @!P0 LOP3.LUT R15, R15, R14, RZ, 0x3c, !PT ;  /* 0x0000000e0f0f8212 */ /* 0x004fc800078e3cff */
[----:B------:R-:W-:-:S04]  /*20fc0*/  @!P0 LOP3.LUT R14, R15, R14, RZ, 0x3c, !PT ;  /* 0x0000000e0f0e8212 */ /* 0x000fc800078e3cff */
[----:B------:R-:W-:Y:S02]  /*20fd0*/  @!P0 LOP3.LUT R15, R15, R14, RZ, 0x3c, !PT ;  /* 0x0000000e0f0f8212 */ /* 0x000fe400078e3cff */
[----:B---3--:R-:W-:-:S06]  /*20fe0*/  PRMT R2, RZ, 0x7610, R2 ;  /* 0x00007610ff027816 */ /* 0x008fcc0000000002 */
        /* <DEDUP_REMOVED lines=10> */
[----:B--2---:R0:W-:Y:S04]  /*21090*/  STS.U16 [R24+0x10000], R2 ;  /* 0x0100000218007388 */ /* 0x0041e80000000400 */
[----:B------:R-:W-:Y:S04]  /*210a0*/  STS.U16 [R24+0x10400], R3 ;  /* 0x0104000318007388 */ /* 0x000fe80000000400 */
[----:B0-----:R-:W2:Y:S04]  /*210b0*/  LDL R2, [R1+0xdd8] ;  /* 0x000dd80001027983 */ /* 0x001ea80000100800 */
[----:B---3--:R0:W-:Y:S04]  /*210c0*/  STL [R1+0xac], R28 ;  /* 0x0000ac1c01007387 */ /* 0x0081e80000100800 */
[----:B0-----:R-:W3:Y:S04]  /*210d0*/  LDL R28, [R1+0xd18] ;  /* 0x000d1800011c7983 */ /* 0x001ee80000100800 */
[----:B------:R-:W-:Y:S04]  /*210e0*/  STL [R1+0x2380], R14 ;  /* 0x0023800e01007387 */ /* 0x000fe80000100800 */
[----:B------:R-:W-:Y:S04]  /*210f0*/  STL [R1+0x2384], R14 ;  /* 0x0023840e01007387 */ /* 0x000fe80000100800 */
[----:B------:R-:W2:Y:S01]  /*21100*/  LDL R3, [R1+0xdd4] ;  /* 0x000dd40001037983 */ /* 0x000ea20000100800 */
[----:B------:R-:W-:-:S06]  /*21110*/  PRMT R4, RZ, 0x7610, R4 ;  /* 0x00007610ff047816 */ /* 0x000fcc0000000004 */
[----:B--2---:R-:W2:Y:S04]  /*21120*/  @!P0 LDG.E.U16 R4, [R2.64] ;  /* 0x0000000a02048981 */ /* 0x004ea8000c1e1500 */
        /* <DEDUP_REMOVED lines=8> */
[----:B------:R-:W2:Y:S04]  /*211b0*/  @!P0 LDG.E.U16 R5, [R2.64] ;  /* 0x0000000a02058981 */ /* 0x000ea8000c1e1500 */
        /* <DEDUP_REMOVED lines=9> */
[----:B------:R-:W-:-:S03]  /*21250*/  PRMT R11, RZ, 0x7610, R11 ;  /* 0x00007610ff0b7816 */ /* 0x000fc6000000000b */
[----:B--2---:R0:W-:Y:S04]  /*21260*/  STL [R1+0xa0], R12 ;  /* 0x0000a00c01007387 */ /* 0x0041e80000100800 */
[----:B0-----:R-:W2:Y:S04]  /*21270*/  LDL.LU R12, [R1+0x23b0] ;  /* 0x0023b000010c7983 */ /* 0x001ea80000300800 */
[----:B------:R-:W2:Y:S01]  /*21280*/  LDL R3, [R1+0xd14] ;  /* 0x000d140001037983 */ /* 0x000ea20000100800 */
[----:B---3--:R-:W-:-:S05]  /*21290*/  @!P0 IMAD.MOV.U32 R2, RZ, RZ, R28 ;  /* 0x000000ffff028224 */ /* 0x008fca00078e001c */
[----:B--2---:R-:W2:Y:S04]  /*212a0*/  @!P0 LDG.E.U16 R11, [R2.64] ;  /* 0x0000000a020b8981 */ /* 0x004ea8000c1e1500 */
[----:B------:R-:W-:Y:S04]  /*212b0*/  STL [R1+0x237c], R12 ;  /* 0x00237c0c01007387 */ /* 0x000fe80000100800 */
[----:B------:R-:W3:Y:S04]  /*212c0*/  LDL R28, [R1+0xc58] ;  /* 0x000c5800011c7983 */ /* 0x000ee80000100800 */
        /* <DEDUP_REMOVED lines=9> */
[----:B------:R-:W-:Y:S04]  /*21360*/  STL [R1+0x2360], R11 ;  /* 0x0023600b01007387 */ /* 0x000fe80000100800 */
[----:B------:R-:W-:Y:S04]  /*21370*/  STL [R1+0x2364], R11 ;  /* 0x0023640b01007387 */ /* 0x000fe80000100800 */
[----:B--2---:R0:W-:Y:S04]  /*21380*/  STL [R1+0x98], R10 ;  /* 0x0000980a01007387 */ /* 0x0041e80000100800 */
[----:B0-----:R-:W2:Y:S04]  /*21390*/  LDL.LU R10, [R1+0x23a8] ;  /* 0x0023a800010a7983 */ /* 0x001ea80000300800 */
[----:B------:R-:W-:Y:S04]  /*213a0*/  STS.U16 [R24+0x10800], R4 ;  /* 0x0108000418007388 */ /* 0x000fe80000000400 */
[----:B------:R-:W-:Y:S04]  /*213b0*/  STS.U16 [R24+0x10c00], R5 ;  /* 0x010c000518007388 */ /* 0x000fe80000000400 */
[----:B------:R-:W-:Y:S04]  /*213c0*/  STS.U16 [R24+0x11000], R12 ;  /* 0x0110000c18007388 */ /* 0x000fe80000000400 */
[----:B------:R-:W-:Y:S01]  /*213d0*/  STS.U16 [R24+0x11400], R11 ;  /* 0x0114000b18007388 */ /* 0x000fe20000000400 */
[----:B------:R-:W-:-:S03]  /*213e0*/  LOP3.LUT R20, R20, 0x3f, RZ, 0xc0, !PT ;  /* 0x0000003f14147812 */ /* 0x000fc600078ec0ff */
[----:B------:R-:W3:Y:S02]  /*213f0*/  LDL R2, [R1+0xc94] ;  /* 0x000c940001027983 */ /* 0x000ee40000100800 */
[----:B------:R-:W-:Y:S02]  /*21400*/  IMAD.SHL.U32 R20, R20, 0x2, RZ ;  /* 0x0000000214147824 */ /* 0x000fe400078e00ff */
[----:B------:R-:W3:Y:S04]  /*21410*/  LDL R3, [R1+0xc98] ;  /* 0x000c980001037983 */ /* 0x000ee80000100800 */
[----:B--2---:R0:W-:Y:S04]  /*21420*/  STS.U16 [R24+0x11800], R10 ;  /* 0x0118000a18007388 */ /* 0x0041e80000000400 */
[----:B0-----:R-:W0:Y:S04]  /*21430*/  S2R R10, SR_TID.X ;  /* 0x00000000000a7919 */ /* 0x001e280000002100 */
[----:B------:R-:W2:Y:S01]  /*21440*/  LDL.LU R24, [R1+0x23a4] ;  /* 0x0023a40001187983 */ /* 0x000ea20000300800 */
[----:B0-----:R-:W-:-:S04]  /*21450*/  LOP3.LUT P1, RZ, R10, 0x40, RZ, 0xc0, !PT ;  /* 0x000000400aff7812 */ /* 0x001fc8000782c0ff */
[----:B------:R-:W-:-:S04]  /*21460*/  SEL R10, RZ, 0x90, !P1 ;  /* 0x00000090ff0a7807 */ /* 0x000fc80004800000 */
[----:B------:R-:W-:Y:S02]  /*21470*/  LOP3.LUT R10, R10, R20, RZ, 0x3c, !PT ;  /* 0x000000140a0a7212 */ /* 0x000fe400078e3cff */
[----:B------:R-:W2:Y:S01]  /*21480*/  LDL.LU R20, [R1+0x23a0] ;  /* 0x0023a00001147983 */ /* 0x000ea20000300800 */
[----:B---3--:R-:W-:-:S04]  /*21490*/  @!P0 LOP3.LUT R3, R3, R2, RZ, 0x3c, !PT ;  /* 0x0000000203038212 */ /* 0x008fc800078e3cff */
[----:B------:R-:W-:-:S04]  /*214a0*/  @!P0 LOP3.LUT R2, R3, R2, RZ, 0x3c, !PT ;  /* 0x0000000203028212 */ /* 0x000fc800078e3cff */
[----:B------:R-:W-:Y:S02]  /*214b0*/  @!P0 LOP3.LUT R3, R3, R2, RZ, 0x3c, !PT ;  /* 0x0000000203038212 */ /* 0x000fe400078e3cff */
[----:B--2---:R-:W-:-:S06]  /*214c0*/  PRMT R20, RZ, 0x7610, R20 ;  /* 0x00007610ff147816 */ /* 0x004fcc0000000014 */
[----:B------:R-:W2:Y:S01]  /*214d0*/  @!P0 LDG.E.U16 R20, [R2.64] ;  /* 0x0000000a02148981 */ /* 0x000ea2000c1e1500 */
[----:B------:R-:W-:-:S03]  /*214e0*/  PRMT R14, RZ, 0x7610, R14 ;  /* 0x00007610ff0e7816 */ /* 0x000fc6000000000e */
[----:B--2---:R0:W-:Y:S04]  /*214f0*/  STL [R1+0x94], R20 ;  /* 0x0000941401007387 */ /* 0x0041e80000100800 */
[----:B0-----:R-:W2:Y:S04]  /*21500*/  LDL.LU R20, [R1+0x239c] ;  /* 0x00239c0001147983 */ /* 0x001ea80000300800 */
[----:B------:R-:W3:Y:S01]  /*21510*/  LDL R3, [R1+0xc54] ;  /* 0x000c540001037983 */ /* 0x000ee20000100800 */
[----:B------:R-:W-:-:S03]  /*21520*/  @!P0 IMAD.MOV.U32 R2, RZ, RZ, R28 ;  /* 0x000000ffff028224 */ /* 0x000fc600078e001c */
[----:B------:R-:W2:Y:S04]  /*21530*/  LDL R28, [R1+0xb94] ;  /* 0x000b9400011c7983 */ /* 0x000ea80000100800 */
[----:B---3--:R0:W3:Y:S04]  /*21540*/  @!P0 LDG.E.U16 R14, [R2.64] ;  /* 0x0000000a020e8981 */ /* 0x0080e8000c1e1500 */
[----:B0-----:R-:W3:Y:S04]  /*21550*/  LDL R2, [R1+0xc14] ;  /* 0x000c140001027983 */ /* 0x001ee80000100800 */
[----:B------:R-:W3:Y:S01]  /*21560*/  LDL R3, [R1+0xc18] ;  /* 0x000c180001037983 */ /* 0x000ee20000100800 */
[----:B--2---:R-:W-:-:S02]  /*21570*/  PRMT R20, RZ, 0x7610, R20 ;  /* 0x00007610ff147816 */ /* 0x004fc40000000014 */
        /* <DEDUP_REMOVED lines=14> */
[----:B------:R0:W2:Y:S04]  /*21660*/  @!P0 LDG.E.U16 R20, [R2.64] ;  /* 0x0000000a02148981 */ /* 0x0000a8000c1e1500 */
[----:B------:R-:W-:Y:S04]  /*21670*/  STS.U16 [R10+0x11c00], R9 ;  /* 0x011c00090a007388 */ /* 0x000fe80000000400 */
[----:B------:R-:W-:Y:S01]  /*21680*/  STS.U16 [R10+0x12000], R8 ;  /* 0x012000080a007388 */ /* 0x000fe20000000400 */
[----:B0-----:R-:W-:-:S03]  /*21690*/  @!P0 IMAD.MOV.U32 R2, RZ, RZ, R14 ;  /* 0x000000ffff028224 */ /* 0x001fc600078e000e */
[----:B------:R0:W-:Y:S01]  /*216a0*/  STS.U16 [R10+0x12400], R7 ;  /* 0x012400070a007388 */ /* 0x0001e20000000400 */
[----:B------:R-:W-:-:S03]  /*216b0*/  @!P0 IMAD.MOV.U32 R3, RZ, RZ, R28 ;  /* 0x000000ffff038224 */ /* 0x000fc600078e001c */
[----:B------:R-:W-:Y:S01]  /*216c0*/  STS.U16 [R10+0x12800], R18 ;  /* 0x012800120a007388 */ /* 0x000fe20000000400 */
[----:B0-----:R-:W-:-:S06]  /*216d0*/  PRMT R7, RZ, 0x7610, R7 ;  /* 0x00007610ff077816 */ /* 0x001fcc0000000007 */
[----:B------:R0:W3:Y:S04]  /*216e0*/  @!P0 LDG.E.U16 R7, [R2.64] ;  /* 0x0000000a02078981 */ /* 0x0000e8000c1e1500 */
[----:B--2---:R1:W-:Y:S04]  /*216f0*/  STL [R1+0x88], R20 ;  /* 0x0000881401007387 */ /* 0x0043e80000100800 */
[----:B-1----:R-:W2:Y:S04]  /*21700*/  LDL.LU R20, [R1+0x2394] ;  /* 0x0023940001147983 */ /* 0x002ea80000300800 */
[----:B------:R-:W-:Y:S04]  /*21710*/  STL [R1+0x234c], R18 ;  /* 0x00234c1201007387 */ /* 0x000fe80000100800 */
[----:B------:R-:W-:Y:S04]  /*21720*/  STL [R1+0x2350], R18 ;  /* 0x0023501201007387 */ /* 0x000fe80000100800 */
[----:B------:R-:W-:Y:S04]  /*21730*/  STL [R1+0x2354], R18 ;  /* 0x0023541201007387 */ /* 0x000fe80000100800 */
[----:B------:R-:W-:Y:S04]  /*21740*/  STL [R1+0x2358], R18 ;  /* 0x0023581201007387 */ /* 0x000fe80000100800 */
[----:B------:R1:W-:Y:S04]  /*21750*/  STL [R1+0x235c], R18 ;  /* 0x00235c1201007387 */ /* 0x0003e80000100800 */
[----:B0-----:R-:W2:Y:S01]  /*21760*/  LDL R3, [R1+0xb54] ;  /* 0x000b540001037983 */ /* 0x001ea20000100800 */
[----:B------:R-:W-:-:S03]  /*21770*/  PRMT R15, RZ, 0x7610, R15 ;  /* 0x00007610ff0f7816 */ /* 0x000fc6000000000f */
[----:B------:R-:W2:Y:S04]  /*21780*/  LDL R28, [R1+0xad8] ;  /* 0x000ad800011c7983 */ /* 0x000ea80000100800 */
[----:B-1----:R-:W2:Y:S04]  /*21790*/  LDL R18, [R1+0xb58] ;  /* 0x000b580001127983 */ /* 0x002ea80000100800 */
[----:B------:R-:W4:Y:S04]  /*217a0*/  LDL R14, [R1+0xa94] ;  /* 0x000a9400010e7983 */ /* 0x000f280000100800 */
[----:B---3--:R0:W-:Y:S04]  /*217b0*/  STL [R1+0x84], R7 ;  /* 0x0000840701007387 */ /* 0x0081e80000100800 */
[----:B------:R-:W-:Y:S04]  /*217c0*/  STS.U16 [R10+0x12c00], R17 ;  /* 0x012c00110a007388 */ /* 0x000fe80000000400 */
[----:B0-----:R-:W3:Y:S04]  /*217d0*/  LDL R7, [R1+0xa98] ;  /* 0x000a980001077983 */ /* 0x001ee80000100800 */
[----:B------:R-:W-:Y:S04]  /*217e0*/  STL [R1+0x2368], R17 ;  /* 0x0023681101007387 */ /* 0x000fe80000100800 */
[----:B------:R0:W-:Y:S04]  /*217f0*/  STL [R1+0x236c], R17 ;  /* 0x00236c1101007387 */ /* 0x0001e80000100800 */
[----:B0-----:R-:W3:Y:S01]  /*21800*/  LDL R17, [R1+0xad4] ;  /* 0x000ad40001117983 */ /* 0x001ee20000100800 */
[----:B--2---:R-:W-:-:S03]  /*21810*/  @!P0 IMAD.MOV.U32 R2, RZ, RZ, R18 ;  /* 0x000000ffff028224 */ /* 0x004fc600078e0012 */
[----:B------:R-:W2:Y:S04]  /*21820*/  LDL.LU R18, [R1+0x28] ;  /* 0x0000280001127983 */ /* 0x000ea80000300800 */
[----:B------:R0:W2:Y:S04]  /*21830*/  @!P0 LDG.E.U16 R15, [R2.64] ;  /* 0x0000000a020f8981 */ /* 0x0000a8000c1e1500 */
[----:B0-----:R-:W2:Y:S04]  /*21840*/  LDL R2, [R1+0xb14] ;  /* 0x000b140001027983 */ /* 0x001ea80000100800 */
[----:B------:R-:W2:Y:S01]  /*21850*/  LDL R3, [R1+0xb18] ;  /* 0x000b180001037983 */ /* 0x000ea20000100800 */
[----:B------:R-:W-:-:S02]  /*21860*/  PRMT R20, RZ, 0x7610, R20 ;  /* 0x00007610ff147816 */ /* 0x000fc40000000014 */
[----:B------:R-:W-:Y:S02]  /*21870*/  PRMT R4, RZ, 0x7610, R4 ;  /* 0x00007610ff047816 */ /* 0x000fe40000000004 */
[----:B------:R-:W-:Y:S01]  /*21880*/  PRMT R9, RZ, 0x7610, R9 ;  /* 0x00007610ff097816 */ /* 0x000fe20000000009 */
[----:B------:R-:W-:Y:S01]  /*21890*/  STS.U16 [R10+0x13000], R6 ;  /* 0x013000060a007388 */ /* 0x000fe20000000400 */
[----:B--2---:R-:W-:-:S04]  /*218a0*/  @!P0 LOP3.LUT R3, R3, R2, RZ, 0x3c, !PT ;  /* 0x0000000203038212 */ /* 0x004fc800078e3cff */
[----:B------:R-:W-:-:S04]  /*218b0*/  @!P0 LOP3.LUT R2, R3, R2, RZ, 0x3c, !PT ;  /* 0x0000000203028212 */ /* 0x000fc800078e3cff */
[----:B------:R-:W-:-:S05]  /*218c0*/  @!P0 LOP3.LUT R3, R3, R2, RZ, 0x3c, !PT ;  /* 0x0000000203038212 */ /* 0x000fca00078e3cff */
[----:B------:R0:W2:Y:S02]  /*218d0*/  @!P0 LDG.E.U16 R20, [R2.64] ;  /* 0x0000000a02148981 */ /* 0x0000a4000c1e1500 */
[----:B0-----:R-:W-:Y:S02]  /*218e0*/  @!P0 IMAD.MOV.U32 R2, RZ, RZ, R28 ;  /* 0x000000ffff028224 */ /* 0x001fe400078e001c */
[----:B---3--:R-:W-:-:S05]  /*218f0*/  @!P0 IMAD.MOV.U32 R3, RZ, RZ, R17 ;  /* 0x000000ffff038224 */ /* 0x008fca00078e0011 */
[----:B------:R0:W3:Y:S02]  /*21900*/  @!P0 LDG.E.U16 R4, [R2.64] ;  /* 0x0000000a02048981 */ /* 0x0000e4000c1e1500 */
[----:B0-----:R-:W-:Y:S02]  /*21910*/  @!P0 IMAD.MOV.U32 R2, RZ, RZ, R7 ;  /* 0x000000ffff028224 */ /* 0x001fe400078e0007 */
[----:B----4-:R-:W-:-:S05]  /*21920*/  @!P0 IMAD.MOV.U32 R3, RZ, RZ, R14 ;  /* 0x000000ffff038224 */ /* 0x010fca00078e000e */
[----:B------:R0:W4:Y:S04]  /*21930*/  @!P0 LDG.E.U16 R9, [R2.64] ;  /* 0x0000000a02098981 */ /* 0x000128000c1e1500 */
[----:B------:R-:W-:Y:S04]  /*21940*/  STS.U16 [R10+0x13400], R16 ;  /* 0x013400100a007388 */ /* 0x000fe80000000400 */
[----:B------:R-:W-:Y:S04]  /*21950*/  STS.U16 [R10+0x13800], R0 ;  /* 0x013800000a007388 */ /* 0x000fe80000000400 */
[----:B------:R-:W1:Y:S04]  /*21960*/  S2R R28, SR_TID.X ;  /* 0x00000000001c7919 */ /* 0x000e680000002100 */
[----:B------:R0:W-:Y:S04]  /*21970*/  STS.U16 [R10+0x13c00], R13 ;  /* 0x013c000d0a007388 */ /* 0x0001e80000000400 */
[----:B0-----:R-:W0:Y:S04]  /*21980*/  S2R R10, SR_TID.X ;  /* 0x00000000000a7919 */ /* 0x001e280000002100 */
[----:B------:R1:W-:Y:S02]  /*21990*/  STL [R1+0x80], R15 ;  /* 0x0000800f01007387 */ /* 0x0003e40000100800 */
[----:B-1----:R-:W-:-:S02]  /*219a0*/  LOP3.LUT R28, R28, 0x3f, RZ, 0xc0, !PT ;  /* 0x0000003f1c1c7812 */ /* 0x002fc400078ec0ff */
[----:B------:R-:W4:Y:S03]  /*219b0*/  LDL.LU R15, [R1+0x20] ;  /* 0x00002000010f7983 */ /* 0x000f260000300800 */
[----:B------:R-:W-:Y:S01]  /*219c0*/  IMAD.SHL.U32 R28, R28, 0x2, RZ ;  /* 0x000000021c1c7824 */ /* 0x000fe200078e00ff */
[----:B0-----:R-:W-:-:S04]  /*219d0*/  LOP3.LUT P1, RZ, R10, 0x40, RZ, 0xc0, !PT ;  /* 0x000000400aff7812 */ /* 0x001fc8000782c0ff */
[----:B------:R-:W-:-:S04]  /*219e0*/  SEL R17, RZ, 0x90, !P1 ;  /* 0x00000090ff117807 */ /* 0x000fc80004800000 */
[----:B------:R-:W-:Y:S01]  /*219f0*/  LOP3.LUT R17, R17, R28, RZ, 0x3c, !PT ;  /* 0x0000001c11117212 */ /* 0x000fe200078e3cff */
[----:B--2---:R0:W-:Y:S04]  /*21a00*/  STL [R1+0x7c], R20 ;  /* 0x00007c1401007387 */ /* 0x0041e80000100800 */
[----:B0-----:R-:W2:Y:S04]  /*21a10*/  LDL.LU R20, [R1+0x2390] ;  /* 0x0023900001147983 */ /* 0x001ea80000300800 */
[----:B---3--:R0:W-:Y:S04]  /*21a20*/  STL [R1+0x78], R4 ;  /* 0x0000780401007387 */ /* 0x0081e80000100800 */
[----:B0-----:R-:W3:Y:S04]  /*21a30*/  LDL.LU R4, [R1+0xc] ;  /* 0x00000c0001047983 */ /* 0x001ee80000300800 */
[----:B------:R-:W2:Y:S04]  /*21a40*/  LDL R2, [R1+0xa54] ;  /* 0x000a540001027983 */ /* 0x000ea80000100800 */
[----:B------:R-:W2:Y:S04]  /*21a50*/  LDL R3, [R1+0xa58] ;  /* 0x000a580001037983 */ /* 0x000ea80000100800 */
[----:B------:R-:W3:Y:S04]  /*21a60*/  LDL R14, [R1+0xa14] ;  /* 0x000a1400010e7983 */ /* 0x000ee80000100800 */
[----:B------:R-:W3:Y:S04]  /*21a70*/  LDL R7, [R1+0xa18] ;  /* 0x000a180001077983 */ /* 0x000ee80000100800 */
[----:B----4-:R0:W-:Y:S04]  /*21a80*/  STL [R1+0x74], R9 ;  /* 0x0000740901007387 */ /* 0x0101e80000100800 */
[----:B0-----:R-:W4:Y:S04]  /*21a90*/  LDL.LU R9, [R1+0x4] ;  /* 0x0000040001097983 */ /* 0x001f280000300800 */
[----:B------:R-:W-:Y:S04]  /*21aa0*/  STL [R1+0x2370], R13 ;  /* 0x0023700d01007387 */ /* 0x000fe80000100800 */
[----:B------:R-:W-:Y:S04]  /*21ab0*/  STL [R1+0x2374], R13 ;  /* 0x0023740d01007387 */ /* 0x000fe80000100800 */
[----:B------:R-:W-:Y:S04]  /*21ac0*/  STL [R1+0x2378], R13 ;  /* 0x0023780d01007387 */ /* 0x000fe80000100800 */
[----:B------:R-:W3:Y:S01]  /*21ad0*/  LDL.LU R28, [R1+0x238c] ;  /* 0x00238c00011c7983 */ /* 0x000ee20000300800 */
[----:B--2---:R-:W-:-:S04]  /*21ae0*/  @!P0 LOP3.LUT R3, R3, R2, RZ, 0x3c, !PT ;  /* 0x0000000203038212 */ /* 0x004fc800078e3cff */
[----:B------:R-:W-:-:S04]  /*21af0*/  @!P0 LOP3.LUT R2, R3, R2, RZ, 0x3c, !PT ;  /* 0x0000000203028212 */ /* 0x000fc800078e3cff */
[----:B------:R-:W-:Y:S02]  /*21b00*/  @!P0 LOP3.LUT R3, R3, R2, RZ, 0x3c, !PT ;  /* 0x0000000203038212 */ /* 0x000fe400078e3cff */
[----:B---3--:R-:W-:-:S06]  /*21b10*/  PRMT R28, RZ, 0x7610, R28 ;  /* 0x00007610ff1c7816 */ /* 0x008fcc000000001c */
[----:B------:R0:W2:Y:S01]  /*21b20*/  @!P0 LDG.E.U16 R28, [R2.64] ;  /* 0x0000000a021c8981 */ /* 0x0000a2000c1e1500 */
[----:B------:R-:W-:Y:S01]  /*21b30*/  PRMT R6, RZ, 0x7610, R6 ;  /* 0x00007610ff067816 */ /* 0x000fe20000000006 */
[----:B0-----:R-:W-:Y:S02]  /*21b40*/  @!P0 IMAD.MOV.U32 R2, RZ, RZ, R7 ;  /* 0x000000ffff028224 */ /* 0x001fe400078e0007 */
[----:B------:R-:W-:-:S05]  /*21b50*/  @!P0 IMAD.MOV.U32 R3, RZ, RZ, R14 ;  /* 0x000000ffff038224 */ /* 0x000fca00078e000e */
[----:B------:R0:W3:Y:S04]  /*21b60*/  @!P0 LDG.E.U16 R6, [R2.64] ;  /* 0x0000000a02068981 */ /* 0x0000e8000c1e1500 */
[----:B--2---:R1:W-:Y:S04]  /*21b70*/  STL [R1+0x70], R28 ;  /* 0x0000701c01007387 */ /* 0x0043e80000100800 */
[----:B-1----:R-:W2:Y:S04]  /*21b80*/  LDL.LU R28, [R1+0x2388] ;  /* 0x00238800011c7983 */ /* 0x002ea80000300800 */
[----:B0-----:R-:W2:Y:S04]  /*21b90*/  LDL R2, [R1+0x9d4] ;  /* 0x0009d40001027983 */ /* 0x001ea80000100800 */
[----:B------:R-:W2:Y:S01]  /*21ba0*/  LDL R3, [R1+0x9d8] ;  /* 0x0009d80001037983 */ /* 0x000ea20000100800 */
[----:B------:R-:W-:-:S02]  /*21bb0*/  LOP3.LUT R17, R17, 0x20, RZ, 0x3c, !PT ;  /* 0x0000002011117812 */ /* 0x000fc400078e3cff */
[----:B------:R-:W-:Y:S01]  /*21bc0*/  PRMT R5, RZ, 0x7610, R5 ;  /* 0x00007610ff057816 */ /* 0x000fe20000000005 */
[----:B------:R-:W4:Y:S04]  /*21bd0*/  LDL R14, [R1+0x958] ;  /* 0x00095800010e7983 */ /* 0x000f280000100800 */
[----:B------:R0:W-:Y:S04]  /*21be0*/  STS.U16 [R17+0x10100], R18 ;  /* 0x0101001211007388 */ /* 0x0001e80000000400 */
[----:B------:R-:W4:Y:S04]  /*21bf0*/  LDL R7, [R1+0x914] ;  /* 0x0009140001077983 */ /* 0x000f280000100800 */
[----:B------:R-:W-:Y:S04]  /*21c00*/  STS.U16 [R17+0x10500], R15 ;  /* 0x0105000f11007388 */ /* 0x000fe80000000400 */
[----:B0-----:R-:W4:Y:S04]  /*21c10*/  LDL R18, [R1+0x954] ;  /* 0x0009540001127983 */ /* 0x001f280000100800 */
[----:B---3--:R0:W-:Y:S04]  /*21c20*/  STL [R1+0x6c], R6 ;  /* 0x00006c0601007387 */ /* 0x0081e80000100800 */
[----:B0-----:R-:W3:Y:S04]  /*21c30*/  LDL R6, [R1+0x918] ;  /* 0x0009180001067983 */ /* 0x001ee80000100800 */
[----:B------:R-:W3:Y:S01]  /*21c40*/  LDL.LU R15, [R1] ;  /* 0x00000000010f7983 */ /* 0x000ee20000300800 */
[----:B--2---:R-:W-:-:S04]  /*21c50*/  @!P0 LOP3.LUT R3, R3, R2, RZ, 0x3c, !PT ;  /* 0x0000000203038212 */ /* 0x004fc800078e3cff */
[----:B------:R-:W-:-:S04]  /*21c60*/  @!P0 LOP3.LUT R2, R3, R2, RZ, 0x3c, !PT ;  /* 0x0000000203028212 */ /* 0x000fc800078e3cff */
[----:B------:R-:W-:-:S05]  /*21c70*/  @!P0 LOP3.LUT R3, R3, R2, RZ, 0x3c, !PT ;  /* 0x0000000203038212 */ /* 0x000fca00078e3cff */
[----:B------:R0:W2:Y:S04]  /*21c80*/  @!P0 LDG.E.U16 R5, [R2.64] ;  /* 0x0000000a02058981 */ /* 0x0000a8000c1e1500 */
[----:B0-----:R-:W2:Y:S04]  /*21c90*/  LDL R2, [R1+0x994] ;  /* 0x0009940001027983 */ /* 0x001ea80000100800 */
[----:B------:R-:W2:Y:S01]  /*21ca0*/  LDL R3, [R1+0x998] ;  /* 0x0009980001037983 */ /* 0x000ea20000100800 */
[----:B------:R-:W-:-:S03]  /*21cb0*/  PRMT R8, RZ, 0x7610, R8 ;  /* 0x00007610ff087816 */ /* 0x000fc60000000008 */
[----:B------:R0:W-:Y:S01]  /*21cc0*/  STS.U16 [R17+0x10900], R4 ;  /* 0x0109000411007388 */ /* 0x0001e20000000400 */
[----:B--2---:R-:W-:-:S04]  /*21cd0*/  @!P0 LOP3.LUT R3, R3, R2, RZ, 0x3c, !PT ;  /* 0x0000000203038212 */ /* 0x004fc800078e3cff */
[----:B------:R-:W-:-:S04]  /*21ce0*/  @!P0 LOP3.LUT R2, R3, R2, RZ, 0x3c, !PT ;  /* 0x0000000203028212 */ /* 0x000fc800078e3cff */
[----:B------:R-:W-:-:S05]  /*21cf0*/  @!P0 LOP3.LUT R3, R3, R2, RZ, 0x3c, !PT ;  /* 0x0000000203038212 */ /* 0x000fca00078e3cff */
[----:B------:R1:W2:Y:S04]  /*21d00*/  @!P0 LDG.E.U16 R8, [R2.64] ;  /* 0x0000000a02088981 */ /* 0x0002a8000c1e1500 */
[----:B------:R1:W-:Y:S04]  /*21d10*/  STL [R1+0x68], R5 ;  /* 0x0000680501007387 */ /* 0x0003e80000100800 */
[----:B0-----:R-:W2:Y:S04]  /*21d20*/  LDL R4, [R1+0x8d8] ;  /* 0x0008d80001047983 */ /* 0x001ea80000100800 */
[----:B-1----:R-:W2:Y:S01]  /*21d30*/  LDL R5, [R1+0x8d4] ;  /* 0x0008d40001057983 */ /* 0x002ea20000100800 */
[----:B------:R-:W-:-:S03]  /*21d40*/  PRMT R13, RZ, 0x7610, R13 ;  /* 0x00007610ff0d7816 */ /* 0x000fc6000000000d */
[----:B----4-:R0:W-:Y:S01]  /*21d50*/  STS.U16 [R17+0x10d00], R9 ;  /* 0x010d000911007388 */ /* 0x0101e20000000400 */
[----:B------:R-:W-:Y:S02]  /*21d60*/  @!P0 IMAD.MOV.U32 R2, RZ, RZ, R14 ;  /* 0x000000ffff028224 */ /* 0x000fe400078e000e */
[----:B------:R-:W-:Y:S01]  /*21d70*/  @!P0 IMAD.MOV.U32 R3, RZ, RZ, R18 ;  /* 0x000000ffff038224 */ /* 0x000fe200078e0012 */
[----:B------:R-:W-:-:S04]  /*21d80*/  PRMT R12, RZ, 0x7610, R12 ;  /* 0x00007610ff0c7816 */ /* 0x000fc8000000000c */
[----:B------:R3:W4:Y:S04]  /*21d90*/  @!P0 LDG.E.U16 R13, [R2.64] ;  /* 0x0000000a020d8981 */ /* 0x000728000c1e1500 */
[----:B0-----:R-:W4:Y:S01]  /*21da0*/  LDL R9, [R1+0x894] ;  /* 0x0008940001097983 */ /* 0x001f220000100800 */
[----:B---3--:R-:W-:Y:S02]  /*21db0*/  @!P0 IMAD.MOV.U32 R2, RZ, RZ, R6 ;  /* 0x000000ffff028224 */ /* 0x008fe400078e0006 */
[----:B------:R-:W-:-:S05]  /*21dc0*/  @!P0 IMAD.MOV.U32 R3, RZ, RZ, R7 ;  /* 0x000000ffff038224 */ /* 0x000fca00078e0007 */
[----:B------:R0:W3:Y:S04]  /*21dd0*/  @!P0 LDG.E.U16 R12, [R2.64] ;  /* 0x0000000a020c8981 */ /* 0x0000e8000c1e1500 */
[----:B--2---:R1:W-:Y:S04]  /*21de0*/  STL [R1+0x64], R8 ;  /* 0x0000640801007387 */ /* 0x0043e80000100800 */
[----:B------:R-:W2:Y:S04]  /*21df0*/  LDL R7, [R1+0x854] ;  /* 0x0008540001077983 */ /* 0x000ea80000100800 */
[----:B------:R-:W2:Y:S04]  /*21e00*/  LDL R6, [R1+0x858] ;  /* 0x0008580001067983 */ /* 0x000ea80000100800 */
[----:B-1----:R-:W2:Y:S01]  /*21e10*/  LDL R8, [R1+0x898] ;  /* 0x0008980001087983 */ /* 0x002ea20000100800 */
[----:B0-----:R-:W-:-:S02]  /*21e20*/  @!P0 IMAD.MOV.U32 R2, RZ, RZ, R4 ;  /* 0x000000ffff028224 */ /* 0x001fc400078e0004 */
[----:B------:R-:W-:Y:S01]  /*21e30*/  @!P0 IMAD.MOV.U32 R3, RZ, RZ, R5 ;  /* 0x000000ffff038224 */ /* 0x000fe200078e0005 */
[----:B------:R-:W3:Y:S04]  /*21e40*/  LDL R4, [R1+0x818] ;  /* 0x0008180001047983 */ /* 0x000ee80000100800 */
[----:B------:R-:W3:Y:S01]  /*21e50*/  LDL R5, [R1+0x814] ;  /* 0x0008140001057983 */ /* 0x000ee20000100800 */
[----:B------:R-:W-:-:S03]  /*21e60*/  PRMT R11, RZ, 0x7610, R11 ;  /* 0x00007610ff0b7816 */ /* 0x000fc6000000000b */
[----:B------:R0:W-:Y:S04]  /*21e70*/  STS.U16 [R17+0x11100], R28 ;  /* 0x0111001c11007388 */ /* 0x0001e80000000400 */
[----:B------:R4:W3:Y:S01]  /*21e80*/  @!P0 LDG.E.U16 R11, [R2.64] ;  /* 0x0000000a020b8981 */ /* 0x0008e2000c1e1500 */
[----:B0-----:R-:W-:Y:S01]  /*21e90*/  PRMT R28, RZ, 0x7610, R28 ;  /* 0x00007610ff1c7816 */ /* 0x001fe2000000001c */
[----:B----4-:R-:W-:Y:S02]  /*21ea0*/  @!P0 IMAD.MOV.U32 R3, RZ, RZ, R9 ;  /* 0x000000ffff038224 */ /* 0x010fe400078e0009 */
[----:B------:R-:W-:Y:S04]  /*21eb0*/  STS.U16 [R17+0x11500], R20 ;  /* 0x0115001411007388 */ /* 0x000fe80000000400 */
[----:B------:R0:W-:Y:S04]  /*21ec0*/  STS.U16 [R17+0x11900], R24 ;  /* 0x0119001811007388 */ /* 0x0001e80000000400 */
[----:B------:R-:W4:Y:S01]  /*21ed0*/  LDL R9, [R1+0x7d4] ;  /* 0x0007d40001097983 */ /* 0x000f220000100800 */
[----:B0-----:R-:W-:-:S02]  /*21ee0*/  PRMT R24, RZ, 0x7610, R24 ;  /* 0x00007610ff187816 */ /* 0x001fc40000000018 */
[----:B------:R-:W-:Y:S01]  /*21ef0*/  PRMT R20, RZ, 0x7610, R20 ;  /* 0x00007610ff147816 */ /* 0x000fe20000000014 */
[----:B--2---:R-:W-:Y:S02]  /*21f00*/  @!P0 IMAD.MOV.U32 R2, RZ, RZ, R8 ;  /* 0x000000ffff028224 */ /* 0x004fe400078e0008 */
[----:B------:R-:W2:Y:S04]  /*21f10*/  LDL R8, [R1+0x7d8] ;  /* 0x0007d80001087983 */ /* 0x000ea80000100800 */
[----:B------:R0:W2:Y:S02]  /*21f20*/  @!P0 LDG.E.U16 R28, [R2.64] ;  /* 0x0000000a021c8981 */ /* 0x0000a4000c1e1500 */
[----:B0-----:R-:W-:Y:S02]  /*21f30*/  @!P0 IMAD.MOV.U32 R2, RZ, RZ, R6 ;  /* 0x000000ffff028224 */ /* 0x001fe400078e0006 */
[----:B------:R-:W-:-:S05]  /*21f40*/  @!P0 IMAD.MOV.U32 R3, RZ, RZ, R7 ;  /* 0x000000ffff038224 */ /* 0x000fca00078e0007 */
[----:B------:R3:W2:Y:S02]  /*21f50*/  @!P0 LDG.E.U16 R24, [R2.64] ;  /* 0x0000000a02188981 */ /* 0x0006a4000c1e1500 */
[----:B---3--:R-:W-:Y:S02]  /*21f60*/  @!P0 IMAD.MOV.U32 R2, RZ, RZ, R4 ;  /* 0x000000ffff028224 */ /* 0x008fe400078e0004 */
[----:B------:R-:W-:-:S05]  /*21f70*/  @!P0 IMAD.MOV.U32 R3, RZ, RZ, R5 ;  /* 0x000000ffff038224 */ /* 0x000fca00078e0005 */
[----:B------:R4:W3:Y:S02]  /*21f80*/  @!P0 LDG.E.U16 R20, [R2.64] ;  /* 0x0000000a02148981 */ /* 0x0008e4000c1e1500 */
[----:B----4-:R-:W-:Y:S02]  /*21f90*/  @!P0 IMAD.MOV.U32 R3, RZ, RZ, R9 ;  /* 0x000000ffff038224 */ /* 0x010fe400078e0009 */
[----:B--2---:R-:W-:Y:S04]  /*21fa0*/  STL [R1+0x2308], R28 ;  /* 0x0023081c01007387 */ /* 0x004fe80000100800 */
[----:B------:R-:W2:Y:S04]  /*21fb0*/  LDL R7, [R1+0x794] ;  /* 0x0007940001077983 */ /* 0x000ea80000100800 */
[----:B------:R-:W4:Y:S01]  /*21fc0*/  LDL R6, [R1+0x798] ;  /* 0x0007980001067983 */ /* 0x000f220000100800 */
[----:B------:R-:W-:-:S03]  /*21fd0*/  @!P0 IMAD.MOV.U32 R2, RZ, RZ, R8 ;  /* 0x000000ffff028224 */ /* 0x000fc600078e0008 */
[----:B------:R-:W-:Y:S04]  /*21fe0*/  STL [R1+0x230c], R24 ;  /* 0x00230c1801007387 */ /* 0x000fe80000100800 */
[----:B------:R-:W4:Y:S04]  /*21ff0*/  LDL R5, [R1+0x754] ;  /* 0x0007540001057983 */ /* 0x000f280000100800 */
[----:B------:R-:W4:Y:S04]  /*22000*/  LDL R4, [R1+0x758] ;  /* 0x0007580001047983 */ /* 0x000f280000100800 */
[----:B------:R-:W-:Y:S04]  /*22010*/  STL [R1+0x60], R13 ;  /* 0x0000600d01007387 */ /* 0x000fe80000100800 */
[----:B---3--:R-:W-:Y:S04]  /*22020*/  STL [R1+0x2310], R20 ;  /* 0x0023101401007387 */ /* 0x008fe80000100800 */
[----:B------:R-:W3:Y:S04]  /*22030*/  LDL R9, [R1+0x714] ;  /* 0x0007140001097983 */ /* 0x000ee80000100800 */
[----:B------:R-:W-:Y:S04]  /*22040*/  STL [R1+0xc], R12 ;  /* 0x00000c0c01007387 */ /* 0x000fe80000100800 */
[----:B------:R-:W3:Y:S01]  /*22050*/  LDL R8, [R1+0x718] ;  /* 0x0007180001087983 */ /* 0x000ee20000100800 */
[----:B------:R-:W-:-:S02]  /*22060*/  PRMT R16, RZ, 0x7610, R16 ;  /* 0x00007610ff107816 */ /* 0x000fc40000000010 */
[----:B------:R-:W-:-:S04]  /*22070*/  PRMT R0, RZ, 0x7610, R0 ;  /* 0x00007610ff007816 */ /* 0x000fc80000000000 */
[----:B------:R2:W3:Y:S02]  /*22080*/  @!P0 LDG.E.U16 R16, [R2.64] ;  /* 0x0000000a02108981 */ /* 0x0004e4000c1e1500 */
[----:B--2---:R-:W-:Y:S02]  /*22090*/  @!P0 IMAD.MOV.U32 R3, RZ, RZ, R7 ;  /* 0x000000ffff038224 */ /* 0x004fe400078e0007 */
[----:B----4-:R-:W-:-:S05]  /*220a0*/  @!P0 IMAD.MOV.U32 R2, RZ, RZ, R6 ;  /* 0x000000ffff028224 */ /* 0x010fca00078e0006 */
[----:B------:R0:W2:Y:S02]  /*220b0*/  @!P0 LDG.E.U16 R0, [R2.64] ;  /* 0x0000000a02008981 */ /* 0x0000a4000c1e1500 */
[----:B0-----:R-:W-:Y:S02]  /*220c0*/  PRMT R2, RZ, 0x7610, R2 ;  /* 0x00007610ff027816 */ /* 0x001fe40000000002 */
[----:B------:R-:W-:-:S04]  /*220d0*/  PRMT R3, RZ, 0x7610, R3 ;  /* 0x00007610ff037816 */ /* 0x000fc80000000003 */
[----:B------:R3:W4:Y:S02]  /*220e0*/  @!P0 LDG.E.U16 R2, [R4.64] ;  /* 0x0000000a04028981 */ /* 0x000724000c1e1500 */
[----:B---3--:R-:W-:Y:S02]  /*220f0*/  @!P0 IMAD.MOV.U32 R5, RZ, RZ, R9 ;  /* 0x000000ffff058224 */ /* 0x008fe400078e0009 */
[----:B------:R-:W-:-:S05]  /*22100*/  @!P0 IMAD.MOV.U32 R4, RZ, RZ, R8 ;  /* 0x000000ffff048224 */ /* 0x000fca00078e0008 */
[----:B------:R-:W3:Y:S04]  /*22110*/  @!P0 LDG.E.U16 R3, [R4.64] ;  /* 0x0000000a04038981 */ /* 0x000ee8000c1e1500 */
[----:B------:R-:W-:Y:S04]  /*22120*/  STL [R1+0x2314], R16 ;  /* 0x0023141001007387 */ /* 0x000fe80000100800 */
[----:B------:R-:W-:Y:S04]  /*22130*/  STL [R1+0x4], R11 ;  /* 0x0000040b01007387 */ /* 0x000fe80000100800 */
[----:B------:R-:W3:Y:S04]  /*22140*/  LDL R7, [R1+0x6d4] ;  /* 0x0006d40001077983 */ /* 0x000ee80000100800 */
[----:B------:R-:W3:Y:S04]  /*22150*/  LDL R6, [R1+0x6d8] ;  /* 0x0006d80001067983 */ /* 0x000ee80000100800 */
[----:B------:R0:W-:Y:S04]  /*22160*/  STS.U16 [R17+0x11d00], R15 ;  /* 0x011d000f11007388 */ /* 0x0001e80000000400 */
[----:B--2---:R-:W-:Y:S04]  /*22170*/  STL [R1+0x2318], R0 ;  /* 0x0023180001007387 */ /* 0x004fe80000100800 */
[----:B0-----:R-:W2:Y:S04]  /*22180*/  LDL R15, [R1+0x694] ;  /* 0x00069400010f7983 */ /* 0x001ea80000100800 */
[----:B------:R-:W2:Y:S04]  /*22190*/  LDL R13, [R1+0x698] ;  /* 0x00069800010d7983 */ /* 0x000ea80000100800 */
[----:B----4-:R0:W-:Y:S04]  /*221a0*/  STL [R1+0x231c], R2 ;  /* 0x00231c0201007387 */ /* 0x0101e80000100800 */
[----:B------:R-:W4:Y:S04]  /*221b0*/  LDL.LU R14, [R1+0x50] ;  /* 0x00005000010e7983 */ /* 0x000f280000300800 */
[----:B------:R-:W4:Y:S04]  /*221c0*/  LDL.LU R11, [R1+0x4c] ;  /* 0x00004c00010b7983 */ /* 0x000f280000300800 */
[----:B---3--:R-:W-:Y:S04]  /*221d0*/  STL [R1+0x2320], R3 ;  /* 0x0023200301007387 */ /* 0x008fe80000100800 */
[----:B------:R-:W3:Y:S04]  /*221e0*/  LDL R9, [R1+0x654] ;  /* 0x0006540001097983 */ /* 0x000ee80000100800 */
[----:B------:R-:W3:Y:S01]  /*221f0*/  LDL R8, [R1+0x658] ;  /* 0x0006580001087983 */ /* 0x000ee20000100800 */
[----:B------:R-:W-:-:S02]  /*22200*/  PRMT R4, RZ, 0x7610, R4 ;  /* 0x00007610ff047816 */ /* 0x000fc40000000004 */
[----:B------:R-:W-:Y:S02]  /*22210*/  PRMT R5, RZ, 0x7610, R5 ;  /* 0x00007610ff057816 */ /* 0x000fe40000000005 */
[----:B------:R-:W-:Y:S01]  /*22220*/  LOP3.LUT R10, R10, 0x3f, RZ, 0xc0, !PT ;  /* 0x0000003f0a0a7812 */ /* 0x000fe200078ec0ff */
[----:B------:R-:W-:Y:S04]  /*22230*/  STS.U16 [R17+0x12100], R29 ;  /* 0x0121001d11007388 */ /* 0x000fe80000000400 */
[----:B------:R2:W4:Y:S04]  /*22240*/  @!P0 LDG.E.U16 R4, [R6.64] ;  /* 0x0000000a06048981 */ /* 0x000528000c1e1500 */
[----:B------:R-:W4:Y:S01]  /*22250*/  LDL.LU R12, [R1+0x48] ;  /* 0x00004800010c7983 */ /* 0x000f220000300800 */
[----:B--2---:R-:W-:-:S02]  /*22260*/  @!P0 IMAD.MOV.U32 R7, RZ, RZ, R15 ;  /* 0x000000ffff078224 */ /* 0x004fc400078e000f */
[----:B------:R-:W-:-:S05]  /*22270*/  @!P0 IMAD.MOV.U32 R6, RZ, RZ, R13 ;  /* 0x000000ffff068224 */ /* 0x000fca00078e000d */
[----:B------:R1:W2:Y:S02]  /*22280*/  @!P0 LDG.E.U16 R5, [R6.64] ;  /* 0x0000000a06058981 */ /* 0x0002a4000c1e1500 */
[----:B-1----:R-:W-:-:S06]  /*22290*/  PRMT R6, RZ, 0x7610, R6 ;  /* 0x00007610ff067816 */ /* 0x002fcc0000000006 */
[----:B---3--:R1:W3:Y:S04]  /*222a0*/  @!P0 LDG.E.U16 R6, [R8.64] ;  /* 0x0000000a08068981 */ /* 0x0082e8000c1e1500 */
[----:B------:R-:W0:Y:S01]  /*222b0*/  S2R R15, SR_TID.X ;  /* 0x00000000000f7919 */ /* 0x000e220000002100 */
[----:B------:R-:W-:-:S03]  /*222c0*/  IMAD.SHL.U32 R10, R10, 0x2, RZ ;  /* 0x000000020a0a7824 */ /* 0x000fc600078e00ff */
[----:B------:R-:W-:Y:S04]  /*222d0*/  STS.U16 [R17+0x12500], R27 ;  /* 0x0125001b11007388 */ /* 0x000fe80000000400 */
[----:B------:R-:W-:Y:S04]  /*222e0*/  STS.U16 [R17+0x12900], R26 ;  /* 0x0129001a11007388 */ /* 0x000fe80000000400 */
[----:B------:R-:W-:Y:S04]  /*222f0*/  STS.U16 [R17+0x12d00], R25 ;  /* 0x012d001911007388 */ /* 0x000fe80000000400 */
[----:B------:R-:W-:Y:S01]  /*22300*/  STS.U16 [R17+0x13100], R23 ;  /* 0x0131001711007388 */ /* 0x000fe20000000400 */
[----:B0-----:R-:W-:-:S03]  /*22310*/  LOP3.LUT P1, RZ, R15, 0x40, RZ, 0xc0, !PT ;  /* 0x000000400fff7812 */ /* 0x001fc6000782c0ff */
[----:B----4-:R-:W-:Y:S01]  /*22320*/  STL [R1+0x2324], R4 ;  /* 0x0023240401007387 */ /* 0x010fe20000100800 */
[----:B------:R-:W-:-:S03]  /*22330*/  SEL R2, RZ, 0x90, !P1 ;  /* 0x00000090ff027807 */ /* 0x000fc60004800000 */
[----:B------:R-:W-:Y:S04]  /*22340*/  STS.U16 [R17+0x13500], R22 ;  /* 0x0135001611007388 */ /* 0x000fe80000000400 */
[----:B------:R-:W4:Y:S01]  /*22350*/  LDL.LU R13, [R1+0x44] ;  /* 0x00004400010d7983 */ /* 0x000f220000300800 */
[----:B------:R-:W-:-:S03]  /*22360*/  LOP3.LUT R2, R2, R10, RZ, 0x3c, !PT ;  /* 0x0000000a02027212 */ /* 0x000fc600078e3cff */
[----:B------:R-:W-:Y:S04]  /*22370*/  STS.U16 [R17+0x13900], R21 ;  /* 0x0139001511007388 */ /* 0x000fe80000000400 */
[----:B------:R0:W-:Y:S01]  /*22380*/  STS.U16 [R17+0x13d00], R19 ;  /* 0x013d001311007388 */ /* 0x0001e20000000400 */
[----:B------:R-:W-:-:S05]  /*22390*/  LOP3.LUT R2, R2, 0x40, RZ, 0x3c, !PT ;  /* 0x0000004002027812 */ /* 0x000fca00078e3cff */
[----:B------:R0:W-:Y:S04]  /*223a0*/  STS.U16 [R2+0x10200], R14 ;  /* 0x0102000e02007388 */ /* 0x0001e80000000400 */
[----:B--2---:R-:W-:Y:S04]  /*223b0*/  STL [R1+0x2328], R5 ;  /* 0x0023280501007387 */ /* 0x004fe80000100800 */
[----:B------:R-:W2:Y:S04]  /*223c0*/  LDL.LU R18, [R1+0x40] ;  /* 0x0000400001127983 */ /* 0x000ea80000300800 */
[----:B0-----:R-:W2:Y:S04]  /*223d0*/  LDL.LU R17, [R1+0x3c] ;  /* 0x00003c0001117983 */ /* 0x001ea80000300800 */
[----:B------:R-:W2:Y:S04]  /*223e0*/  LDL.LU R10, [R1+0x38] ;  /* 0x00003800010a7983 */ /* 0x000ea80000300800 */
[----:B-1----:R-:W2:Y:S04]  /*223f0*/  LDL R8, [R1+0x620] ;  /* 0x0006200001087983 */ /* 0x002ea80000100800 */
[----:B------:R-:W2:Y:S04]  /*22400*/  LDL R9, [R1+0xdfc] ;  /* 0x000dfc0001097983 */ /* 0x000ea80000100800 */
[----:B---3--:R-:W-:Y:S04]  /*22410*/  STL [R1+0x232c], R6 ;  /* 0x00232c0601007387 */ /* 0x008fe80000100800 */
        /* <DEDUP_REMOVED lines=15> */
[----:B------:R1:W-:Y:S04]  /*22510*/  STS.U16 [R2+0x10600], R11 ;  /* 0x0106000b02007388 */ /* 0x0003e80000000400 */
[----:B-1----:R-:W3:Y:S04]  /*22520*/  LDL.LU R11, [R1+0x34] ;  /* 0x00003400010b7983 */ /* 0x002ee80000300800 */
[----:B0-----:R-:W3:Y:S04]  /*22530*/  LDL R8, [R1+0xd8c] ;  /* 0x000d8c0001087983 */ /* 0x001ee80000100800 */
[----:B------:R-:W3:Y:S04]  /*22540*/  LDL R9, [R1+0xd90] ;  /* 0x000d900001097983 */ /* 0x000ee80000100800 */
[----:B------:R-:W-:Y:S04]  /*22550*/  STS.U16 [R2+0x10a00], R12 ;  /* 0x010a000c02007388 */ /* 0x000fe80000000400 */
[----:B--2---:R0:W-:Y:S04]  /*22560*/  STL [R1+0x58], R14 ;  /* 0x0000580e01007387 */ /* 0x0041e80000100800 */
[----:B0-----:R-:W2:Y:S04]  /*22570*/  LDL.LU R14, [R1+0x30] ;  /* 0x00003000010e7983 */ /* 0x001ea80000300800 */
[----:B------:R-:W2:Y:S01]  /*22580*/  LDL.LU R12, [R1+0x237c] ;  /* 0x00237c00010c7983 */ /* 0x000ea20000300800 */
[----:B---3--:R-:W-:-:S04]  /*22590*/  @!P0 LOP3.LUT R9, R9, R8, RZ, 0x3c, !PT ;  /* 0x0000000809098212 */ /* 0x008fc800078e3cff */
[----:B------:R-:W-:-:S04]  /*225a0*/  @!P0 LOP3.LUT R8, R9, R8, RZ, 0x3c, !PT ;  /* 0x0000000809088212 */ /* 0x000fc800078e3cff */
[----:B------:R-:W-:Y:S02]  /*225b0*/  @!P0 LOP3.LUT R9, R9, R8, RZ, 0x3c, !PT ;  /* 0x0000000809098212 */ /* 0x000fe400078e3cff */
[----:B--2---:R-:W-:-:S06]  /*225c0*/  PRMT R12, RZ, 0x7610, R12 ;  /* 0x00007610ff0c7816 */ /* 0x004fcc000000000c */
[----:B------:R0:W2:Y:S04]  /*225d0*/  @!P0 LDG.E.U16 R12, [R8.64] ;  /* 0x0000000a080c8981 */ /* 0x0000a8000c1e1500 */
[----:B----4-:R-:W-:Y:S04]  /*225e0*/  STS.U16 [R2+0x10e00], R13 ;  /* 0x010e000d02007388 */ /* 0x010fe80000000400 */
[----:B0-----:R-:W3:Y:S04]  /*225f0*/  LDL R8, [R1+0xd4c] ;  /* 0x000d4c0001087983 */ /* 0x001ee80000100800 */
[----:B------:R-:W3:Y:S04]  /*22600*/  LDL R9, [R1+0xd50] ;  /* 0x000d500001097983 */ /* 0x000ee80000100800 */
[----:B--2---:R0:W-:Y:S04]  /*22610*/  STL [R1+0x54], R12 ;  /* 0x0000540c01007387 */ /* 0x0041e80000100800 */
[----:B0-----:R-:W2:Y:S04]  /*22620*/  LDL.LU R12, [R1+0x2c] ;  /* 0x00002c00010c7983 */ /* 0x001ea80000300800 */
[----:B------:R-:W4:Y:S01]  /*22630*/  LDL.LU R13, [R1+0x2378] ;  /* 0x00237800010d7983 */ /* 0x000f220000300800 */
[----:B---3--:R-:W-:-:S04]  /*22640*/  @!P0 LOP3.LUT R9, R9, R8, RZ, 0x3c, !PT ;  /* 0x0000000809098212 */ /* 0x008fc800078e3cff */
[----:B------:R-:W-:-:S04]  /*22650*/  @!P0 LOP3.LUT R8, R9, R8, RZ, 0x3c, !PT ;  /* 0x0000000809088212 */ /* 0x000fc800078e3cff */
[----:B------:R-:W-:Y:S02]  /*22660*/  @!P0 LOP3.LUT R9, R9, R8, RZ, 0x3c, !PT ;  /* 0x0000000809098212 */ /* 0x000fe400078e3cff */
[----:B----4-:R-:W-:-:S06]  /*22670*/  PRMT R13, RZ, 0x7610, R13 ;  /* 0x00007610ff0d7816 */ /* 0x010fcc000000000d */
[----:B------:R-:W3:Y:S04]  /*22680*/  @!P0 LDG.E.U16 R13, [R8.64] ;  /* 0x0000000a080d8981 */ /* 0x000ee8000c1e1500 */
[----:B---3--:R0:W-:Y:S04]  /*22690*/  STL [R1+0x50], R13 ;  /* 0x0000500d01007387 */ /* 0x0081e80000100800 */
[----:B0-----:R-:W3:Y:S04]  /*226a0*/  LDL.LU R13, [R1+0x2374] ;  /* 0x00237400010d7983 */ /* 0x001ee80000300800 */
[----:B------:R-:W4:Y:S04]  /*226b0*/  LDL R8, [R1+0xd0c] ;  /* 0x000d0c0001087983 */ /* 0x000f280000100800 */
[----:B------:R-:W4:Y:S01]  /*226c0*/  LDL R9, [R1+0xd10] ;  /* 0x000d100001097983 */ /* 0x000f220000100800 */
[----:B---3--:R-:W-:-:S02]  /*226d0*/  PRMT R13, RZ, 0x7610, R13 ;  /* 0x00007610ff0d7816 */ /* 0x008fc4000000000d */
[----:B----4-:R-:W-:-:S04]  /*226e0*/  @!P0 LOP3.LUT R9, R9, R8, RZ, 0x3c, !PT ;  /* 0x0000000809098212 */ /* 0x010fc800078e3cff */
[----:B------:R-:W-:-:S04]  /*226f0*/  @!P0 LOP3.LUT R8, R9, R8, RZ, 0x3c, !PT ;  /* 0x0000000809088212 */ /* 0x000fc800078e3cff */
[----:B------:R-:W-:-:S05]  /*22700*/  @!P0 LOP3.LUT R9, R9, R8, RZ, 0x3c, !PT ;  /* 0x0000000809098212 */ /* 0x000fca00078e3cff */
[----:B------:R-:W3:Y:S04]  /*22710*/  @!P0 LDG.E.U16 R13, [R8.64] ;  /* 0x0000000a080d8981 */ /* 0x000ee8000c1e1500 */
[----:B------:R0:W-:Y:S04]  /*22720*/  STS.U16 [R2+0x11200], R18 ;  /* 0x0112001202007388 */ /* 0x0001e80000000400 */
[----:B0-----:R-:W4:Y:S04]  /*22730*/  LDL.LU R18, [R1+0x24] ;  /* 0x0000240001127983 */ /* 0x001f280000300800 */
[----:B---3--:R0:W-:Y:S04]  /*22740*/  STL [R1+0x4c], R13 ;  /* 0x00004c0d01007387 */ /* 0x0081e80000100800 */
[----:B0-----:R-:W3:Y:S04]  /*22750*/  LDL.LU R13, [R1+0x2370] ;  /* 0x00237000010d7983 */ /* 0x001ee80000300800 */
[----:B------:R-:W2:Y:S04]  /*22760*/  LDL R8, [R1+0xccc] ;  /* 0x000ccc0001087983 */ /* 0x000ea80000100800 */
[----:B------:R-:W2:Y:S04]  /*22770*/  LDL R9, [R1+0xcd0] ;  /* 0x000cd00001097983 */ /* 0x000ea80000100800 */
[----:B------:R0:W-:Y:S04]  /*22780*/  STS.U16 [R2+0x11600], R17 ;  /* 0x0116001102007388 */ /* 0x0001e80000000400 */
[----:B0-----:R-:W4:Y:S01]  /*22790*/  LDL.LU R17, [R1+0x236c] ;  /* 0x00236c0001117983 */ /* 0x001f220000300800 */
[----:B---3--:R-:W-:-:S02]  /*227a0*/  PRMT R13, RZ, 0x7610, R13 ;  /* 0x00007610ff0d7816 */ /* 0x008fc4000000000d */
[----:B--2---:R-:W-:-:S04]  /*227b0*/  @!P0 LOP3.LUT R9, R9, R8, RZ, 0x3c, !PT ;  /* 0x0000000809098212 */ /* 0x004fc800078e3cff */
[----:B------:R-:W-:-:S04]  /*227c0*/  @!P0 LOP3.LUT R8, R9, R8, RZ, 0x3c, !PT ;  /* 0x0000000809088212 */ /* 0x000fc800078e3cff */
[----:B------:R-:W-:-:S05]  /*227d0*/  @!P0 LOP3.LUT R9, R9, R8, RZ, 0x3c, !PT ;  /* 0x0000000809098212 */ /* 0x000fca00078e3cff */
[----:B------:R0:W2:Y:S04]  /*227e0*/  @!P0 LDG.E.U16 R13, [R8.64] ;  /* 0x0000000a080d8981 */ /* 0x0000a8000c1e1500 */
[----:B0-----:R-:W3:Y:S04]  /*227f0*/  LDL R8, [R1+0xc8c] ;  /* 0x000c8c0001087983 */ /* 0x001ee80000100800 */
[----:B------:R-:W3:Y:S01]  /*22800*/  LDL R9, [R1+0xc90] ;  /* 0x000c900001097983 */ /* 0x000ee20000100800 */
[----:B----4-:R-:W-:Y:S02]  /*22810*/  PRMT R17, RZ, 0x7610, R17 ;  /* 0x00007610ff117816 */ /* 0x010fe40000000011 */
[----:B---3--:R-:W-:-:S04]  /*22820*/  @!P0 LOP3.LUT R9, R9, R8, RZ, 0x3c, !PT ;  /* 0x0000000809098212 */ /* 0x008fc800078e3cff */
[----:B------:R-:W-:-:S04]  /*22830*/  @!P0 LOP3.LUT R8, R9, R8, RZ, 0x3c, !PT ;  /* 0x0000000809088212 */ /* 0x000fc800078e3cff */
[----:B------:R-:W-:-:S05]  /*22840*/  @!P0 LOP3.LUT R9, R9, R8, RZ, 0x3c, !PT ;  /* 0x0000000809098212 */ /* 0x000fca00078e3cff */
[----:B------:R-:W3:Y:S04]  /*22850*/  @!P0 LDG.E.U16 R17, [R8.64] ;  /* 0x0000000a08118981 */ /* 0x000ee8000c1e1500 */
[----:B--2---:R0:W-:Y:S04]  /*22860*/  STL [R1+0x48], R13 ;  /* 0x0000480d01007387 */ /* 0x0041e80000100800 */
[----:B------:R1:W-:Y:S04]  /*22870*/  STS.U16 [R2+0x11a00], R10 ;  /* 0x011a000a02007388 */ /* 0x0003e80000000400 */
[----:B0-----:R-:W2:Y:S04]  /*22880*/  LDL R13, [R1+0xbd0] ;  /* 0x000bd000010d7983 */ /* 0x001ea80000100800 */
[----:B-1----:R-:W4:Y:S04]  /*22890*/  LDL.LU R10, [R1+0x18] ;  /* 0x00001800010a7983 */ /* 0x002f280000300800 */
[----:B---3--:R0:W-:Y:S04]  /*228a0*/  STL [R1+0x44], R17 ;  /* 0x0000441101007387 */ /* 0x0081e80000100800 */
[----:B0-----:R-:W3:Y:S04]  /*228b0*/  LDL.LU R17, [R1+0x2368] ;  /* 0x0023680001117983 */ /* 0x001ee80000300800 */
[----:B------:R-:W2:Y:S04]  /*228c0*/  LDL R8, [R1+0xc4c] ;  /* 0x000c4c0001087983 */ /* 0x000ea80000100800 */
[----:B------:R-:W2:Y:S01]  /*228d0*/  LDL R9, [R1+0xc50] ;  /* 0x000c500001097983 */ /* 0x000ea20000100800 */
[----:B------:R-:W-:-:S03]  /*228e0*/  PRMT R24, RZ, 0x7610, R24 ;  /* 0x00007610ff187816 */ /* 0x000fc60000000018 */
[----:B------:R0:W-:Y:S04]  /*228f0*/  STS.U16 [R2+0x11e00], R11 ;  /* 0x011e000b02007388 */ /* 0x0001e80000000400 */
[----:B0-----:R-:W3:Y:S01]  /*22900*/  LDL.LU R11, [R1+0x2364] ;  /* 0x00236400010b7983 */ /* 0x001ee20000300800 */
[----:B--2---:R-:W-:-:S04]  /*22910*/  @!P0 LOP3.LUT R9, R9, R8, RZ, 0x3c, !PT ;  /* 0x0000000809098212 */ /* 0x004fc800078e3cff */
[----:B------:R-:W-:-:S04]  /*22920*/  @!P0 LOP3.LUT R8, R9, R8, RZ, 0x3c, !PT ;  /* 0x0000000809088212 */ /* 0x000fc800078e3cff */
[----:B------:R-:W-:-:S05]  /*22930*/  @!P0 LOP3.LUT R9, R9, R8, RZ, 0x3c, !PT ;  /* 0x0000000809098212 */ /* 0x000fca00078e3cff */
[----:B------:R0:W2:Y:S04]  /*22940*/  @!P0 LDG.E.U16 R24, [R8.64] ;  /* 0x0000000a08188981 */ /* 0x0000a8000c1e1500 */
[----:B0-----:R-:W2:Y:S04]  /*22950*/  LDL R8, [R1+0xc0c] ;  /* 0x000c0c0001087983 */ /* 0x001ea80000100800 */
[----:B------:R-:W2:Y:S01]  /*22960*/  LDL R9, [R1+0xc10] ;  /* 0x000c100001097983 */ /* 0x000ea20000100800 */
[----:B---3--:R-:W-:Y:S02]  /*22970*/  PRMT R11, RZ, 0x7610, R11 ;  /* 0x00007610ff0b7816 */ /* 0x008fe4000000000b */
[----:B--2---:R-:W-:-:S04]  /*22980*/  @!P0 LOP3.LUT R9, R9, R8, RZ, 0x3c, !PT ;  /* 0x0000000809098212 */ /* 0x004fc800078e3cff */
[----:B------:R-:W-:-:S04]  /*22990*/  @!P0 LOP3.LUT R8, R9, R8, RZ, 0x3c, !PT ;  /* 0x0000000809088212 */ /* 0x000fc800078e3cff */
[----:B------:R-:W-:-:S05]  /*229a0*/  @!P0 LOP3.LUT R9, R9, R8, RZ, 0x3c, !PT ;  /* 0x0000000809098212 */ /* 0x000fca00078e3cff */
[----:B------:R-:W2:Y:S04]  /*229b0*/  @!P0 LDG.E.U16 R11, [R8.64] ;  /* 0x0000000a080b8981 */ /* 0x000ea8000c1e1500 */
[----:B------:R0:W-:Y:S04]  /*229c0*/  STS.U16 [R2+0x12200], R14 ;  /* 0x0122000e02007388 */ /* 0x0001e80000000400 */
[----:B0-----:R-:W3:Y:S04]  /*229d0*/  LDL R14, [R1+0xb50] ;  /* 0x000b5000010e7983 */ /* 0x001ee80000100800 */
[----:B------:R0:W-:Y:S04]  /*229e0*/  STL [R1+0x40], R24 ;  /* 0x0000401801007387 */ /* 0x0001e80000100800 */
[----:B0-----:R-:W3:Y:S04]  /*229f0*/  LDL.LU R24, [R1+0x10] ;  /* 0x0000100001187983 */ /* 0x001ee80000300800 */
[----:B--2---:R0:W-:Y:S04]  /*22a00*/  STL [R1+0x3c], R11 ;  /* 0x00003c0b01007387 */ /* 0x0041e80000100800 */
[----:B0-----:R-:W2:Y:S04]  /*22a10*/  LDL.LU R11, [R1+0x2360] ;  /* 0x00236000010b7983 */ /* 0x001ea80000300800 */
[----:B------:R-:W3:Y:S01]  /*22a20*/  LDL R9, [R1+0xbcc] ;  /* 0x000bcc0001097983 */ /* 0x000ee20000100800 */
[----:B------:R-:W-:Y:S01]  /*22a30*/  @!P0 IMAD.MOV.U32 R8, RZ, RZ, R13 ;  /* 0x000000ffff088224 */ /* 0x000fe200078e000d */
[----:B--2---:R-:W-:-:S06]  /*22a40*/  PRMT R11, RZ, 0x7610, R11 ;  /* 0x00007610ff0b7816 */ /* 0x004fcc000000000b */
[----:B---3--:R0:W2:Y:S04]  /*22a50*/  @!P0 LDG.E.U16 R11, [R8.64] ;  /* 0x0000000a080b8981 */ /* 0x0080a8000c1e1500 */
[----:B------:R1:W-:Y:S04]  /*22a60*/  STS.U16 [R2+0x12600], R12 ;  /* 0x0126000c02007388 */ /* 0x0003e80000000400 */
[----:B-1----:R-:W3:Y:S04]  /*22a70*/  LDL.LU R12, [R1+0x8] ;  /* 0x00000800010c7983 */ /* 0x002ee80000300800 */
[----:B0-----:R-:W3:Y:S04]  /*22a80*/  LDL R8, [R1+0xb8c] ;  /* 0x000b8c0001087983 */ /* 0x001ee80000100800 */
[----:B------:R-:W3:Y:S04]  /*22a90*/  LDL R9, [R1+0xb90] ;  /* 0x000b900001097983 */ /* 0x000ee80000100800 */
[----:B------:R-:W4:Y:S04]  /*22aa0*/  LDL R13, [R1+0xacc] ;  /* 0x000acc00010d7983 */ /* 0x000f280000100800 */
[----:B------:R-:W-:Y:S04]  /*22ab0*/  STS.U16 [R2+0x12a00], R18 ;  /* 0x012a001202007388 */ /* 0x000fe80000000400 */
[----:B--2---:R0:W-:Y:S04]  /*22ac0*/  STL [R1+0x38], R11 ;  /* 0x0000380b01007387 */ /* 0x0041e80000100800 */
[----:B0-----:R-:W2:Y:S04]  /*22ad0*/  LDL R11, [R1+0xad0] ;  /* 0x000ad000010b7983 */ /* 0x001ea80000100800 */
[----:B------:R-:W2:Y:S01]  /*22ae0*/  LDL.LU R18, [R1+0x235c] ;  /* 0x00235c0001127983 */ /* 0x000ea20000300800 */
[----:B---3--:R-:W-:-:S04]  /*22af0*/  @!P0 LOP3.LUT R9, R9, R8, RZ, 0x3c, !PT ;  /* 0x0000000809098212 */ /* 0x008fc800078e3cff */
[----:B------:R-:W-:-:S04]  /*22b00*/  @!P0 LOP3.LUT R8, R9, R8, RZ, 0x3c, !PT ;  /* 0x0000000809088212 */ /* 0x000fc800078e3cff */
[----:B------:R-:W-:Y:S02]  /*22b10*/  @!P0 LOP3.LUT R9, R9, R8, RZ, 0x3c, !PT ;  /* 0x0000000809098212 */ /* 0x000fe400078e3cff */
[----:B--2---:R-:W-:-:S06]  /*22b20*/  PRMT R18, RZ, 0x7610, R18 ;  /* 0x00007610ff127816 */ /* 0x004fcc0000000012 */
[----:B------:R-:W2:Y:S04]  /*22b30*/  @!P0 LDG.E.U16 R18, [R8.64] ;  /* 0x0000000a08128981 */ /* 0x000ea8000c1e1500 */
[----:B--2---:R0:W-:Y:S04]  /*22b40*/  STL [R1+0x34], R18 ;  /* 0x0000341201007387 */ /* 0x0041e80000100800 */
[----:B0-----:R-:W2:Y:S04]  /*22b50*/  LDL.LU R18, [R1+0x2358] ;  /* 0x0023580001127983 */ /* 0x001ea80000300800 */
[----:B------:R-:W3:Y:S04]  /*22b60*/  LDL.LU R8, [R1+0x1c] ;  /* 0x00001c0001087983 */ /* 0x000ee80000300800 */
[----:B------:R-:W4:Y:S01]  /*22b70*/  LDL R9, [R1+0xb4c] ;  /* 0x000b4c0001097983 */ /* 0x000f220000100800 */
[----:B--2---:R-:W-:-:S03]  /*22b80*/  PRMT R18, RZ, 0x7610, R18 ;  /* 0x00007610ff127816 */ /* 0x004fc60000000012 */
[----:B---3--:R0:W-:Y:S02]  /*22b90*/  STS.U16 [R2+0x12e00], R8 ;  /* 0x012e000802007388 */ /* 0x0081e40000000400 */
[----:B0-----:R-:W-:Y:S02]  /*22ba0*/  @!P0 IMAD.MOV.U32 R8, RZ, RZ, R14 ;  /* 0x000000ffff088224 */ /* 0x001fe400078e000e */
[----:B------:R-:W2:Y:S04]  /*22bb0*/  LDL R14, [R1+0xa90] ;  /* 0x000a9000010e7983 */ /* 0x000ea80000100800 */
[----:B----4-:R-:W3:Y:S04]  /*22bc0*/  @!P0 LDG.E.U16 R18, [R8.64] ;  /* 0x0000000a08128981 */ /* 0x010ee8000c1e1500 */
        /* <DEDUP_REMOVED lines=13> */
[----:B------:R-:W2:Y:S01]  /*22ca0*/  LDL.LU R9, [R1+0x14] ;  /* 0x0000140001097983 */ /* 0x000ea20000300800 */
[----:B------:R-:W-:Y:S01]  /*22cb0*/  PRMT R5, RZ, 0x7610, R5 ;  /* 0x00007610ff057816 */ /* 0x000fe20000000005 */
[----:B------:R-:W-:Y:S01]  /*22cc0*/  @!P0 IMAD.MOV.U32 R8, RZ, RZ, R11 ;  /* 0x000000ffff088224 */ /* 0x000fe200078e000b */
[----:B------:R-:W-:Y:S01]  /*22cd0*/  PRMT R4, RZ, 0x7610, R4 ;  /* 0x00007610ff047816 */ /* 0x000fe20000000004 */
[----:B------:R-:W3:Y:S04]  /*22ce0*/  LDL R11, [R1+0xa4c] ;  /* 0x000a4c00010b7983 */ /* 0x000ee80000100800 */
[----:B--2---:R0:W-:Y:S02]  /*22cf0*/  STS.U16 [R2+0x13600], R9 ;  /* 0x0136000902007388 */ /* 0x0041e40000000400 */
[----:B0-----:R-:W-:-:S05]  /*22d00*/  @!P0 IMAD.MOV.U32 R9, RZ, RZ, R13 ;  /* 0x000000ffff098224 */ /* 0x001fca00078e000d */
[----:B------:R0:W2:Y:S04]  /*22d10*/  @!P0 LDG.E.U16 R5, [R8.64] ;  /* 0x0000000a08058981 */ /* 0x0000a8000c1e1500 */
[----:B0-----:R-:W3:Y:S01]  /*22d20*/  LDL R9, [R1+0xa8c] ;  /* 0x000a8c0001097983 */ /* 0x001ee20000100800 */
[----:B------:R-:W-:-:S03]  /*22d30*/  @!P0 IMAD.MOV.U32 R8, RZ, RZ, R14 ;  /* 0x000000ffff088224 */ /* 0x000fc600078e000e */
[----:B------:R0:W-:Y:S04]  /*22d40*/  STS.U16 [R2+0x13a00], R24 ;  /* 0x013a001802007388 */ /* 0x0001e80000000400 */
[----:B0-----:R-:W0:Y:S04]  /*22d50*/  S2R R24, SR_TID.X ;  /* 0x0000000000187919 */ /* 0x001e280000002100 */
[----:B--2---:R1:W-:Y:S04]  /*22d60*/  STL [R1+0x28], R5 ;  /* 0x0000280501007387 */ /* 0x0043e80000100800 */
[----:B---3--:R2:W3:Y:S04]  /*22d70*/  @!P0 LDG.E.U16 R4, [R8.64] ;  /* 0x0000000a08048981 */ /* 0x0084e8000c1e1500 */
[----:B-1----:R-:W4:Y:S01]  /*22d80*/  LDL R5, [R1+0xa50] ;  /* 0x000a500001057983 */ /* 0x002f220000100800 */
[----:B------:R-:W-:-:S02]  /*22d90*/  LOP3.LUT R15, R15, 0x3f, RZ, 0xc0, !PT ;  /* 0x0000003f0f0f7812 */ /* 0x000fc400078ec0ff */
[----:B0-----:R-:W-:Y:S01]  /*22da0*/  LOP3.LUT P1, RZ, R24, 0x40, RZ, 0xc0, !PT ;  /* 0x0000004018ff7812 */ /* 0x001fe2000782c0ff */
[----:B------:R-:W4:Y:S01]  /*22db0*/  LDL.LU R13, [R1+0x3fc] ;  /* 0x0003fc00010d7983 */ /* 0x000f220000300800 */
[----:B------:R-:W-:Y:S01]  /*22dc0*/  PRMT R28, RZ, 0x7610, R28 ;  /* 0x00007610ff1c7816 */ /* 0x000fe2000000001c */
[----:B------:R-:W-:Y:S02]  /*22dd0*/  IMAD.SHL.U32 R15, R15, 0x2, RZ ;  /* 0x000000020f0f7824 */ /* 0x000fe400078e00ff */
[----:B------:R-:W4:Y:S01]  /*22de0*/  LDL.LU R14, [R1+0x3f8] ;  /* 0x0003f800010e7983 */ /* 0x000f220000300800 */
[----:B--2---:R-:W-:-:S03]  /*22df0*/  @!P0 IMAD.MOV.U32 R9, RZ, RZ, R11 ;  /* 0x000000ffff098224 */ /* 0x004fc600078e000b */
[----:B------:R0:W-:Y:S04]  /*22e00*/  STS.U16 [R2+0x13e00], R12 ;  /* 0x013e000c02007388 */ /* 0x0001e80000000400 */
[----:B0-----:R-:W2:Y:S04]  /*22e10*/  LDL R12, [R1+0x9cc] ;  /* 0x0009cc00010c7983 */ /* 0x001ea80000100800 */
[----:B------:R-:W2:Y:S04]  /*22e20*/  LDL R2, [R1+0x9d0] ;  /* 0x0009d00001027983 */ /* 0x000ea80000100800 */
[----:B---3--:R0:W-:Y:S01]  /*22e30*/  STL [R1+0x24], R4 ;  /* 0x0000240401007387 */ /* 0x0081e20000100800 */
[----:B----4-:R-:W-:-:S05]  /*22e40*/  @!P0 IMAD.MOV.U32 R8, RZ, RZ, R5 ;  /* 0x000000ffff088224 */ /* 0x010fca00078e0005 */
[----:B------:R1:W3:Y:S01]  /*22e50*/  @!P0 LDG.E.U16 R28, [R8.64] ;  /* 0x0000000a081c8981 */ /* 0x0002e2000c1e1500 */
[----:B0-----:R-:W-:-:S04]  /*22e60*/  SEL R4, RZ, 0x90, !P1 ;  /* 0x00000090ff047807 */ /* 0x001fc80004800000 */
[----:B------:R-:W-:Y:S02]  /*22e70*/  LOP3.LUT R4, R4, R15, RZ, 0x3c, !PT ;  /* 0x0000000f04047212 */ /* 0x000fe400078e3cff */
[----:B------:R-:W4:Y:S04]  /*22e80*/  LDL.LU R15, [R1+0x3f4] ;  /* 0x0003f400010f7983 */ /* 0x000f280000300800 */
[----:B-1----:R-:W2:Y:S04]  /*22e90*/  LDL R8, [R1+0xa0c] ;  /* 0x000a0c0001087983 */ /* 0x002ea80000100800 */
[----:B------:R-:W2:Y:S01]  /*22ea0*/  LDL R9, [R1+0xa10] ;  /* 0x000a100001097983 */ /* 0x000ea20000100800 */
[----:B------:R-:W-:-:S02]  /*22eb0*/  PRMT R18, RZ, 0x7610, R18 ;  /* 0x00007610ff127816 */ /* 0x000fc40000000012 */
[----:B------:R-:W-:Y:S01]  /*22ec0*/  LOP3.LUT R4, R4, 0x60, RZ, 0x3c, !PT ;  /* 0x0000006004047812 */ /* 0x000fe200078e3cff */
[----:B------:R-:W3:Y:S04]  /*22ed0*/  LDL R11, [R1+0x98c] ;  /* 0x00098c00010b7983 */ /* 0x000ee80000100800 */
[----:B------:R-:W3:Y:S01]  /*22ee0*/  LDL R5, [R1+0x990] ;  /* 0x0009900001057983 */ /* 0x000ee20000100800 */
[----:B--2---:R-:W-:-:S04]  /*22ef0*/  @!P0 LOP3.LUT R9, R9, R8, RZ, 0x3c, !PT ;  /* 0x0000000809098212 */ /* 0x004fc800078e3cff */
[----:B------:R-:W-:-:S04]  /*22f00*/  @!P0 LOP3.LUT R8, R9, R8, RZ, 0x3c, !PT ;  /* 0x0000000809088212 */ /* 0x000fc800078e3cff */
[----:B------:R-:W-:-:S05]  /*22f10*/  @!P0 LOP3.LUT R9, R9, R8, RZ, 0x3c, !PT ;  /* 0x0000000809098212 */ /* 0x000fca00078e3cff */
[----:B------:R-:W2:Y:S04]  /*22f20*/  @!P0 LDG.E.U16 R18, [R8.64] ;  /* 0x0000000a08128981 */ /* 0x000ea8000c1e1500 */
[----:B---3--:R0:W-:Y:S04]  /*22f30*/  STL [R1+0x20], R28 ;  /* 0x0000201c01007387 */ /* 0x0081e80000100800 */
[----:B------:R1:W-:Y:S04]  /*22f40*/  STS.U16 [R4+0x10300], R10 ;  /* 0x0103000a04007388 */ /* 0x0003e80000000400 */
[----:B0-----:R-:W3:Y:S04]  /*22f50*/  LDL.LU R28, [R1+0x3f0] ;  /* 0x0003f000011c7983 */ /* 0x001ee80000300800 */
[----:B-1----:R-:W3:Y:S04]  /*22f60*/  LDL.LU R10, [R1+0x3ec] ;  /* 0x0003ec00010a7983 */ /* 0x002ee80000300800 */
[----:B--2---:R0:W-:Y:S04]  /*22f70*/  STL [R1+0x1c], R18 ;  /* 0x00001c1201007387 */ /* 0x0041e80000100800 */
[----:B0-----:R-:W2:Y:S04]  /*22f80*/  LDL.LU R18, [R1+0x234c] ;  /* 0x00234c0001127983 */ /* 0x001ea80000300800 */
[----:B------:R-:W2:Y:S01]  /*22f90*/  LDL.LU R9, [R1+0x400] ;  /* 0x0004000001097983 */ /* 0x000ea20000300800 */
[----:B------:R-:W-:Y:S01]  /*22fa0*/  PRMT R0, RZ, 0x7610, R0 ;  /* 0x00007610ff007816 */ /* 0x000fe20000000000 */
[----:B------:R-:W-:-:S02]  /*22fb0*/  @!P0 IMAD.MOV.U32 R8, RZ, RZ, R2 ;  /* 0x000000ffff088224 */ /* 0x000fc400078e0002 */
[----:B--2---:R0:W-:Y:S02]  /*22fc0*/  STS.U16 [R4+0x10700], R9 ;  /* 0x0107000904007388 */ /* 0x0041e40000000400 */
[----:B0-----:R-:W-:Y:S01]  /*22fd0*/  @!P0 IMAD.MOV.U32 R9, RZ, RZ, R12 ;  /* 0x000000ffff098224 */ /* 0x001fe200078e000c */
[----:B------:R-:W-:Y:S01]  /*22fe0*/  PRMT R3, RZ, 0x7610, R3 ;  /* 0x00007610ff037816 */ /* 0x000fe20000000003 */
[----:B------:R-:W2:Y:S04]  /*22ff0*/  LDL.LU R12, [R1+0x3e8] ;  /* 0x0003e800010c7983 */ /* 0x000ea80000300800 */
[----:B------:R0:W2:Y:S04]  /*23000*/  @!P0 LDG.E.U16 R0, [R8.64] ;  /* 0x0000000a08008981 */ /* 0x0000a8000c1e1500 */
[----:B------:R-:W3:Y:S01]  /*23010*/  LDL R2, [R1+0x90c] ;  /* 0x00090c0001027983 */ /* 0x000ee20000100800 */
[----:B0-----:R-:W-:-:S02]  /*23020*/  @!P0 IMAD.MOV.U32 R8, RZ, RZ, R5 ;  /* 0x000000ffff088224 */ /* 0x001fc400078e0005 */
[----:B------:R-:W-:-:S05]  /*23030*/  @!P0 IMAD.MOV.U32 R9, RZ, RZ, R11 ;  /* 0x000000ffff098224 */ /* 0x000fca00078e000b */
[----:B------:R0:W3:Y:S04]  /*23040*/  @!P0 LDG.E.U16 R3, [R8.64] ;  /* 0x0000000a08038981 */ /* 0x0000e8000c1e1500 */
[----:B--2---:R1:W-:Y:S04]  /*23050*/  STL [R1+0x18], R0 ;  /* 0x0000180001007387 */ /* 0x0043e80000100800 */
[----:B0-----:R-:W2:Y:S04]  /*23060*/  LDL R8, [R1+0x94c] ;  /* 0x00094c0001087983 */ /* 0x001ea80000100800 */
[----:B------:R-:W2:Y:S04]  /*23070*/  LDL R9, [R1+0x950] ;  /* 0x0009500001097983 */ /* 0x000ea80000100800 */
[----:B-1----:R-:W2:Y:S04]  /*23080*/  LDL R0, [R1+0x910] ;  /* 0x0009100001007983 */ /* 0x002ea80000100800 */
[----:B------:R0:W-:Y:S04]  /*23090*/  STS.U16 [R4+0x10b00], R13 ;  /* 0x010b000d04007388 */ /* 0x0001e80000000400 */
[----:B------:R-:W2:Y:S01]  /*230a0*/  LDL R11, [R1+0x8d0] ;  /* 0x0008d000010b7983 */ /* 0x000ea20000100800 */
[----:B------:R-:W-:-:S03]  /*230b0*/  PRMT R20, RZ, 0x7610, R20 ;  /* 0x00007610ff147816 */ /* 0x000fc60000000014 */
[----:B------:R-:W2:Y:S04]  /*230c0*/  LDL R5, [R1+0x88c] ;  /* 0x00088c0001057983 */ /* 0x000ea80000100800 */
[----:B0-----:R-:W2:Y:S04]  /*230d0*/  LDL R13, [R1+0x8cc] ;  /* 0x0008cc00010d7983 */ /* 0x001ea80000100800 */
[----:B---3--:R0:W-:Y:S04]  /*230e0*/  STL [R1+0x14], R3 ;  /* 0x0000140301007387 */ /* 0x0081e80000100800 */
[----:B------:R1:W-:Y:S04]  /*230f0*/  STS.U16 [R4+0x10f00], R14 ;  /* 0x010f000e04007388 */ /* 0x0003e80000000400 */
[----:B0-----:R-:W3:Y:S04]  /*23100*/  LDL R3, [R1+0x890] ;  /* 0x0008900001037983 */ /* 0x001ee80000100800 */
[----:B-1----:R-:W3:Y:S04]  /*23110*/  LDL.LU R14, [R1+0x3e4] ;  /* 0x0003e400010e7983 */ /* 0x002ee80000300800 */
[----:B----4-:R0:W-:Y:S04]  /*23120*/  STS.U16 [R4+0x11300], R15 ;  /* 0x0113000f04007388 */ /* 0x0101e80000000400 */
[----:B0-----:R-:W4:Y:S01]  /*23130*/  LDL.LU R15, [R1+0x3e0] ;  /* 0x0003e000010f7983 */ /* 0x001f220000300800 */
[----:B--2---:R-:W-:-:S04]  /*23140*/  @!P0 LOP3.LUT R9, R9, R8, RZ, 0x3c, !PT ;  /* 0x0000000809098212 */ /* 0x004fc800078e3cff */
[----:B------:R-:W-:-:S04]  /*23150*/  @!P0 LOP3.LUT R8, R9, R8, RZ, 0x3c, !PT ;  /* 0x0000000809088212 */ /* 0x000fc800078e3cff */
[----:B------:R-:W-:-:S05]  /*23160*/  @!P0 LOP3.LUT R9, R9, R8, RZ, 0x3c, !PT ;  /* 0x0000000809098212 */ /* 0x000fca00078e3cff */
[----:B------:R0:W2:Y:S02]  /*23170*/  @!P0 LDG.E.U16 R20, [R8.64] ;  /* 0x0000000a08148981 */ /* 0x0000a4000c1e1500 */
[----:B0-----:R-:W-:Y:S02]  /*23180*/  @!P0 IMAD.MOV.U32 R8, RZ, RZ, R0 ;  /* 0x000000ffff088224 */ /* 0x001fe400078e0000 */
[----:B------:R-:W-:Y:S01]  /*23190*/  @!P0 IMAD.MOV.U32 R9, RZ, RZ, R2 ;  /* 0x000000ffff098224 */ /* 0x000fe200078e0002 */
[----:B------:R-:W2:Y:S04]  /*231a0*/  LDL R0, [R1+0x850] ;  /* 0x0008500001007983 */ /* 0x000ea80000100800 */
[----:B------:R-:W4:Y:S01]  /*231b0*/  LDL R2, [R1+0x84c] ;  /* 0x00084c0001027983 */ /* 0x000f220000100800 */
[----:B------:R-:W-:-:S02]  /*231c0*/  PRMT R16, RZ, 0x7610, R16 ;  /* 0x00007610ff107816 */ /* 0x000fc40000000010 */
[----:B------:R-:W-:-:S04]  /*231d0*/  PRMT R6, RZ, 0x7610, R6 ;  /* 0x00007610ff067816 */ /* 0x000fc80000000006 */
[----:B------:R0:W4:Y:S01]  /*231e0*/  @!P0 LDG.E.U16 R16, [R8.64] ;  /* 0x0000000a08108981 */ /* 0x000122000c1e1500 */
[----:B------:R-:W-:Y:S01]  /*231f0*/  PRMT R26, RZ, 0x7610, R26 ;  /* 0x00007610ff1a7816 */ /* 0x000fe2000000001a */
[----:B0-----:R-:W-:Y:S02]  /*23200*/  @!P0 IMAD.MOV.U32 R8, RZ, RZ, R11 ;  /* 0x000000ffff088224 */ /* 0x001fe400078e000b */
[----:B------:R-:W-:Y:S01]  /*23210*/  @!P0 IMAD.MOV.U32 R9, RZ, RZ, R13 ;  /* 0x000000ffff098224 */ /* 0x000fe200078e000d */
[----:B------:R-:W-:Y:S01]  /*23220*/  PRMT R22, RZ, 0x7610, R22 ;  /* 0x00007610ff167816 */ /* 0x000fe20000000016 */
[----:B------:R-:W-:Y:S04]  /*23230*/  STS.U16 [R4+0x11700], R28 ;  /* 0x0117001c04007388 */ /* 0x000fe80000000400 */
[----:B------:R3:W4:Y:S04]  /*23240*/  @!P0 LDG.E.U16 R6, [R8.64] ;  /* 0x0000000a08068981 */ /* 0x000728000c1e1500 */
[----:B------:R-:W4:Y:S01]  /*23250*/  LDL.LU R11, [R1+0x3dc] ;  /* 0x0003dc00010b7983 */ /* 0x000f220000300800 */
[----:B---3--:R-:W-:-:S02]  /*23260*/  @!P0 IMAD.MOV.U32 R8, RZ, RZ, R3 ;  /* 0x000000ffff088224 */ /* 0x008fc400078e0003 */
[----:B------:R-:W-:Y:S01]  /*23270*/  @!P0 IMAD.MOV.U32 R9, RZ, RZ, R5 ;  /* 0x000000ffff098224 */ /* 0x000fe200078e0005 */
[----:B------:R0:W-:Y:S04]  /*23280*/  STS.U16 [R4+0x11b00], R10 ;  /* 0x011b000a04007388 */ /* 0x0001e80000000400 */
[----:B------:R2:W3:Y:S04]  /*23290*/  @!P0 LDG.E.U16 R26, [R8.64] ;  /* 0x0000000a081a8981 */ /* 0x0004e8000c1e1500 */
[----:B------:R-:W3:Y:S04]  /*232a0*/  LDL R5, [R1+0x810] ;  /* 0x0008100001057983 */ /* 0x000ee80000100800 */
[----:B0-----:R-:W3:Y:S04]  /*232b0*/  LDL R10, [R1+0x80c] ;  /* 0x00080c00010a7983 */ /* 0x001ee80000100800 */
[----:B------:R-:W3:Y:S01]  /*232c0*/  LDL.LU R28, [R1+0x3d8] ;  /* 0x0003d800011c7983 */ /* 0x000ee20000300800 */
[----:B--2---:R-:W-:-:S02]  /*232d0*/  @!P0 IMAD.MOV.U32 R8, RZ, RZ, R0 ;  /* 0x000000ffff088224 */ /* 0x004fc400078e0000 */
[----:B----4-:R-:W-:-:S05]  /*232e0*/  @!P0 IMAD.MOV.U32 R9, RZ, RZ, R2 ;  /* 0x000000ffff098224 */ /* 0x010fca00078e0002 */
[----:B------:R0:W2:Y:S01]  /*232f0*/  @!P0 LDG.E.U16 R22, [R8.64] ;  /* 0x0000000a08168981 */ /* 0x0000a2000c1e1500 */
[----:B------:R-:W-:-:S03]  /*23300*/  PRMT R18, RZ, 0x7610, R18 ;  /* 0x00007610ff127816 */ /* 0x000fc60000000012 */
[----:B------:R-:W-:Y:S04]  /*23310*/  STS.U16 [R4+0x11f00], R12 ;  /* 0x011f000c04007388 */ /* 0x000fe80000000400 */
[----:B---3--:R-:W-:Y:S04]  /*23320*/  STL [R1+0x22b4], R26 ;  /* 0x0022b41a01007387 */ /* 0x008fe80000100800 */
[----:B------:R1:W-:Y:S04]  /*23330*/  STL [R1], R6 ;  /* 0x0000000601007387 */ /* 0x0003e80000100800 */
[----:B------:R-:W3:Y:S01]  /*23340*/  LDL R3, [R1+0x7d0] ;  /* 0x0007d00001037983 */ /* 0x000ee20000100800 */
[----:B0-----:R-:W-:-:S03]  /*23350*/  @!P0 IMAD.MOV.U32 R8, RZ, RZ, R5 ;  /* 0x000000ffff088224 */ /* 0x001fc600078e0005 */
[----:B------:R-:W4:Y:S04]  /*23360*/  LDL R0, [R1+0x790] ;  /* 0x0007900001007983 */ /* 0x000f280000100800 */
[----:B-1----:R-:W4:Y:S01]  /*23370*/  LDL R6, [R1+0x7cc] ;  /* 0x0007cc0001067983 */ /* 0x002f220000100800 */
[----:B------:R-:W-:-:S03]  /*23380*/  @!P0 IMAD.MOV.U32 R9, RZ, RZ, R10 ;  /* 0x000000ffff098224 */ /* 0x000fc600078e000a */
[----:B------:R-:W4:Y:S04]  /*23390*/  LDL.LU R12, [R1+0x3d4] ;  /* 0x0003d400010c7983 */ /* 0x000f280000300800 */
[----:B------:R3:W4:Y:S04]  /*233a0*/  @!P0 LDG.E.U16 R18, [R8.64] ;  /* 0x0000000a08128981 */ /* 0x000728000c1e1500 */
[----:B--2---:R-:W-:Y:S04]  /*233b0*/  STL [R1+0x22b8], R22 ;  /* 0x0022b81601007387 */ /* 0x004fe80000100800 */
[----:B------:R-:W-:Y:S04]  /*233c0*/  STL [R1+0x10], R20 ;  /* 0x0000101401007387 */ /* 0x000fe80000100800 */
[----:B------:R-:W2:Y:S01]  /*233d0*/  LDL R2, [R1+0x78c] ;  /* 0x00078c0001027983 */ /* 0x000ea20000100800 */
[----:B------:R-:W-:-:S03]  /*233e0*/  PRMT R7, RZ, 0x7610, R7 ;  /* 0x00007610ff077816 */ /* 0x000fc60000000007 */
[----:B------:R0:W-:Y:S04]  /*233f0*/  STS.U16 [R4+0x12300], R14 ;  /* 0x0123000e04007388 */ /* 0x0001e80000000400 */
[----:B------:R1:W-:Y:S04]  /*23400*/  STS.U16 [R4+0x12700], R15 ;  /* 0x0127000f04007388 */ /* 0x0003e80000000400 */
[----:B------:R2:W-:Y:S04]  /*23410*/  STS.U16 [R4+0x12b00], R11 ;  /* 0x012b000b04007388 */ /* 0x0005e80000000400 */
[----:B0-----:R-:W2:Y:S01]  /*23420*/  LDL.LU R14, [R1+0x3d0] ;  /* 0x0003d000010e7983 */ /* 0x001ea20000300800 */
[----:B---3--:R-:W-:-:S02]  /*23430*/  @!P0 IMAD.MOV.U32 R8, RZ, RZ, R3 ;  /* 0x000000ffff088224 */ /* 0x008fc400078e0003 */
[----:B----4-:R-:W-:Y:S02]  /*23440*/  @!P0 IMAD.MOV.U32 R9, RZ, RZ, R6 ;  /* 0x000000ffff098224 */ /* 0x010fe400078e0006 */
[----:B------:R-:W-:-:S03]  /*23450*/  @!P0 IMAD.MOV.U32 R10, RZ, RZ, R0 ;  /* 0x000000ffff0a8224 */ /* 0x000fc600078e0000 */
[----:B------:R0:W3:Y:S04]  /*23460*/  @!P0 LDG.E.U16 R7, [R8.64] ;  /* 0x0000000a08078981 */ /* 0x0000e8000c1e1500 */
[----:B------:R-:W-:Y:S01]  /*23470*/  STL [R1+0x22bc], R18 ;  /* 0x0022bc1201007387 */ /* 0x000fe20000100800 */
[----:B0-----:R-:W-:-:S03]  /*23480*/  PRMT R8, RZ, 0x7610, R8 ;  /* 0x00007610ff087816 */ /* 0x001fc60000000008 */
[----:B------:R-:W-:Y:S04]  /*23490*/  STL [R1+0x8], R16 ;  /* 0x0000081001007387 */ /* 0x000fe80000100800 */
[----:B------:R-:W4:Y:S04]  /*234a0*/  LDL R5, [R1+0x750] ;  /* 0x0007500001057983 */ /* 0x000f280000100800 */
[----:B------:R-:W4:Y:S04]  /*234b0*/  LDL R13, [R1+0x74c] ;  /* 0x00074c00010d7983 */ /* 0x000f280000100800 */
[----:B-1----:R-:W4:Y:S04]  /*234c0*/  LDL.LU R15, [R1+0x3b8] ;  /* 0x0003b800010f7983 */ /* 0x002f280000300800 */
[----:B------:R-:W4:Y:S04]  /*234d0*/  LDL R6, [R1+0x70c] ;  /* 0x00070c0001067983 */ /* 0x000f280000100800 */
[----:B------:R-:W4:Y:S01]  /*234e0*/  LDL R3, [R1+0x710] ;  /* 0x0007100001037983 */ /* 0x000f220000100800 */
[----:B--2---:R-:W-:-:S05]  /*234f0*/  @!P0 IMAD.MOV.U32 R11, RZ, RZ, R2 ;  /* 0x000000ffff0b8224 */ /* 0x004fca00078e0002 */
[----:B------:R4:W2:Y:S04]  /*23500*/  @!P0 LDG.E.U16 R8, [R10.64] ;  /* 0x0000000a0a088981 */ /* 0x0008a8000c1e1500 */
[----:B---3--:R0:W-:Y:S04]  /*23510*/  STL [R1+0x22c0], R7 ;  /* 0x0022c00701007387 */ /* 0x0081e80000100800 */
[----:B------:R-:W3:Y:S04]  /*23520*/  LDL R2, [R1+0x6cc] ;  /* 0x0006cc0001027983 */ /* 0x000ee80000100800 */
[----:B------:R-:W3:Y:S04]  /*23530*/  LDL R0, [R1+0x6d0] ;  /* 0x0006d00001007983 */ /* 0x000ee80000100800 */
[----:B------:R-:W3:Y:S01]  /*23540*/  LDL.LU R20, [R1+0x3a0] ;  /* 0x0003a00001147983 */ /* 0x000ee20000300800 */
[----:B----4-:R-:W-:-:S03]  /*23550*/  @!P0 IMAD.MOV.U32 R10, RZ, RZ, R5 ;  /* 0x000000ffff0a8224 */ /* 0x010fc600078e0005 */
[----:B--2---:R-:W-:Y:S04]  /*23560*/  STL [R1+0x22c4], R8 ;  /* 0x0022c40801007387 */ /* 0x004fe80000100800 */
[----:B0-----:R-:W2:Y:S04]  /*23570*/  LDL R7, [R1+0x68c] ;  /* 0x00068c0001077983 */ /* 0x001ea80000100800 */
[----:B------:R-:W4:Y:S01]  /*23580*/  LDL R5, [R1+0x690] ;  /* 0x0006900001057983 */ /* 0x000f220000100800 */
[----:B------:R-:W-:Y:S01]  /*23590*/  PRMT R9, RZ, 0x7610, R9 ;  /* 0x00007610ff097816 */ /* 0x000fe20000000009 */
[----:B------:R-:W-:-:S02]  /*235a0*/  @!P0 IMAD.MOV.U32 R11, RZ, RZ, R13 ;  /* 0x000000ffff0b8224 */ /* 0x000fc400078e000d */
[----:B------:R-:W-:Y:S01]  /*235b0*/  STS.U16 [R4+0x12f00], R28 ;  /* 0x012f001c04007388 */ /* 0x000fe20000000400 */
[----:B------:R-:W-:-:S03]  /*235c0*/  @!P0 IMAD.MOV.U32 R13, RZ, RZ, R6 ;  /* 0x000000ffff0d8224 */ /* 0x000fc600078e0006 */
[----:B------:R0:W4:Y:S04]  /*235d0*/  @!P0 LDG.E.U16 R9, [R10.64] ;  /* 0x0000000a0a098981 */ /* 0x000128000c1e1500 */
[----:B------:R1:W-:Y:S01]  /*235e0*/  STS.U16 [R4+0x13300], R12 ;  /* 0x0133000c04007388 */ /* 0x0003e20000000400 */
[----:B0-----:R-:W-:Y:S01]  /*235f0*/  PRMT R10, RZ, 0x7610, R10 ;  /* 0x00007610ff0a7816 */ /* 0x001fe2000000000a */
[----:B-1----:R-:W-:Y:S01]  /*23600*/  @!P0 IMAD.MOV.U32 R12, RZ, RZ, R3 ;  /* 0x000000ffff0c8224 */ /* 0x002fe200078e0003 */
[----:B------:R-:W-:-:S04]  /*23610*/  PRMT R11, RZ, 0x7610, R11 ;  /* 0x00007610ff0b7816 */ /* 0x000fc8000000000b */
[----:B------:R3:W4:Y:S04]  /*23620*/  @!P0 LDG.E.U16 R10, [R12.64] ;  /* 0x0000000a0c0a8981 */ /* 0x000728000c1e1500 */
[----:B------:R-:W-:Y:S04]  /*23630*/  STS.U16 [R4+0x13700], R14 ;  /* 0x0137000e04007388 */ /* 0x000fe80000000400 */
[----:B------:R2:W-:Y:S01]  /*23640*/  STS.U16 [R4+0x13b00], R15 ;  /* 0x013b000f04007388 */ /* 0x0005e20000000400 */
[----:B---3--:R-:W-:Y:S02]  /*23650*/  @!P0 IMAD.MOV.U32 R13, RZ, RZ, R2 ;  /* 0x000000ffff0d8224 */ /* 0x008fe400078e0002 */
[----:B------:R-:W-:-:S05]  /*23660*/  @!P0 IMAD.MOV.U32 R12, RZ, RZ, R0 ;  /* 0x000000ffff0c8224 */ /* 0x000fca00078e0000 */
[----:B------:R0:W3:Y:S02]  /*23670*/  @!P0 LDG.E.U16 R11, [R12.64] ;  /* 0x0000000a0c0b8981 */ /* 0x0000e4000c1e1500 */
[----:B0-----:R-:W-:Y:S01]  /*23680*/  PRMT R12, RZ, 0x7610, R12 ;  /* 0x00007610ff0c7816 */ /* 0x001fe2000000000c */
[----:B--2---:R-:W-:Y:S02]  /*23690*/  @!P0 IMAD.MOV.U32 R15, RZ, RZ, R7 ;  /* 0x000000ffff0f8224 */ /* 0x004fe400078e0007 */
[----:B----4-:R-:W-:-:S05]  /*236a0*/  @!P0 IMAD.MOV.U32 R14, RZ, RZ, R5 ;  /* 0x000000ffff0e8224 */ /* 0x010fca00078e0005 */
[----:B------:R-:W2:Y:S04]  /*236b0*/  @!P0 LDG.E.U16 R12, [R14.64] ;  /* 0x0000000a0e0c8981 */ /* 0x000ea8000c1e1500 */
[----:B------:R-:W-:Y:S04]  /*236c0*/  STL [R1+0x22c8], R9 ;  /* 0x0022c80901007387 */ /* 0x000fe80000100800 */
[----:B------:R-:W4:Y:S04]  /*236d0*/  LDL.LU R28, [R1+0x3a4] ;  /* 0x0003a400011c7983 */ /* 0x000f280000300800 */
[----:B------:R-:W-:Y:S04]  /*236e0*/  STL [R1+0x22cc], R10 ;  /* 0x0022cc0a01007387 */ /* 0x000fe80000100800 */
[----:B------:R-:W4:Y:S04]  /*236f0*/  LDL R2, [R1+0x64c] ;  /* 0x00064c0001027983 */ /* 0x000f280000100800 */
[----:B------:R-:W4:Y:S04]  /*23700*/  LDL R0, [R1+0x650] ;  /* 0x0006500001007983 */ /* 0x000f280000100800 */
[----:B------:R-:W4:Y:S04]  /*23710*/  LDL.LU R6, [R1+0x3ac] ;  /* 0x0003ac0001067983 */ /* 0x000f280000300800 */
[----:B------:R0:W-:Y:S04]  /*23720*/  STS.U16 [R4+0x13f00], R20 ;  /* 0x013f001404007388 */ /* 0x0001e80000000400 */
[----:B---3--:R-:W-:Y:S04]  /*23730*/  STL [R1+0x22d0], R11 ;  /* 0x0022d00b01007387 */ /* 0x008fe80000100800 */
[----:B------:R-:W3:Y:S04]  /*23740*/  LDL.LU R3, [R1+0x3b4] ;  /* 0x0003b40001037983 */ /* 0x000ee80000300800 */
[----:B------:R-:W3:Y:S04]  /*23750*/  LDL R8, [R1+0x61c] ;  /* 0x00061c0001087983 */ /* 0x000ee80000100800 */
[----:B------:R-:W3:Y:S04]  /*23760*/  LDL R7, [R1+0xdf8] ;  /* 0x000df80001077983 */ /* 0x000ee80000100800 */
[----:B--2---:R-:W-:Y:S04]  /*23770*/  STL [R1+0x22d4], R12 ;  /* 0x0022d40c01007387 */ /* 0x004fe80000100800 */
[----:B------:R-:W2:Y:S04]  /*23780*/  LDL.LU R26, [R1+0x3c4] ;  /* 0x0003c400011a7983 */ /* 0x000ea80000300800 */
[----:B------:R-:W2:Y:S04]  /*23790*/  LDL R5, [R1+0xdc4] ;  /* 0x000dc40001057983 */ /* 0x000ea80000100800 */
[----:B0-----:R-:W2:Y:S01]  /*237a0*/  LDL R4, [R1+0xdc8] ;  /* 0x000dc80001047983 */ /* 0x001ea20000100800 */
[----:B------:R-:W-:-:S02]  /*237b0*/  PRMT R13, RZ, 0x7610, R13 ;  /* 0x00007610ff0d7816 */ /* 0x000fc4000000000d */
[----:B------:R-:W-:Y:S01]  /*237c0*/  PRMT R17, RZ, 0x7610, R17 ;  /* 0x00007610ff117816 */ /* 0x000fe20000000011 */
[----:B----4-:R-:W-:Y:S01]  /*237d0*/  @!P0 IMAD.MOV.U32 R15, RZ, RZ, R2 ;  /* 0x000000ffff0f8224 */ /* 0x010fe200078e0002 */
[----:B------:R-:W-:Y:S01]  /*237e0*/  PRMT R19, RZ, 0x7610, R19 ;  /* 0x00007610ff137816 */ /* 0x000fe20000000013 */
[----:B------:R-:W4:Y:S01]  /*237f0*/  LDL R2, [R1+0xd84] ;  /* 0x000d840001027983 */ /* 0x000f220000100800 */
[----:B------:R-:W-:-:S03]  /*23800*/  @!P0 IMAD.MOV.U32 R14, RZ, RZ, R0 ;  /* 0x000000ffff0e8224 */ /* 0x000fc600078e0000 */
[----:B------:R-:W4:Y:S04]  /*23810*/  LDL R0, [R1+0xd88] ;  /* 0x000d880001007983 */ /* 0x000f280000100800 */
[----:B------:R3:W4:Y:S01]  /*23820*/  @!P0 LDG.E.U16 R13, [R14.64] ;  /* 0x0000000a0e0d8981 */ /* 0x000722000c1e1500 */
[----:B------:R-:W-:-:S03]  /*23830*/  LOP3.LUT R24, R24, 0x7f, RZ, 0xc0, !PT ;  /* 0x0000007f18187812 */ /* 0x000fc600078ec0ff */
[----:B------:R-:W4:Y:S01]  /*23840*/  LDL.LU R16, [R1+0x3b0] ;  /* 0x0003b00001107983 */ /* 0x000f220000300800 */
[----:B---3--:R-:W-:-:S03]  /*23850*/  @!P0 IMAD.MOV.U32 R15, RZ, RZ, R8 ;  /* 0x000000ffff0f8224 */ /* 0x008fc600078e0008 */
[----:B------:R-:W3:Y:S01]  /*23860*/  LDL.LU R20, [R1+0x3c0] ;  /* 0x0003c00001147983 */ /* 0x000ee20000300800 */
[----:B------:R-:W-:-:S05]  /*23870*/  @!P0 IMAD.MOV.U32 R14, RZ, RZ, R7 ;  /* 0x000000ffff0e8224 */ /* 0x000fca00078e0007 */
[----:B------:R2:W3:Y:S02]  /*23880*/  @!P0 LDG.E.U16 R17, [R14.64] ;  /* 0x0000000a0e118981 */ /* 0x0004e4000c1e1500 */
[----:B--2---:R-:W-:Y:S02]  /*23890*/  @!P0 IMAD.MOV.U32 R15, RZ, RZ, R5 ;  /* 0x000000ffff0f8224 */ /* 0x004fe400078e0005 */
[----:B------:R-:W-:-:S05]  /*238a0*/  @!P0 IMAD.MOV.U32 R14, RZ, RZ, R4 ;  /* 0x000000ffff0e8224 */ /* 0x000fca00078e0004 */
[----:B------:R0:W2:Y:S01]  /*238b0*/  @!P0 LDG.E.U16 R19, [R14.64] ;  /* 0x0000000a0e138981 */ /* 0x0000a2000c1e1500 */
[----:B------:R-:W-:-:S05]  /*238c0*/  IMAD.SHL.U32 R18, R24, 0x2, RZ ;  /* 0x0000000218127824 */ /* 0x000fca00078e00ff */
[----:B------:R1:W-:Y:S04]  /*238d0*/  STS.U16 [R18], R28 ;  /* 0x0000001c12007388 */ /* 0x0003e80000000400 */
[----:B------:R0:W-:Y:S04]  /*238e0*/  STS.U16 [R18+0x800], R6 ;  /* 0x0008000612007388 */ /* 0x0001e80000000400 */
[----:B----4-:R-:W-:Y:S04]  /*238f0*/  STL [R1+0x22d8], R13 ;  /* 0x0022d80d01007387 */ /* 0x010fe80000100800 */
[----:B-1----:R-:W4:Y:S04]  /*23900*/  LDL.LU R28, [R1+0x3c8] ;  /* 0x0003c800011c7983 */ /* 0x002f280000300800 */
[----:B------:R-:W4:Y:S04]  /*23910*/  LDL R8, [R1+0xd44] ;  /* 0x000d440001087983 */ /* 0x000f280000100800 */
[----:B------:R-:W4:Y:S04]  /*23920*/  LDL R7, [R1+0xd48] ;  /* 0x000d480001077983 */ /* 0x000f280000100800 */
[----:B------:R1:W-:Y:S04]  /*23930*/  STS.U16 [R18+0x1000], R3 ;  /* 0x0010000312007388 */ /* 0x0003e80000000400 */
[----:B---3--:R-:W-:Y:S04]  /*23940*/  STL [R1+0x22b0], R17 ;  /* 0x0022b01101007387 */ /* 0x008fe80000100800 */
[----:B0-----:R-:W3:Y:S04]  /*23950*/  LDL R6, [R1+0xd04] ;  /* 0x000d040001067983 */ /* 0x001ee80000100800 */
[----:B------:R-:W3:Y:S01]  /*23960*/  LDL R5, [R1+0xd08] ;  /* 0x000d080001057983 */ /* 0x000ee20000100800 */
[----:B------:R-:W-:-:S02]  /*23970*/  @!P0 IMAD.MOV.U32 R14, RZ, RZ, R0 ;  /* 0x000000ffff0e8224 */ /* 0x000fc400078e0000 */
[----:B------:R-:W-:Y:S01]  /*23980*/  @!P0 IMAD.MOV.U32 R15, RZ, RZ, R2 ;  /* 0x000000ffff0f8224 */ /* 0x000fe200078e0002 */
[----:B--2---:R0:W-:Y:S04]  /*23990*/  STL [R1+0x22dc], R19 ;  /* 0x0022dc1301007387 */ /* 0x0041e80000100800 */
[----:B------:R-:W2:Y:S04]  /*239a0*/  LDL R4, [R1+0xcc4] ;  /* 0x000cc40001047983 */ /* 0x000ea80000100800 */
[----:B-1----:R-:W2:Y:S04]  /*239b0*/  LDL R3, [R1+0xcc8] ;  /* 0x000cc80001037983 */ /* 0x002ea80000100800 */
[----:B------:R-:W2:Y:S04]  /*239c0*/  LDL R2, [R1+0xc84] ;  /* 0x000c840001027983 */ /* 0x000ea80000100800 */
[----:B------:R-:W2:Y:S01]  /*239d0*/  LDL R0, [R1+0xc88] ;  /* 0x000c880001007983 */ /* 0x000ea20000100800 */
[----:B------:R-:W-:-:S02]  /*239e0*/  PRMT R21, RZ, 0x7610, R21 ;  /* 0x00007610ff157816 */ /* 0x000fc40000000015 */
[----:B------:R-:W-:-:S04]  /*239f0*/  PRMT R23, RZ, 0x7610, R23 ;  /* 0x00007610ff177816 */ /* 0x000fc80000000017 */
[----:B------:R4:W2:Y:S01]  /*23a00*/  @!P0 LDG.E.U16 R21, [R14.64] ;  /* 0x0000000a0e158981 */ /* 0x0008a2000c1e1500 */
[----:B------:R-:W-:Y:S01]  /*23a10*/  PRMT R25, RZ, 0x7610, R25 ;  /* 0x00007610ff197816 */ /* 0x000fe20000000019 */
[----:B----4-:R-:W-:Y:S02]  /*23a20*/  @!P0 IMAD.MOV.U32 R14, RZ, RZ, R7 ;  /* 0x000000ffff0e8224 */ /* 0x010fe400078e0007 */
[----:B------:R-:W-:-:S05]  /*23a30*/  @!P0 IMAD.MOV.U32 R15, RZ, RZ, R8 ;  /* 0x000000ffff0f8224 */ /* 0x000fca00078e0008 */
[----:B------:R3:W4:Y:S01]  /*23a40*/  @!P0 LDG.E.U16 R23, [R14.64] ;  /* 0x0000000a0e178981 */ /* 0x000722000c1e1500 */
[----:B------:R-:W-:Y:S01]  /*23a50*/  PRMT R27, RZ, 0x7610, R27 ;  /* 0x00007610ff1b7816 */ /* 0x000fe2000000001b */
[----:B---3--:R-:W-:Y:S02]  /*23a60*/  @!P0 IMAD.MOV.U32 R15, RZ, RZ, R6 ;  /* 0x000000ffff0f8224 */ /* 0x008fe400078e0006 */
[----:B------:R-:W-:-:S05]  /*23a70*/  @!P0 IMAD.MOV.U32 R14, RZ, RZ, R5 ;  /* 0x000000ffff0e8224 */ /* 0x000fca00078e0005 */
[----:B------:R2:W3:Y:S01]  /*23a80*/  @!P0 LDG.E.U16 R25, [R14.64] ;  /* 0x0000000a0e198981 */ /* 0x0004e2000c1e1500 */
[----:B------:R-:W-:Y:S01]  /*23a90*/  PRMT R29, RZ, 0x7610, R29 ;  /* 0x00007610ff1d7816 */ /* 0x000fe2000000001d */
[----:B--2---:R-:W-:Y:S02]  /*23aa0*/  @!P0 IMAD.MOV.U32 R15, RZ, RZ, R4 ;  /* 0x000000ffff0f8224 */ /* 0x004fe400078e0004 */
[----:B------:R-:W-:-:S05]  /*23ab0*/  @!P0 IMAD.MOV.U32 R14, RZ, RZ, R3 ;  /* 0x000000ffff0e8224 */ /* 0x000fca00078e0003 */
[----:B------:R1:W2:Y:S02]  /*23ac0*/  @!P0 LDG.E.U16 R27, [R14.64] ;  /* 0x0000000a0e1b8981 */ /* 0x0002a4000c1e1500 */
[----:B-1----:R-:W-:Y:S02]  /*23ad0*/  @!P0 IMAD.MOV.U32 R14, RZ, RZ, R0 ;  /* 0x000000ffff0e8224 */ /* 0x002fe400078e0000 */
[----:B------:R-:W-:-:S05]  /*23ae0*/  @!P0 IMAD.MOV.U32 R15, RZ, RZ, R2 ;  /* 0x000000ffff0f8224 */ /* 0x000fca00078e0002 */
[----:B------:R-:W2:Y:S04]  /*23af0*/  @!P0 LDG.E.U16 R29, [R14.64] ;  /* 0x0000000a0e1d8981 */ /* 0x000ea8000c1e1500 */
[----:B------:R-:W-:Y:S04]  /*23b00*/  STL [R1+0x22e0], R21 ;  /* 0x0022e01501007387 */ /* 0x000fe80000100800 */
[----:B----4-:R-:W-:Y:S04]  /*23b10*/  STL [R1+0x22e4], R23 ;  /* 0x0022e41701007387 */ /* 0x010fe80000100800 */
[----:B------:R1:W-:Y:S04]  /*23b20*/  STS.U16 [R18+0x1800], R26 ;  /* 0x0018001a12007388 */ /* 0x0003e80000000400 */
[----:B---3--:R-:W-:Y:S04]  /*23b30*/  STL [R1+0x22e8], R25 ;  /* 0x0022e81901007387 */ /* 0x008fe80000100800 */
[----:B------:R3:W-:Y:S04]  /*23b40*/  STS.U16 [R18+0x2000], R16 ;  /* 0x0020001012007388 */ /* 0x0007e80000000400 */
[----:B------:R4:W-:Y:S04]  /*23b50*/  STS.U16 [R18+0x2800], R20 ;  /* 0x0028001412007388 */ /* 0x0009e80000000400 */
[----:B------:R0:W-:Y:S04]  /*23b60*/  STS.U16 [R18+0x3000], R28 ;  /* 0x0030001c12007388 */ /* 0x0001e80000000400 */
[----:B--2---:R-:W-:Y:S04]  /*23b70*/  STL [R1+0x22ec], R27 ;  /* 0x0022ec1b01007387 */ /* 0x004fe80000100800 */
[----:B------:R-:W-:Y:S04]  /*23b80*/  STL [R1+0x2330], R18 ;  /* 0x0023301201007387 */ /* 0x000fe80000100800 */
[----:B0-----:R-:W2:Y:S04]  /*23b90*/  LDL.LU R19, [R1+0x3cc] ;  /* 0x0003cc0001137983 */ /* 0x001ea80000300800 */
[----:B------:R-:W2:Y:S04]  /*23ba0*/  LDL.LU R17, [R1+0x3bc] ;  /* 0x0003bc0001117983 */ /* 0x000ea80000300800 */
        /* <DEDUP_REMOVED lines=8> */
[----:B-1----:R-:W2:Y:S04]  /*23c30*/  LDL.LU R26, [R1+0x168] ;  /* 0x00016800011a7983 */ /* 0x002ea80000300800 */
[----:B------:R-:W2:Y:S04]  /*23c40*/  LDL.LU R6, [R1+0x164] ;  /* 0x0001640001067983 */ /* 0x000ea80000300800 */
[----:B------:R-:W2:Y:S04]  /*23c50*/  LDL.LU R5, [R1+0x160] ;  /* 0x0001600001057983 */ /* 0x000ea80000300800 */
[----:B------:R-:W2:Y:S04]  /*23c60*/  LDL.LU R4, [R1+0x15c] ;  /* 0x00015c0001047983 */ /* 0x000ea80000300800 */
[----:B------:R-:W2:Y:S04]  /*23c70*/  LDL.LU R3, [R1+0x158] ;  /* 0x0001580001037983 */ /* 0x000ea80000300800 */
[----:B------:R-:W2:Y:S04]  /*23c80*/  LDL.LU R2, [R1+0x154] ;  /* 0x0001540001027983 */ /* 0x000ea80000300800 */
[----:B------:R-:W2:Y:S04]  /*23c90*/  LDL.LU R0, [R1+0x150] ;  /* 0x0001500001007983 */ /* 0x000ea80000300800 */
[----:B---3--:R-:W3:Y:S04]  /*23ca0*/  LDL.LU R16, [R1+0x14c] ;  /* 0x00014c0001107983 */ /* 0x008ee80000300800 */
[----:B----4-:R-:W4:Y:S04]  /*23cb0*/  LDL.LU R20, [R1+0x148] ;  /* 0x0001480001147983 */ /* 0x010f280000300800 */
[----:B------:R-:W3:Y:S04]  /*23cc0*/  LDL.LU R28, [R1+0x144] ;  /* 0x00014400011c7983 */ /* 0x000ee80000300800 */
        /* <DEDUP_REMOVED lines=60> */
[----:B0-----:R-:W-:-:S03]  /*24090*/  IMAD.SHL.U32 R14, R24, 0x2, RZ ;  /* 0x00000002180e7824 */ /* 0x001fc600078e00ff */
        /* <DEDUP_REMOVED lines=9> */
[----:B--2---:R-:W-:Y:S04]  /*24130*/  STS.U16 [R14+0x3800], R19 ;  /* 0x003800130e007388 */ /* 0x004fe80000000400 */
[----:B------:R-:W-:Y:S04]  /*24140*/  STL [R1+0x2248], R15 ;  /* 0x0022480f01007387 */ /* 0x000fe80000100800 */
[----:B------:R-:W-:Y:S04]  /*24150*/  STS.U16 [R14+0x4000], R17 ;  /* 0x004000110e007388 */ /* 0x000fe80000000400 */
        /* <DEDUP_REMOVED lines=23> */
[----:B------:R0:W-:Y:S04]  /*242d0*/  STS.U16 [R14+0xa000], R4 ;  /* 0x00a000040e007388 */ /* 0x0001e80000000400 */
[----:B0-----:R-:W2:Y:S04]  /*242e0*/  LDL.LU R4, [R1+0x13c] ;  /* 0x00013c0001047983 */ /* 0x001ea80000300800 */
[----:B------:R-:W-:Y:S04]  /*242f0*/  STS.U16 [R14+0xa800], R3 ;  /* 0x00a800030e007388 */ /* 0x000fe80000000400 */
[----:B--2---:R0:W-:Y:S04]  /*24300*/  STL [R1+0x2348], R4 ;  /* 0x0023480401007387 */ /* 0x0041e80000100800 */
        /* <DEDUP_REMOVED lines=20> */
[----:B------:R0:W-:Y:S04]  /*24450*/  STS.U16 [R14+0xb000], R2 ;  /* 0x00b000020e007388 */ /* 0x0001e80000000400 */
[----:B------:R-:W2:Y:S01]  /*24460*/  LDL.LU R3, [R1+0xec] ;  /* 0x0000ec0001037983 */ /* 0x000ea20000300800 */
[----:B------:R-:W-:-:S03]  /*24470*/  IMAD.SHL.U32 R7, R24, 0x2, RZ ;  /* 0x0000000218077824 */ /* 0x000fc600078e00ff */
[----:B------:R1:W-:Y:S04]  /*24480*/  STS.U16 [R14+0xb800], R0 ;  /* 0x00b800000e007388 */ /* 0x0003e80000000400 */
[----:B0-----:R-:W2:Y:S04]  /*24490*/  LDL.LU R2, [R1+0xe8] ;  /* 0x0000e80001027983 */ /* 0x001ea80000300800 */
[----:B---3--:R0:W-:Y:S04]  /*244a0*/  STS.U16 [R14+0xc000], R16 ;  /* 0x00c000100e007388 */ /* 0x0081e80000000400 */
[----:B-1----:R-:W3:Y:S04]  /*244b0*/  LDL.LU R0, [R1+0xe4] ;  /* 0x0000e40001007983 */ /* 0x002ee80000300800 */
[----:B----4-:R1:W-:Y:S04]  /*244c0*/  STS.U16 [R14+0xc800], R20 ;  /* 0x00c800140e007388 */ /* 0x0103e80000000400 */
[----:B0-----:R-:W4:Y:S04]  /*244d0*/  LDL.LU R16, [R1+0xe0] ;  /* 0x0000e00001107983 */ /* 0x001f280000300800 */
[----:B------:R0:W-:Y:S04]  /*244e0*/  STS.U16 [R14+0xd000], R28 ;  /* 0x00d0001c0e007388 */ /* 0x0001e80000000400 */
[----:B-1----:R-:W3:Y:S04]  /*244f0*/  LDL.LU R20, [R1+0xdc] ;  /* 0x0000dc0001147983 */ /* 0x002ee80000300800 */
[----:B------:R-:W3:Y:S04]  /*24500*/  LDL.LU R24, [R1+0xd8] ;  /* 0x0000d80001187983 */ /* 0x000ee80000300800 */
[----:B0-----:R-:W3:Y:S04]  /*24510*/  LDL.LU R28, [R1+0xd4] ;  /* 0x0000d400011c7983 */ /* 0x001ee80000300800 */
[----:B--2---:R0:W-:Y:S04]  /*24520*/  STS.U16 [R14+0xd800], R4 ;  /* 0x00d800040e007388 */ /* 0x0041e80000000400 */
[----:B0-----:R-:W2:Y:S04]  /*24530*/  LDL.LU R4, [R1+0x2348] ;  /* 0x0023480001047983 */ /* 0x001ea80000300800 */
[----:B------:R-:W-:Y:S04]  /*24540*/  STL [R1+0x2334], R7 ;  /* 0x0023340701007387 */ /* 0x000fe80000100800 */
[----:B------:R-:W-:Y:S04]  /*24550*/  STL [R1+0x2338], R14 ;  /* 0x0023380e01007387 */ /* 0x000fe80000100800 */
[----:B--2---:R-:W-:Y:S04]  /*24560*/  STS.U16 [R14+0xe000], R4 ;  /* 0x00e000040e007388 */ /* 0x004fe80000000400 */
[----:B------:R-:W-:Y:S04]  /*24570*/  STS.U16 [R14+0xe800], R15 ;  /* 0x00e8000f0e007388 */ /* 0x000fe80000000400 */
[----:B------:R-:W-:Y:S04]  /*24580*/  STS.U16 [R14+0xf000], R29 ;  /* 0x00f0001d0e007388 */ /* 0x000fe80000000400 */
[----:B------:R0:W-:Y:S04]  /*24590*/  STS.U16 [R14+0xf800], R18 ;  /* 0x00f800120e007388 */ /* 0x0001e80000000400 */
[----:B0-----:R-:W2:Y:S04]  /*245a0*/  LDL.LU R14, [R1+0xc4] ;  /* 0x0000c400010e7983 */ /* 0x001ea80000300800 */
[----:B--2---:R0:W-:Y:S04]  /*245b0*/  STL [R1+0x233c], R14 ;  /* 0x00233c0e01007387 */ /* 0x0041e80000100800 */
[----:B0-----:R-:W2:Y:S04]  /*245c0*/  LDL.LU R14, [R1+0xc8] ;  /* 0x0000c800010e7983 */ /* 0x001ea80000300800 */
[----:B--2---:R0:W-:Y:S04]  /*245d0*/  STL [R1+0x2340], R14 ;  /* 0x0023400e01007387 */ /* 0x0041e80000100800 */
[----:B0-----:R-:W2:Y:S01]  /*245e0*/  LDL.LU R14, [R1+0xcc] ;  /* 0x0000cc00010e7983 */ /* 0x001ea20000300800 */
[----:B------:R-:W-:-:S05]  /*245f0*/  LOP3.LUT R4, R7, 0x10, RZ, 0x3c, !PT ;  /* 0x0000001007047812 */ /* 0x000fca00078e3cff */
[----:B------:R-:W-:Y:S04]  /*24600*/  STS.U16 [R4+0x100], R27 ;  /* 0x0001001b04007388 */ /* 0x000fe80000000400 */
[----:B------:R-:W-:Y:S04]  /*24610*/  STS.U16 [R4+0x900], R25 ;  /* 0x0009001904007388 */ /* 0x000fe80000000400 */
[----:B------:R-:W-:Y:S04]  /*24620*/  STS.U16 [R4+0x1100], R23 ;  /* 0x0011001704007388 */ /* 0x000fe80000000400 */
[----:B------:R-:W-:Y:S04]  /*24630*/  STS.U16 [R4+0x1900], R21 ;  /* 0x0019001504007388 */ /* 0x000fe80000000400 */
[----:B------:R-:W-:Y:S04]  /*24640*/  STS.U16 [R4+0x2100], R19 ;  /* 0x0021001304007388 */ /* 0x000fe80000000400 */
[----:B------:R-:W-:Y:S04]  /*24650*/  STS.U16 [R4+0x2900], R17 ;  /* 0x0029001104007388 */ /* 0x000fe80000000400 */
[----:B------:R-:W-:Y:S04]  /*24660*/  STS.U16 [R4+0x3100], R13 ;  /* 0x0031000d04007388 */ /* 0x000fe80000000400 */
[----:B--2---:R0:W-:Y:S04]  /*24670*/  STL [R1+0x2344], R14 ;  /* 0x0023440e01007387 */ /* 0x0041e80000100800 */
[----:B0-----:R-:W2:Y:S04]  /*24680*/  LDL.LU R14, [R1+0xd0] ;  /* 0x0000d000010e7983 */ /* 0x001ea80000300800 */
[----:B------:R-:W-:Y:S04]  /*24690*/  STS.U16 [R4+0x3900], R12 ;  /* 0x0039000c04007388 */ /* 0x000fe80000000400 */
[----:B------:R-:W-:Y:S04]  /*246a0*/  STS.U16 [R4+0x4100], R11 ;  /* 0x0041000b04007388 */ /* 0x000fe80000000400 */
[----:B------:R-:W-:Y:S04]  /*246b0*/  STS.U16 [R4+0x4900], R10 ;  /* 0x0049000a04007388 */ /* 0x000fe80000000400 */
[----:B------:R-:W-:Y:S04]  /*246c0*/  STS.U16 [R4+0x5100], R9 ;  /* 0x0051000904007388 */ /* 0x000fe80000000400 */
[----:B------:R-:W-:Y:S04]  /*246d0*/  STS.U16 [R4+0x5900], R8 ;  /* 0x0059000804007388 */ /* 0x000fe80000000400 */
[----:B------:R-:W-:Y:S04]  /*246e0*/  STS.U16 [R4+0x6100], R22 ;  /* 0x0061001604007388 */ /* 0x000fe80000000400 */
[----:B------:R-:W-:Y:S04]  /*246f0*/  STS.U16 [R4+0x6900], R26 ;  /* 0x0069001a04007388 */ /* 0x000fe80000000400 */
[----:B------:R-:W2:Y:S04]  /*24700*/  LDL.LU R7, [R1+0xc0] ;  /* 0x0000c00001077983 */ /* 0x000ea80000300800 */
[----:B------:R0:W-:Y:S04]  /*24710*/  STS.U16 [R4+0x7100], R6 ;  /* 0x0071000604007388 */ /* 0x0001e80000000400 */
[----:B------:R-:W2:Y:S04]  /*24720*/  LDL.LU R18, [R1+0xbc] ;  /* 0x0000bc0001127983 */ /* 0x000ea80000300800 */
[----:B------:R1:W-:Y:S04]  /*24730*/  STS.U16 [R4+0x7900], R5 ;  /* 0x0079000504007388 */ /* 0x0003e80000000400 */
[----:B0-----:R-:W2:Y:S04]  /*24740*/  LDL.LU R6, [R1+0xb8] ;  /* 0x0000b80001067983 */ /* 0x001ea80000300800 */
[----:B------:R0:W-:Y:S04]  /*24750*/  STS.U16 [R4+0x8100], R3 ;  /* 0x0081000304007388 */ /* 0x0001e80000000400 */
[----:B-1----:R-:W2:Y:S04]  /*24760*/  LDL.LU R5, [R1+0xb4] ;  /* 0x0000b40001057983 */ /* 0x002ea80000300800 */
        /* <DEDUP_REMOVED lines=8> */
[----:B------:R1:W-:Y:S04]  /*247f0*/  STS.U16 [R4+0xa900], R24 ;  /* 0x00a9001804007388 */ /* 0x0003e80000000400 */
[----:B0-----:R-:W3:Y:S04]  /*24800*/  LDL.LU R20, [R1+0xa0] ;  /* 0x0000a00001147983 */ /* 0x001ee80000300800 */
[----:B------:R0:W-:Y:S04]  /*24810*/  STS.U16 [R4+0xb100], R28 ;  /* 0x00b1001c04007388 */ /* 0x0001e80000000400 */
[----:B-1----:R-:W3:Y:S04]  /*24820*/  LDL.LU R24, [R1+0x9c] ;  /* 0x00009c0001187983 */ /* 0x002ee80000300800 */
[----:B0-----:R-:W3:Y:S04]  /*24830*/  LDL.LU R28, [R1+0x98] ;  /* 0x00009800011c7983 */ /* 0x001ee80000300800 */
        /* <DEDUP_REMOVED lines=16> */
[----:B--2---:R0:W-:Y:S04]  /*24940*/  STS.U16 [R4+0xb900], R14 ;  /* 0x00b9000e04007388 */ /* 0x0041e80000000400 */
[----:B0-----:R-:W2:Y:S04]  /*24950*/  LDL.LU R14, [R1+0x2344] ;  /* 0x00234400010e7983 */ /* 0x001ea80000300800 */
[----:B--2---:R0:W-:Y:S04]  /*24960*/  STS.U16 [R4+0xc100], R14 ;  /* 0x00c1000e04007388 */ /* 0x0041e80000000400 */
[----:B0-----:R-:W2:Y:S04]  /*24970*/  LDL.LU R14, [R1+0x2340] ;  /* 0x00234000010e7983 */ /* 0x001ea80000300800 */
[----:B--2---:R0:W-:Y:S04]  /*24980*/  STS.U16 [R4+0xc900], R14 ;  /* 0x00c9000e04007388 */ /* 0x0041e80000000400 */
[----:B0-----:R-:W2:Y:S04]  /*24990*/  LDL.LU R14, [R1+0x233c] ;  /* 0x00233c00010e7983 */ /* 0x001ea80000300800 */
[----:B--2---:R0:W-:Y:S04]  /*249a0*/  STS.U16 [R4+0xd100], R14 ;  /* 0x00d1000e04007388 */ /* 0x0041e80000000400 */
[----:B------:R1:W-:Y:S04]  /*249b0*/  STS.U16 [R4+0xd900], R7 ;  /* 0x00d9000704007388 */ /* 0x0003e80000000400 */
[----:B0-----:R-:W2:Y:S04]  /*249c0*/  LDL.LU R14, [R1+0x2338] ;  /* 0x00233800010e7983 */ /* 0x001ea80000300800 */
[----:B-1----:R-:W2:Y:S04]  /*249d0*/  LDL.LU R7, [R1+0x2334] ;  /* 0x0023340001077983 */ /* 0x002ea80000300800 */
[----:B------:R0:W-:Y:S04]  /*249e0*/  STS.U16 [R4+0xe100], R18 ;  /* 0x00e1001204007388 */ /* 0x0001e80000000400 */
[----:B------:R1:W-:Y:S04]  /*249f0*/  STS.U16 [R4+0xe900], R6 ;  /* 0x00e9000604007388 */ /* 0x0003e80000000400 */
[----:B------:R3:W-:Y:S04]  /*24a00*/  STS.U16 [R4+0xf100], R5 ;  /* 0x00f1000504007388 */ /* 0x0007e80000000400 */
[----:B0-----:R-:W4:Y:S04]  /*24a10*/  LDL.LU R18, [R1+0x2330] ;  /* 0x0023300001127983 */ /* 0x001f280000300800 */
[----:B-1----:R-:W4:Y:S04]  /*24a20*/  LDL.LU R6, [R1+0x232c] ;  /* 0x00232c0001067983 */ /* 0x002f280000300800 */
[----:B---3--:R-:W3:Y:S04]  /*24a30*/  LDL.LU R5, [R1+0x2328] ;  /* 0x0023280001057983 */ /* 0x008ee80000300800 */
[----:B------:R0:W-:Y:S04]  /*24a40*/  STS.U16 [R4+0xf900], R3 ;  /* 0x00f9000304007388 */ /* 0x0001e80000000400 */
[----:B0-----:R-:W3:Y:S04]  /*24a50*/  LDL.LU R4, [R1+0x2324] ;  /* 0x0023240001047983 */ /* 0x001ee80000300800 */
[----:B------:R-:W3:Y:S01]  /*24a60*/  LDL.LU R3, [R1+0x2320] ;  /* 0x0023200001037983 */ /* 0x000ee20000300800 */
[----:B--2---:R-:W-:-:S05]  /*24a70*/  LOP3.LUT R7, R7, 0x20, RZ, 0x3c, !PT ;  /* 0x0000002007077812 */ /* 0x004fca00078e3cff */
[----:B------:R0:W-:Y:S04]  /*24a80*/  STS.U16 [R7+0x200], R2 ;  /* 0x0002000207007388 */ /* 0x0001e80000000400 */
[----:B----4-:R1:W-:Y:S04]  /*24a90*/  STS.U16 [R7+0xa00], R0 ;  /* 0x000a000007007388 */ /* 0x0103e80000000400 */
[----:B------:R2:W-:Y:S04]  /*24aa0*/  STS.U16 [R7+0x1200], R16 ;  /* 0x0012001007007388 */ /* 0x0005e80000000400 */
[----:B0-----:R-:W2:Y:S04]  /*24ab0*/  LDL.LU R2, [R1+0x231c] ;  /* 0x00231c0001027983 */ /* 0x001ea80000300800 */
[----:B-1----:R-:W3:Y:S04]  /*24ac0*/  LDL.LU R0, [R1+0x2318] ;  /* 0x0023180001007983 */ /* 0x002ee80000300800 */
[----:B--2---:R-:W2:Y:S04]  /*24ad0*/  LDL.LU R16, [R1+0x2314] ;  /* 0x0023140001107983 */ /* 0x004ea80000300800 */
[----:B------:R0:W-:Y:S04]  /*24ae0*/  STS.U16 [R7+0x1a00], R20 ;  /* 0x001a001407007388 */ /* 0x0001e80000000400 */
[----:B------:R1:W-:Y:S04]  /*24af0*/  STS.U16 [R7+0x2200], R24 ;  /* 0x0022001807007388 */ /* 0x0003e80000000400 */
[----:B------:R1:W-:Y:S04]  /*24b00*/  STS.U16 [R7+0x2a00], R28 ;  /* 0x002a001c07007388 */ /* 0x0003e80000000400 */
[----:B0-----:R-:W2:Y:S04]  /*24b10*/  LDL.LU R20, [R1+0x2310] ;  /* 0x0023100001147983 */ /* 0x001ea80000300800 */
[----:B-1----:R-:W2:Y:S04]  /*24b20*/  LDL.LU R24, [R1+0x230c] ;  /* 0x00230c0001187983 */ /* 0x002ea80000300800 */
[----:B------:R-:W2:Y:S04]  /*24b30*/  LDL.LU R28, [R1+0x2308] ;  /* 0x00230800011c7983 */ /* 0x000ea80000300800 */
[----:B------:R0:W-:Y:S04]  /*24b40*/  STS.U16 [R7+0x3200], R15 ;  /* 0x0032000f07007388 */ /* 0x0001e80000000400 */
[----:B0-----:R-:W2:Y:S04]  /*24b50*/  LDL.LU R15, [R1+0x50] ;  /* 0x00005000010f7983 */ /* 0x001ea80000300800 */
[----:B--2---:R0:W-:Y:S04]  /*24b60*/  STL [R1+0x22f8], R15 ;  /* 0x0022f80f01007387 */ /* 0x0041e80000100800 */
[----:B0-----:R-:W2:Y:S04]  /*24b70*/  LDL.LU R15, [R1+0x54] ;  /* 0x00005400010f7983 */ /* 0x001ea80000300800 */
[----:B--2---:R0:W-:Y:S04]  /*24b80*/  STL [R1+0x22fc], R15 ;  /* 0x0022fc0f01007387 */ /* 0x0041e80000100800 */
[----:B0-----:R-:W2:Y:S04]  /*24b90*/  LDL.LU R15, [R1+0x58] ;  /* 0x00005800010f7983 */ /* 0x001ea80000300800 */
[----:B--2---:R0:W-:Y:S04]  /*24ba0*/  STL [R1+0x2300], R15 ;  /* 0x0023000f01007387 */ /* 0x0041e80000100800 */
[----:B0-----:R-:W2:Y:S04]  /*24bb0*/  LDL.LU R15, [R1+0x5c] ;  /* 0x00005c00010f7983 */ /* 0x001ea80000300800 */
[----:B------:R0:W-:Y:S04]  /*24bc0*/  STS.U16 [R7+0x3a00], R29 ;  /* 0x003a001d07007388 */ /* 0x0001e80000000400 */
[----:B------:R1:W-:Y:S04]  /*24bd0*/  STS.U16 [R7+0x4200], R27 ;  /* 0x0042001b07007388 */ /* 0x0003e80000000400 */
[----:B------:R0:W-:Y:S04]  /*24be0*/  STS.U16 [R7+0x4a00], R25 ;  /* 0x004a001907007388 */ /* 0x0001e80000000400 */
[----:B------:R-:W-:Y:S04]  /*24bf0*/  STS.U16 [R7+0x5200], R23 ;  /* 0x0052001707007388 */ /* 0x000fe80000000400 */
        /* <DEDUP_REMOVED lines=12> */
[----:B0-----:R-:W4:Y:S04]  /*24cc0*/  LDL.LU R29, [R1+0x4c] ;  /* 0x00004c00011d7983 */ /* 0x001f280000300800 */
[----:B-1----:R-:W4:Y:S04]  /*24cd0*/  LDL.LU R27, [R1+0x48] ;  /* 0x00004800011b7983 */ /* 0x002f280000300800 */
[----:B------:R-:W4:Y:S01]  /*24ce0*/  LDL.LU R25, [R1+0x44] ;  /* 0x0000440001197983 */ /* 0x000f220000300800 */
[----:B--2---:R-:W-:-:S03]  /*24cf0*/  LOP3.LUT R15, R18, 0x20, RZ, 0x3c, !PT ;  /* 0x00000020120f7812 */ /* 0x004fc600078e3cff */
        /* <DEDUP_REMOVED lines=9> */
[----:B------:R-:W-:Y:S04]  /*24d90*/  STS.U16 [R15+0xb200], R28 ;  /* 0x00b2001c0f007388 */ /* 0x000fe80000000400 */
[----:B------:R-:W2:Y:S04]  /*24da0*/  LDL.LU R7, [R1+0x1c] ;  /* 0x00001c0001077983 */ /* 0x000ea80000300800 */
[----:B------:R-:W-:Y:S04]  /*24db0*/  STS.U16 [R15+0xba00], R24 ;  /* 0x00ba00180f007388 */ /* 0x000fe80000000400 */
[----:B------:R-:W2:Y:S04]  /*24dc0*/  LDL.LU R18, [R1+0x18] ;  /* 0x0000180001127983 */ /* 0x000ea80000300800 */
[----:B------:R-:W-:Y:S04]  /*24dd0*/  STS.U16 [R15+0xc200], R20 ;  /* 0x00c200140f007388 */ /* 0x000fe80000000400 */
[----:B------:R-:W2:Y:S04]  /*24de0*/  LDL.LU R22, [R1+0x14] ;  /* 0x0000140001167983 */ /* 0x000ea80000300800 */
[----:B------:R-:W-:Y:S04]  /*24df0*/  STS.U16 [R15+0xca00], R16 ;  /* 0x00ca00100f007388 */ /* 0x000fe80000000400 */
[----:B------:R-:W2:Y:S04]  /*24e00*/  LDL.LU R26, [R1+0x10] ;  /* 0x00001000011a7983 */ /* 0x000ea80000300800 */
[----:B---3--:R-:W-:Y:S04]  /*24e10*/  STS.U16 [R15+0xd200], R0 ;  /* 0x00d200000f007388 */ /* 0x008fe80000000400 */
[----:B------:R-:W-:Y:S04]  /*24e20*/  STL [R1+0x2164], R28 ;  /* 0x0021641c01007387 */ /* 0x000fe80000100800 */
[----:B------:R0:W-:Y:S04]  /*24e30*/  STS.U16 [R15+0xda00], R2 ;  /* 0x00da00020f007388 */ /* 0x0001e80000000400 */
[----:B------:R-:W-:Y:S04]  /*24e40*/  STL [R1+0x2168], R28 ;  /* 0x0021681c01007387 */ /* 0x000fe80000100800 */
[----:B------:R1:W-:Y:S04]  /*24e50*/  STS.U16 [R15+0xe200], R3 ;  /* 0x00e200030f007388 */ /* 0x0003e80000000400 */
[----:B------:R-:W-:Y:S04]  /*24e60*/  STL [R1+0x22a8], R28 ;  /* 0x0022a81c01007387 */ /* 0x000fe80000100800 */
[----:B------:R-:W-:Y:S04]  /*24e70*/  STS.U16 [R15+0xea00], R4 ;  /* 0x00ea00040f007388 */ /* 0x000fe80000000400 */
[----:B0-----:R-:W3:Y:S04]  /*24e80*/  LDL.LU R2, [R1] ;  /* 0x0000000001027983 */ /* 0x001ee80000300800 */
[----:B------:R-:W-:Y:S04]  /*24e90*/  STS.U16 [R15+0xf200], R5 ;  /* 0x00f200050f007388 */ /* 0x000fe80000000400 */
[----:B-1----:R-:W2:Y:S04]  /*24ea0*/  LDL.LU R3, [R1+0x8] ;  /* 0x0000080001037983 */ /* 0x002ea80000300800 */
[----:B------:R0:W-:Y:S04]  /*24eb0*/  STS.U16 [R15+0xfa00], R6 ;  /* 0x00fa00060f007388 */ /* 0x0001e80000000400 */
[----:B0-----:R-:W2:Y:S01]  /*24ec0*/  LDL.LU R15, [R1+0x2304] ;  /* 0x00230400010f7983 */ /* 0x001ea20000300800 */
[----:B------:R-:W-:-:S05]  /*24ed0*/  LOP3.LUT R17, R14, 0x30, RZ, 0x3c, !PT ;  /* 0x000000300e117812 */ /* 0x000fca00078e3cff */
[----:B--2---:R0:W-:Y:S04]  /*24ee0*/  STS.U16 [R17+0x300], R15 ;  /* 0x0003000f11007388 */ /* 0x0041e80000000400 */
[----:B0-----:R-:W2:Y:S04]  /*24ef0*/  LDL.LU R15, [R1+0x2300] ;  /* 0x00230000010f7983 */ /* 0x001ea80000300800 */
[----:B--2---:R0:W-:Y:S04]  /*24f00*/  STS.U16 [R17+0xb00], R15 ;  /* 0x000b000f11007388 */ /* 0x0041e80000000400 */
[----:B0-----:R-:W2:Y:S04]  /*24f10*/  LDL.LU R15, [R1+0x22fc] ;  /* 0x0022fc00010f7983 */ /* 0x001ea80000300800 */
[----:B--2---:R0:W-:Y:S04]  /*24f20*/  STS.U16 [R17+0x1300], R15 ;  /* 0x0013000f11007388 */ /* 0x0041e80000000400 */
[----:B0-----:R-:W2:Y:S04]  /*24f30*/  LDL.LU R15, [R1+0x22f8] ;  /* 0x0022f800010f7983 */ /* 0x001ea80000300800 */
[----:B--2---:R0:W-:Y:S04]  /*24f40*/  STS.U16 [R17+0x1b00], R15 ;  /* 0x001b000f11007388 */ /* 0x0041e80000000400 */
[----:B----4-:R1:W-:Y:S04]  /*24f50*/  STS.U16 [R17+0x2300], R29 ;  /* 0x0023001d11007388 */ /* 0x0103e80000000400 */
[----:B------:R2:W-:Y:S04]  /*24f60*/  STS.U16 [R17+0x2b00], R27 ;  /* 0x002b001b11007388 */ /* 0x0005e80000000400 */
[----:B0-----:R-:W4:Y:S04]  /*24f70*/  LDL.LU R15, [R1+0x22f4] ;  /* 0x0022f400010f7983 */ /* 0x001f280000300800 */
[----:B-1----:R-:W4:Y:S04]  /*24f80*/  LDL.LU R29, [R1+0x22f0] ;  /* 0x0022f000011d7983 */ /* 0x002f280000300800 */
[----:B--2---:R-:W2:Y:S04]  /*24f90*/  LDL.LU R27, [R1+0x22ec] ;  /* 0x0022ec00011b7983 */ /* 0x004ea80000300800 */
[----:B------:R0:W-:Y:S04]  /*24fa0*/  STS.U16 [R17+0x3300], R25 ;  /* 0x0033001911007388 */ /* 0x0001e80000000400 */
[----:B------:R1:W-:Y:S04]  /*24fb0*/  STS.U16 [R17+0x3b00], R23 ;  /* 0x003b001711007388 */ /* 0x0003e80000000400 */
[----:B------:R3:W-:Y:S04]  /*24fc0*/  STS.U16 [R17+0x4300], R21 ;  /* 0x0043001511007388 */ /* 0x0007e80000000400 */
[----:B0-----:R-:W2:Y:S04]  /*24fd0*/  LDL.LU R25, [R1+0x22e8] ;  /* 0x0022e80001197983 */ /* 0x001ea80000300800 */
[----:B-1----:R-:W2:Y:S04]  /*24fe0*/  LDL.LU R23, [R1+0x22e4] ;  /* 0x0022e40001177983 */ /* 0x002ea80000300800 */
[----:B---3--:R-:W3:Y:S04]  /*24ff0*/  LDL.LU R21, [R1+0x22e0] ;  /* 0x0022e00001157983 */ /* 0x008ee80000300800 */
[----:B------:R0:W-:Y:S04]  /*25000*/  STS.U16 [R17+0x4b00], R19 ;  /* 0x004b001311007388 */ /* 0x0001e80000000400 */
[----:B------:R1:W-:Y:S04]  /*25010*/  STS.U16 [R17+0x5300], R13 ;  /* 0x0053000d11007388 */ /* 0x0003e80000000400 */
[----:B------:R1:W-:Y:S04]  /*25020*/  STS.U16 [R17+0x5b00], R12 ;  /* 0x005b000c11007388 */ /* 0x0003e80000000400 */
[----:B0-----:R-:W2:Y:S04]  /*25030*/  LDL.LU R19, [R1+0x22dc] ;  /* 0x0022dc0001137983 */ /* 0x001ea80000300800 */
[----:B-1----:R-:W2:Y:S04]  /*25040*/  LDL.LU R13, [R1+0x22d8] ;  /* 0x0022d800010d7983 */ /* 0x002ea80000300800 */
[----:B------:R-:W2:Y:S04]  /*25050*/  LDL.LU R12, [R1+0x22d4] ;  /* 0x0022d400010c7983 */ /* 0x000ea80000300800 */
        /* <DEDUP_REMOVED lines=14> */
[----:B0-----:R-:W2:Y:S04]  /*25140*/  LDL.LU R22, [R1+0x22b8] ;  /* 0x0022b80001167983 */ /* 0x001ea80000300800 */
[----:B-1----:R-:W2:Y:S04]  /*25150*/  LDL.LU R26, [R1+0x22b4] ;  /* 0x0022b400011a7983 */ /* 0x002ea80000300800 */
[----:B------:R0:W-:Y:S04]  /*25160*/  STS.U16 [R17+0xa300], R3 ;  /* 0x00a3000311007388 */ /* 0x0001e80000000400 */
[----:B------:R1:W-:Y:S04]  /*25170*/  STS.U16 [R17+0xab00], R2 ;  /* 0x00ab000211007388 */ /* 0x0003e80000000400 */
[----:B0-----:R-:W3:Y:S04]  /*25180*/  LDL R3, [R1+0x618] ;  /* 0x0006180001037983 */ /* 0x001ee80000100800 */
[----:B-1----:R-:W3:Y:S01]  /*25190*/  LDL R2, [R1+0xdf4] ;  /* 0x000df40001027983 */ /* 0x002ee20000100800 */
[----:B------:R-:W-:-:S03]  /*251a0*/  PRMT R28, RZ, 0x7610, R28 ;  /* 0x00007610ff1c7816 */ /* 0x000fc6000000001c */
[----:B--2---:R-:W-:Y:S04]  /*251b0*/  STS.U16 [R17+0xb300], R26 ;  /* 0x00b3001a11007388 */ /* 0x004fe80000000400 */
        /* <DEDUP_REMOVED lines=8> */
[----:B------:R0:W-:Y:S04]  /*25240*/  STS.U16 [R17+0xfb00], R13 ;  /* 0x00fb000d11007388 */ /* 0x0001e80000000400 */
[----:B---3--:R-:W2:Y:S04]  /*25250*/  @!P0 LDG.E.U16 R28, [R2.64] ;  /* 0x0000000a021c8981 */ /* 0x008ea8000c1e1500 */
[----:B0-----:R-:W3:Y:S01]  /*25260*/  LDL.LU R17, [R1+0x22b0] ;  /* 0x0022b00001117983 */ /* 0x001ee20000300800 */
[----:B------:R-:W-:-:S05]  /*25270*/  LOP3.LUT R14, R14, 0x40, RZ, 0x3c, !PT ;  /* 0x000000400e0e7812 */ /* 0x000fca00078e3cff */
[----:B---3--:R-:W-:Y:S04]  /*25280*/  STS.U16 [R14+0x400], R17 ;  /* 0x000400110e007388 */ /* 0x008fe80000000400 */
[----:B------:R-:W-:Y:S04]  /*25290*/  STS.U16 [R14+0xc00], R19 ;  /* 0x000c00130e007388 */ /* 0x000fe80000000400 */
[----:B------:R-:W-:Y:S04]  /*252a0*/  STS.U16 [R14+0x1400], R21 ;  /* 0x001400150e007388 */ /* 0x000fe80000000400 */
[----:B------:R-:W-:Y:S04]  /*252b0*/  STS.U16 [R14+0x1c00], R23 ;  /* 0x001c00170e007388 */ /* 0x000fe80000000400 */
[----:B------:R-:W-:Y:S04]  /*252c0*/  STS.U16 [R14+0x2400], R25 ;  /* 0x002400190e007388 */ /* 0x000fe80000000400 */
[----:B------:R-:W-:Y:S04]  /*252d0*/  STS.U16 [R14+0x2c00], R27 ;  /* 0x002c001b0e007388 */ /* 0x000fe80000000400 */
[----:B----4-:R0:W-:Y:S04]  /*252e0*/  STS.U16 [R14+0x3400], R29 ;  /* 0x0034001d0e007388 */ /* 0x0101e80000000400 */
[----:B0-----:R-:W3:Y:S04]  /*252f0*/  LDL.LU R14, [R1+0x22ac] ;  /* 0x0022ac00010e7983 */ /* 0x001ee80000300800 */
[----:B--2---:R0:W-:Y:S04]  /*25300*/  STL [R1+0x38c], R28 ;  /* 0x00038c1c01007387 */ /* 0x0041e80000100800 */
[----:B0-----:R-:W2:Y:S04]  /*25310*/  LDL.LU R28, [R1+0x22a8] ;  /* 0x0022a800011c7983 */ /* 0x001ea80000300800 */
[----:B------:R-:W4:Y:S04]  /*25320*/  LDL R2, [R1+0x614] ;  /* 0x0006140001027983 */ /* 0x000f280000100800 */
[----:B------:R-:W4:Y:S01]  /*25330*/  LDL R3, [R1+0xdf0] ;  /* 0x000df00001037983 */ /* 0x000f220000100800 */
[----:B---3--:R-:W-:-:S02]  /*25340*/  PRMT R14, RZ, 0x7610, R14 ;  /* 0x00007610ff0e7816 */ /* 0x008fc4000000000e */
[----:B----4-:R-:W-:-:S04]  /*25350*/  @!P0 LOP3.LUT R3, R3, R2, RZ, 0x3c, !PT ;  /* 0x0000000203038212 */ /* 0x010fc800078e3cff */
[----:B------:R-:W-:-:S04]  /*25360*/  @!P0 LOP3.LUT R2, R3, R2, RZ, 0x3c, !PT ;  /* 0x0000000203028212 */ /* 0x000fc800078e3cff */
[----:B------:R-:W-:-:S05]  /*25370*/  @!P0 LOP3.LUT R3, R3, R2, RZ, 0x3c, !PT ;  /* 0x0000000203038212 */ /* 0x000fca00078e3cff */
[----:B------:R-:W3:Y:S04]  /*25380*/  @!P0 LDG.E.U16 R14, [R2.64] ;  /* 0x0000000a020e8981 */ /* 0x000ee8000c1e1500 */
[----:B---3--:R0:W-:Y:S04]  /*25390*/  STL [R1+0x388], R14 ;  /* 0x0003880e01007387 */ /* 0x0081e80000100800 */
[----:B0-----:R-:W3:Y:S04]  /*253a0*/  LDL.LU R14, [R1+0x22a4] ;  /* 0x0022a400010e7983 */ /* 0x001ee80000300800 */
[----:B------:R-:W4:Y:S04]  /*253b0*/  LDL R2, [R1+0x610] ;  /* 0x0006100001027983 */ /* 0x000f280000100800 */
[----:B------:R-:W4:Y:S01]  /*253c0*/  LDL R3, [R1+0xdec] ;  /* 0x000dec0001037983 */ /* 0x000f220000100800 */
[----:B------:R-:W-:-:S02]  /*253d0*/  PRMT R15, RZ, 0x7610, R15 ;  /* 0x00007610ff0f7816 */ /* 0x000fc4000000000f */
[----:B----4-:R-:W-:-:S04]  /*253e0*/  @!P0 LOP3.LUT R3, R3, R2, RZ, 0x3c, !PT ;  /* 0x0000000203038212 */ /* 0x010fc800078e3cff */
[----:B------:R-:W-:-:S04]  /*253f0*/  @!P0 LOP3.LUT R2, R3, R2, RZ, 0x3c, !PT ;  /* 0x0000000203028212 */ /* 0x000fc800078e3cff */
[----:B------:R-:W-:-:S05]  /*25400*/  @!P0 LOP3.LUT R3, R3, R2, RZ, 0x3c, !PT ;  /* 0x0000000203038212 */ /* 0x000fca00078e3cff */
[----:B------:R-:W4:Y:S04]  /*25410*/  @!P0 LDG.E.U16 R15, [R2.64] ;  /* 0x0000000a020f8981 */ /* 0x000f28000c1e1500 */
[----:B----4-:R0:W-:Y:S04]  /*25420*/  STL [R1+0x16c], R15 ;  /* 0x00016c0f01007387 */ /* 0x0101e80000100800 */
[----:B0-----:R-:W4:Y:S04]  /*25430*/  LDL.LU R15, [R1+0x22a0] ;  /* 0x0022a000010f7983 */ /* 0x001f280000300800 */
[----:B------:R-:W2:Y:S04]  /*25440*/  LDL R2, [R1+0xdbc] ;  /* 0x000dbc0001027983 */ /* 0x000ea80000100800 */
[----:B------:R-:W2:Y:S01]  /*25450*/  LDL R3, [R1+0xdc0] ;  /* 0x000dc00001037983 */ /* 0x000ea20000100800 */
[----:B---3--:R-:W-:-:S02]  /*25460*/  PRMT R14, RZ, 0x7610, R14 ;  /* 0x00007610ff0e7816 */ /* 0x008fc4000000000e */
[----:B--2---:R-:W-:-:S04]  /*25470*/  @!P0 LOP3.LUT R3, R3, R2, RZ, 0x3c, !PT ;  /* 0x0000000203038212 */ /* 0x004fc800078e3cff */
[----:B------:R-:W-:-:S04]  /*25480*/  @!P0 LOP3.LUT R2, R3, R2, RZ, 0x3c, !PT ;  /* 0x0000000203028212 */ /* 0x000fc800078e3cff */
[----:B------:R-:W-:-:S05]  /*25490*/  @!P0 LOP3.LUT R3, R3, R2, RZ, 0x3c, !PT ;  /* 0x0000000203038212 */ /* 0x000fca00078e3cff */
[----:B------:R-:W2:Y:S04]  /*254a0*/  @!P0 LDG.E.U16 R14, [R2.64] ;  /* 0x0000000a020e8981 */ /* 0x000ea8000c1e1500 */
[----:B--2---:R0:W-:Y:S04]  /*254b0*/  STL [R1+0x168], R14 ;  /* 0x0001680e01007387 */ /* 0x0041e80000100800 */
[----:B0-----:R-:W2:Y:S04]  /*254c0*/  LDL.LU R14, [R1+0x229c] ;  /* 0x00229c00010e7983 */ /* 0x001ea80000300800 */
[----:B------:R-:W3:Y:S04]  /*254d0*/  LDL R2, [R1+0xdb4] ;  /* 0x000db40001027983 */ /* 0x000ee80000100800 */
[----:B------:R-:W3:Y:S01]  /*254e0*/  LDL R3, [R1+0xdb8] ;  /* 0x000db80001037983 */ /* 0x000ee20000100800 */
[----:B----4-:R-:W-:-:S02]  /*254f0*/  PRMT R15, RZ, 0x7610, R15 ;  /* 0x00007610ff0f7816 */ /* 0x010fc4000000000f */
[----:B---3--:R-:W-:-:S04]  /*25500*/  @!P0 LOP3.LUT R3, R3, R2, RZ, 0x3c, !PT ;  /* 0x0000000203038212 */ /* 0x008fc800078e3cff */
[----:B------:R-:W-:-:S04]  /*25510*/  @!P0 LOP3.LUT R2, R3, R2, RZ, 0x3c, !PT ;  /* 0x0000000203028212 */ /* 0x000fc800078e3cff */
[----:B------:R-:W-:-:S05]  /*25520*/  @!P0 LOP3.LUT R3, R3, R2, RZ, 0x3c, !PT ;  /* 0x0000000203038212 */ /* 0x000fca00078e3cff */
[----:B------:R-:W3:Y:S04]  /*25530*/  @!P0 LDG.E.U16 R15, [R2.64] ;  /* 0x0000000a020f8981 */ /* 0x000ee8000c1e1500 */
[----:B---3--:R0:W-:Y:S04]  /*25540*/  STL [R1+0x164], R15 ;  /* 0x0001640f01007387 */ /* 0x0081e80000100800 */
[----:B0-----:R-:W3:Y:S04]  /*25550*/  LDL.LU R15, [R1+0x2298] ;  /* 0x00229800010f7983 */ /* 0x001ee80000300800 */
[----:B------:R-:W4:Y:S04]  /*25560*/  LDL R2, [R1+0xdac] ;  /* 0x000dac0001027983 */ /* 0x000f280000100800 */
[----:B------:R-:W4:Y:S01]  /*25570*/  LDL R3, [R1+0xdb0] ;  /* 0x000db00001037983 */ /* 0x000f220000100800 */
[----:B--2---:R-:W-:-:S02]  /*25580*/  PRMT R14, RZ, 0x7610, R14 ;  /* 0x00007610ff0e7816 */ /* 0x004fc4000000000e */
[----:B----4-:R-:W-:-:S04]  /*25590*/  @!P0 LOP3.LUT R3, R3, R2, RZ, 0x3c, !PT ;  /* 0x0000000203038212 */ /* 0x010fc800078e3cff */
[----:B------:R-:W-:-:S04]  /*255a0*/  @!P0 LOP3.LUT R2, R3, R2, RZ, 0x3c, !PT ;  /* 0x0000000203028212 */ /* 0x000fc800078e3cff */
[----:B------:R-:W-:-:S05]  /*255b0*/  @!P0 LOP3.LUT R3, R3, R2, RZ, 0x3c, !PT ;  /* 0x0000000203038212 */ /* 0x000fca00078e3cff */
[----:B------:R-:W2:Y:S04]  /*255c0*/  @!P0 LDG.E.U16 R14, [R2.64] ;  /* 0x0000000a020e8981 */ /* 0x000ea8000c1e1500 */
        /* <DEDUP_REMOVED lines=19> */
[----:B0-----:R-:W2:Y:S01]  /*25700*/  LDL.LU R14, [R1+0x228c] ;  /* 0x00228c00010e7983 */ /* 0x001ea20000300800 */
[----:B------:R-:W4:Y:S02]  /*25710*/  LDL R2, [R1+0xd6c] ;  /* 0x000d6c0001027983 */ /* 0x000f240000100800 */
[----:B------:R-:W4:Y:S01]  /*25720*/  LDL R3, [R1+0xd70] ;  /* 0x000d700001037983 */ /* 0x000f220000100800 */
[----:B---3--:R-:W-:-:S02]  /*25730*/  PRMT R15, RZ, 0x7610, R15 ;  /* 0x00007610ff0f7816 */ /* 0x008fc4000000000f */
[----:B----4-:R-:W-:-:S04]  /*25740*/  @!P0 LOP3.LUT R3, R3, R2, RZ, 0x3c, !PT ;  /* 0x0000000203038212 */ /* 0x010fc800078e3cff */
[----:B------:R-:W-:-:S04]  /*25750*/  @!P0 LOP3.LUT R2, R3, R2, RZ, 0x3c, !PT ;  /* 0x0000000203028212 */ /* 0x000fc800078e3cff */
[----:B------:R-:W-:-:S05]  /*25760*/  @!P0 LOP3.LUT R3, R3, R2, RZ, 0x3c, !PT ;  /* 0x0000000203038212 */ /* 0x000fca00078e3cff */
[----:B------:R-:W3:Y:S04]  /*25770*/  @!P0 LDG.E.U16 R15, [R2.64] ;  /* 0x0000000a020f8981 */ /* 0x000ee8000c1e1500 */
[----:B---3--:R0:W-:Y:S04]  /*25780*/  STL [R1+0x154], R15 ;  /* 0x0001540f01007387 */ /* 0x0081e80000100800 */
[----:B0-----:R-:W3:Y:S01]  /*25790*/  LDL.LU R15, [R1+0x2288] ;  /* 0x00228800010f7983 */ /* 0x001ee20000300800 */
[----:B------:R-:W4:Y:S02]  /*257a0*/  LDL R2, [R1+0xd3c] ;  /* 0x000d3c0001027983 */ /* 0x000f240000100800 */
        /* <DEDUP_REMOVED lines=531> */
[----:B------:R-:W4:Y:S02]  /*278e0*/  LDL R3, [R1+0x970] ;  /* 0x0009700001037983 */ /* 0x000f240000100800 */
[----:B----4-:R-:W-:-:S02]  /*278f0*/  @!P0 LOP3.LUT R3, R3, R2, RZ, 0x3c, !PT ;  /* 0x0000000203038212 */ /* 0x010fc400078e3cff */
[----:B--2---:R-:W-:Y:S02]  /*27900*/  PRMT R14, RZ, 0x7610, R14 ;  /* 0x00007610ff0e7816 */ /* 0x004fe4000000000e */
        /* <DEDUP_REMOVED lines=42> */
[----:B------:R-:W4:Y:S01]  /*27bb0*/  LDL R3, [R1+0x908] ;  /* 0x0009080001037983 */ /* 0x000f220000100800 */
[----:B------:R-:W-:-:S02]  /*27bc0*/  PRMT R13, RZ, 0x7610, R13 ;  /* 0x00007610ff0d7816 */ /* 0x000fc4000000000d */
        /* <DEDUP_REMOVED lines=10> */
[----:B------:R-:W2:Y:S04]  /*27c70*/  @!P0 LDG.E.U16 R14, [R2.64] ;  /* 0x0000000a020e8981 */ /* 0x000ea8000c1e1500 */
[----:B----4-:R0:W-:Y:S04]  /*27c80*/  STL [R1+0x50], R13 ;  /* 0x0000500d01007387 */ /* 0x0101e80000100800 */
[----:B0-----:R-:W3:Y:S04]  /*27c90*/  LDL R13, [R1+0x8b8] ;  /* 0x0008b800010d7983 */ /* 0x001ee80000100800 */
        /* <DEDUP_REMOVED lines=39> */
[----:B---3--:R-:W-:-:S02]  /*27f10*/  @!P0 IMAD.MOV.U32 R2, RZ, RZ, R13 ;  /* 0x000000ffff028224 */ /* 0x008fc400078e000d */
[----:B------:R-:W3:Y:S01]  /*27f20*/  LDL R13, [R1+0x870] ;  /* 0x00087000010d7983 */ /* 0x000ee20000100800 */
[----:B--2---:R-:W-:-:S06]  /*27f30*/  PRMT R14, RZ, 0x7610, R14 ;  /* 0x00007610ff0e7816 */ /* 0x004fcc000000000e */
[----:B----4-:R-:W2:Y:S04]  /*27f40*/  @!P0 LDG.E.U16 R14, [R2.64] ;  /* 0x0000000a020e8981 */ /* 0x010ea8000c1e1500 */
        /* <DEDUP_REMOVED lines=8> */
[----:B------:R-:W4:Y:S04]  /*27fd0*/  @!P0 LDG.E.U16 R15, [R2.64] ;  /* 0x0000000a020f8981 */ /* 0x000f28000c1e1500 */
[----:B----4-:R0:W-:Y:S04]  /*27fe0*/  STL [R1+0x34], R15 ;  /* 0x0000340f01007387 */ /* 0x0101e80000100800 */
[----:B0-----:R-:W4:Y:S01]  /*27ff0*/  LDL.LU R15, [R1+0x216c] ;  /* 0x00216c00010f7983 */ /* 0x001f220000300800 */
[----:B------:R-:W2:Y:S02]  /*28000*/  LDL R2, [R1+0x884] ;  /* 0x0008840001027983 */ /* 0x000ea40000100800 */
[----:B------:R-:W2:Y:S02]  /*28010*/  LDL R3, [R1+0x888] ;  /* 0x0008880001037983 */ /* 0x000ea40000100800 */
[----:B--2---:R-:W-:-:S02]  /*28020*/  @!P0 LOP3.LUT R3, R3, R2, RZ, 0x3c, !PT ;  /* 0x0000000203038212 */ /* 0x004fc400078e3cff */
[----:B----4-:R-:W-:Y:S02]  /*28030*/  PRMT R15, RZ, 0x7610, R15 ;  /* 0x00007610ff0f7816 */ /* 0x010fe4000000000f */
[----:B------:R-:W-:-:S04]  /*28040*/  @!P0 LOP3.LUT R2, R3, R2, RZ, 0x3c, !PT ;  /* 0x0000000203028212 */ /* 0x000fc800078e3cff */
[----:B------:R-:W-:-:S05]  /*28050*/  @!P0 LOP3.LUT R3, R3, R2, RZ, 0x3c, !PT ;  /* 0x0000000203038212 */ /* 0x000fca00078e3cff */
[----:B------:R0:W2:Y:S04]  /*28060*/  @!P0 LDG.E.U16 R15, [R2.64] ;  /* 0x0000000a020f8981 */ /* 0x0000a8000c1e1500 */
[----:B0-----:R-:W4:Y:S04]  /*28070*/  LDL R2, [R1+0x87c] ;  /* 0x00087c0001027983 */ /* 0x001f280000100800 */
[----:B------:R-:W4:Y:S01]  /*28080*/  LDL R3, [R1+0x880] ;  /* 0x0008800001037983 */ /* 0x000f220000100800 */
[----:B------:R-:W-:Y:S02]  /*28090*/  PRMT R14, RZ, 0x7610, R14 ;  /* 0x00007610ff0e7816 */ /* 0x000fe4000000000e */
[----:B----4-:R-:W-:-:S04]  /*280a0*/  @!P0 LOP3.LUT R3, R3, R2, RZ, 0x3c, !PT ;  /* 0x0000000203038212 */ /* 0x010fc800078e3cff */
[----:B------:R-:W-:-:S04]  /*280b0*/  @!P0 LOP3.LUT R2, R3, R2, RZ, 0x3c, !PT ;  /* 0x0000000203028212 */ /* 0x000fc800078e3cff */
[----:B------:R-:W-:Y:S01]  /*280c0*/  @!P0 LOP3.LUT R3, R3, R2, RZ, 0x3c, !PT ;  /* 0x0000000203038212 */ /* 0x000fe200078e3cff */
[----:B--2---:R0:W-:Y:S04]  /*280d0*/  STL [R1+0x30], R15 ;  /* 0x0000300f01007387 */ /* 0x0041e80000100800 */
[----:B------:R1:W2:Y:S01]  /*280e0*/  @!P0 LDG.E.U16 R14, [R2.64] ;  /* 0x0000000a020e8981 */ /* 0x0002a2000c1e1500 */
[----:B------:R-:W-:-:S03]  /*280f0*/  PRMT R28, RZ, 0x7610, R28 ;  /* 0x00007610ff1c7816 */ /* 0x000fc6000000001c */
[----:B0-----:R-:W4:Y:S04]  /*28100*/  LDL R15, [R1+0x840] ;  /* 0x00084000010f7983 */ /* 0x001f280000100800 */
[----:B-1----:R-:W2:Y:S04]  /*28110*/  LDL R2, [R1+0x874] ;  /* 0x0008740001027983 */ /* 0x002ea80000100800 */
[----:B------:R-:W2:Y:S02]  /*28120*/  LDL R3, [R1+0x878] ;  /* 0x0008780001037983 */ /* 0x000ea40000100800 */
[----:B--2---:R-:W-:-:S04]  /*28130*/  @!P0 LOP3.LUT R3, R3, R2, RZ, 0x3c, !PT ;  /* 0x0000000203038212 */ /* 0x004fc800078e3cff */
[----:B------:R-:W-:-:S04]  /*28140*/  @!P0 LOP3.LUT R2, R3, R2, RZ, 0x3c, !PT ;  /* 0x0000000203028212 */ /* 0x000fc800078e3cff */
[----:B------:R-:W-:-:S05]  /*28150*/  @!P0 LOP3.LUT R3, R3, R2, RZ, 0x3c, !PT ;  /* 0x0000000203038212 */ /* 0x000fca00078e3cff */
[----:B------:R-:W2:Y:S04]  /*28160*/  @!P0 LDG.E.U16 R28, [R2.64] ;  /* 0x0000000a021c8981 */ /* 0x000ea8000c1e1500 */
[----:B------:R0:W-:Y:S04]  /*28170*/  STL [R1+0x2c], R14 ;  /* 0x00002c0e01007387 */ /* 0x0001e80000100800 */
[----:B0-----:R-:W3:Y:S04]  /*28180*/  LDL R14, [R1+0x838] ;  /* 0x00083800010e7983 */ /* 0x001ee80000100800 */
        /* <DEDUP_REMOVED lines=16> */
[----:B0-----:R-:W2:Y:S01]  /*28290*/  LDL R3, [R1+0x83c] ;  /* 0x00083c0001037983 */ /* 0x001ea20000100800 */
[----:B------:R-:W-:Y:S01]  /*282a0*/  PRMT R5, RZ, 0x7610, R5 ;  /* 0x00007610ff057816 */ /* 0x000fe20000000005 */
[----:B------:R-:W-:Y:S02]  /*282b0*/  @!P0 IMAD.MOV.U32 R2, RZ, RZ, R15 ;  /* 0x000000ffff028224 */ /* 0x000fe400078e000f */
[----:B----4-:R0:W-:Y:S01]  /*282c0*/  STL [R1+0x20], R12 ;  /* 0x0000200c01007387 */ /* 0x0101e20000100800 */
[----:B------:R-:W-:Y:S01]  /*282d0*/  PRMT R11, RZ, 0x7610, R11 ;  /* 0x00007610ff0b7816 */ /* 0x000fe2000000000b */
[----:B------:R-:W4:Y:S02]  /*282e0*/  LDL R15, [R1+0x7fc] ;  /* 0x0007fc00010f7983 */ /* 0x000f240000100800 */
[----:B--2---:R1:W2:Y:S04]  /*282f0*/  @!P0 LDG.E.U16 R5, [R2.64] ;  /* 0x0000000a02058981 */ /* 0x0042a8000c1e1500 */
[----:B0-----:R-:W3:Y:S04]  /*28300*/  LDL R12, [R1+0x808] ;  /* 0x00080800010c7983 */ /* 0x001ee80000100800 */
[----:B-1----:R-:W3:Y:S01]  /*28310*/  LDL R3, [R1+0x834] ;  /* 0x0008340001037983 */ /* 0x002ee20000100800 */
[----:B------:R-:W-:-:S03]  /*28320*/  @!P0 IMAD.MOV.U32 R2, RZ, RZ, R14 ;  /* 0x000000ffff028224 */ /* 0x000fc600078e000e */
[----:B--2---:R0:W-:Y:S01]  /*28330*/  STL [R1+0x1c], R5 ;  /* 0x00001c0501007387 */ /* 0x0041e20000100800 */
[----:B------:R-:W-:Y:S01]  /*28340*/  PRMT R7, RZ, 0x7610, R7 ;  /* 0x00007610ff077816 */ /* 0x000fe20000000007 */
[----:B------:R-:W2:Y:S02]  /*28350*/  LDL R14, [R1+0x7f4] ;  /* 0x0007f400010e7983 */ /* 0x000ea40000100800 */
[----:B---3--:R1:W3:Y:S04]  /*28360*/  @!P0 LDG.E.U16 R11, [R2.64] ;  /* 0x0000000a020b8981 */ /* 0x0082e8000c1e1500 */
[----:B0-----:R-:W2:Y:S04]  /*28370*/  LDL R5, [R1+0x800] ;  /* 0x0008000001057983 */ /* 0x001ea80000100800 */
[----:B-1----:R-:W2:Y:S01]  /*28380*/  LDL R3, [R1+0x82c] ;  /* 0x00082c0001037983 */ /* 0x002ea20000100800 */
[----:B------:R-:W-:-:S03]  /*28390*/  @!P0 IMAD.MOV.U32 R2, RZ, RZ, R13 ;  /* 0x000000ffff028224 */ /* 0x000fc600078e000d */
[----:B---3--:R0:W-:Y:S01]  /*283a0*/  STL [R1+0x18], R11 ;  /* 0x0000180b01007387 */ /* 0x0081e20000100800 */
[----:B------:R-:W-:Y:S02]  /*283b0*/  PRMT R8, RZ, 0x7610, R8 ;  /* 0x00007610ff087816 */ /* 0x000fe40000000008 */
[----:B------:R-:W-:Y:S02]  /*283c0*/  PRMT R4, RZ, 0x7610, R4 ;  /* 0x00007610ff047816 */ /* 0x000fe40000000004 */
[----:B------:R-:W-:Y:S01]  /*283d0*/  PRMT R10, RZ, 0x7610, R10 ;  /* 0x00007610ff0a7816 */ /* 0x000fe2000000000a */
[----:B------:R-:W3:Y:S04]  /*283e0*/  LDL R13, [R1+0x7ec] ;  /* 0x0007ec00010d7983 */ /* 0x000ee80000100800 */
[----:B--2---:R1:W2:Y:S04]  /*283f0*/  @!P0 LDG.E.U16 R7, [R2.64] ;  /* 0x0000000a02078981 */ /* 0x0042a8000c1e1500 */
[----:B0-----:R-:W2:Y:S04]  /*28400*/  LDL R11, [R1+0x7f8] ;  /* 0x0007f800010b7983 */ /* 0x001ea80000100800 */
[----:B-1----:R-:W2:Y:S01]  /*28410*/  LDL R3, [R1+0x804] ;  /* 0x0008040001037983 */ /* 0x002ea20000100800 */
[----:B------:R-:W-:-:S05]  /*28420*/  @!P0 IMAD.MOV.U32 R2, RZ, RZ, R12 ;  /* 0x000000ffff028224 */ /* 0x000fca00078e000c */
[----:B--2---:R0:W2:Y:S02]  /*28430*/  @!P0 LDG.E.U16 R8, [R2.64] ;  /* 0x0000000a02088981 */ /* 0x0040a4000c1e1500 */
[----:B0-----:R-:W-:Y:S02]  /*28440*/  @!P0 IMAD.MOV.U32 R2, RZ, RZ, R5 ;  /* 0x000000ffff028224 */ /* 0x001fe400078e0005 */
[----:B----4-:R-:W-:-:S05]  /*28450*/  @!P0 IMAD.MOV.U32 R3, RZ, RZ, R15 ;  /* 0x000000ffff038224 */ /* 0x010fca00078e000f */
[----:B------:R0:W4:Y:S04]  /*28460*/  @!P0 LDG.E.U16 R4, [R2.64] ;  /* 0x0000000a02048981 */ /* 0x000128000c1e1500 */
[----:B------:R1:W-:Y:S01]  /*28470*/  STL [R1+0x14], R7 ;  /* 0x0000140701007387 */ /* 0x0003e20000100800 */
[----:B------:R-:W4:Y:S02]  /*28480*/  LDL R12, [R1+0x7c4] ;  /* 0x0007c400010c7983 */ /* 0x000f240000100800 */
[----:B0-----:R-:W-:Y:S02]  /*28490*/  @!P0 IMAD.MOV.U32 R2, RZ, RZ, R11 ;  /* 0x000000ffff028224 */ /* 0x001fe400078e000b */
[----:B------:R-:W-:Y:S01]  /*284a0*/  @!P0 IMAD.MOV.U32 R3, RZ, RZ, R14 ;  /* 0x000000ffff038224 */ /* 0x000fe200078e000e */
[----:B-1----:R-:W4:Y:S04]  /*284b0*/  LDL R7, [R1+0x7f0] ;  /* 0x0007f00001077983 */ /* 0x002f280000100800 */
[----:B------:R3:W4:Y:S01]  /*284c0*/  @!P0 LDG.E.U16 R10, [R2.64] ;  /* 0x0000000a020a8981 */ /* 0x000722000c1e1500 */
[----:B------:R-:W-:Y:S01]  /*284d0*/  PRMT R6, RZ, 0x7610, R6 ;  /* 0x00007610ff067816 */ /* 0x000fe20000000006 */
[----:B---3--:R-:W-:-:S02]  /*284e0*/  @!P0 IMAD.MOV.U32 R3, RZ, RZ, R13 ;  /* 0x000000ffff038224 */ /* 0x008fc400078e000d */
[----:B--2---:R0:W-:Y:S01]  /*284f0*/  STL [R1+0x10], R8 ;  /* 0x0000100801007387 */ /* 0x0041e20000100800 */
[----:B------:R-:W2:Y:S03]  /*28500*/  LDL R5, [R1+0x7bc] ;  /* 0x0007bc0001057983 */ /* 0x000ea60000100800 */
[----:B0-----:R-:W3:Y:S04]  /*28510*/  LDL R8, [R1+0x7c8] ;  /* 0x0007c80001087983 */ /* 0x001ee80000100800 */
[----:B----4-:R0:W-:Y:S01]  /*28520*/  STL [R1+0xc], R4 ;  /* 0x00000c0401007387 */ /* 0x0101e20000100800 */
[----:B------:R-:W4:Y:S03]  /*28530*/  LDL R11, [R1+0x7b4] ;  /* 0x0007b400010b7983 */ /* 0x000f260000100800 */
[----:B0-----:R-:W4:Y:S01]  /*28540*/  LDL R4, [R1+0x7c0] ;  /* 0x0007c00001047983 */ /* 0x001f220000100800 */
[----:B------:R-:W-:-:S03]  /*28550*/  @!P0 IMAD.MOV.U32 R2, RZ, RZ, R7 ;  /* 0x000000ffff028224 */ /* 0x000fc600078e0007 */
[----:B------:R0:W-:Y:S04]  /*28560*/  STL [R1+0x8], R10 ;  /* 0x0000080a01007387 */ /* 0x0001e80000100800 */
[----:B------:R1:W4:Y:S01]  /*28570*/  @!P0 LDG.E.U16 R6, [R2.64] ;  /* 0x0000000a02068981 */ /* 0x000322000c1e1500 */
[----:B------:R-:W-:Y:S02]  /*28580*/  PRMT R9, RZ, 0x7610, R9 ;  /* 0x00007610ff097816 */ /* 0x000fe40000000009 */
[----:B------:R-:W-:Y:S02]  /*28590*/  PRMT R28, RZ, 0x7610, R28 ;  /* 0x00007610ff1c7816 */ /* 0x000fe4000000001c */
[----:B------:R-:W-:Y:S01]  /*285a0*/  PRMT R26, RZ, 0x7610, R26 ;  /* 0x00007610ff1a7816 */ /* 0x000fe2000000001a */
[----:B------:R-:W4:Y:S04]  /*285b0*/  LDL R7, [R1+0x7ac] ;  /* 0x0007ac0001077983 */ /* 0x000f280000100800 */
[----:B0-----:R-:W4:Y:S01]  /*285c0*/  LDL R10, [R1+0x7b8] ;  /* 0x0007b800010a7983 */ /* 0x001f220000100800 */
[----:B-1----:R-:W-:-:S02]  /*285d0*/  @!P0 IMAD.MOV.U32 R3, RZ, RZ, R12 ;  /* 0x000000ffff038224 */ /* 0x002fc400078e000c */
[----:B---3--:R-:W-:-:S05]  /*285e0*/  @!P0 IMAD.MOV.U32 R2, RZ, RZ, R8 ;  /* 0x000000ffff028224 */ /* 0x008fca00078e0008 */
[----:B------:R2:W3:Y:S02]  /*285f0*/  @!P0 LDG.E.U16 R9, [R2.64] ;  /* 0x0000000a02098981 */ /* 0x0004e4000c1e1500 */
[----:B--2---:R-:W-:Y:S02]  /*28600*/  @!P0 IMAD.MOV.U32 R3, RZ, RZ, R5 ;  /* 0x000000ffff038224 */ /* 0x004fe400078e0005 */
[----:B----4-:R-:W-:-:S05]  /*28610*/  @!P0 IMAD.MOV.U32 R2, RZ, RZ, R4 ;  /* 0x000000ffff028224 */ /* 0x010fca00078e0004 */
[----:B------:R0:W2:Y:S04]  /*28620*/  @!P0 LDG.E.U16 R28, [R2.64] ;  /* 0x0000000a021c8981 */ /* 0x0000a8000c1e1500 */
[----:B------:R1:W-:Y:S01]  /*28630*/  STL [R1+0x4], R6 ;  /* 0x0000040601007387 */ /* 0x0003e20000100800 */
[----:B------:R-:W4:Y:S02]  /*28640*/  LDL R8, [R1+0x788] ;  /* 0x0007880001087983 */ /* 0x000f240000100800 */
[----:B0-----:R-:W-:Y:S02]  /*28650*/  @!P0 IMAD.MOV.U32 R3, RZ, RZ, R11 ;  /* 0x000000ffff038224 */ /* 0x001fe400078e000b */
[----:B------:R-:W-:Y:S01]  /*28660*/  @!P0 IMAD.MOV.U32 R2, RZ, RZ, R10 ;  /* 0x000000ffff028224 */ /* 0x000fe200078e000a */
[----:B-1----:R-:W4:Y:S04]  /*28670*/  LDL R6, [R1+0x7b0] ;  /* 0x0007b00001067983 */ /* 0x002f280000100800 */
[----:B------:R0:W4:Y:S01]  /*28680*/  @!P0 LDG.E.U16 R26, [R2.64] ;  /* 0x0000000a021a8981 */ /* 0x000122000c1e1500 */
[----:B------:R-:W-:Y:S01]  /*28690*/  PRMT R24, RZ, 0x7610, R24 ;  /* 0x00007610ff187816 */ /* 0x000fe20000000018 */
[----:B0-----:R-:W-:-:S02]  /*286a0*/  @!P0 IMAD.MOV.U32 R3, RZ, RZ, R7 ;  /* 0x000000ffff038224 */ /* 0x001fc400078e0007 */
[----:B---3--:R0:W-:Y:S01]  /*286b0*/  STL [R1], R9 ;  /* 0x0000000901007387 */ /* 0x0081e20000100800 */
[----:B------:R-:W3:Y:S02]  /*286c0*/  LDL R5, [R1+0x77c] ;  /* 0x00077c0001057983 */ /* 0x000ee40000100800 */
[----:B------:R-:W3:Y:S01]  /*286d0*/  LDL R4, [R1+0x780] ;  /* 0x0007800001047983 */ /* 0x000ee20000100800 */
[----:B0-----:R-:W3:Y:S04]  /*286e0*/  LDL R9, [R1+0x784] ;  /* 0x0007840001097983 */ /* 0x001ee80000100800 */
[----:B--2---:R-:W-:Y:S01]  /*286f0*/  STL [R1+0x214c], R28 ;  /* 0x00214c1c01007387 */ /* 0x004fe20000100800 */
[----:B----4-:R-:W-:-:S03]  /*28700*/  @!P0 IMAD.MOV.U32 R2, RZ, RZ, R6 ;  /* 0x000000ffff028224 */ /* 0x010fc600078e0006 */
[----:B------:R-:W-:Y:S01]  /*28710*/  STL [R1+0x212c], R26 ;  /* 0x00212c1a01007387 */ /* 0x000fe20000100800 */
[----:B------:R-:W2:Y:S02]  /*28720*/  LDL R7, [R1+0x774] ;  /* 0x0007740001077983 */ /* 0x000ea40000100800 */
[----:B------:R-:W4:Y:S01]  /*28730*/  LDL R6, [R1+0x778] ;  /* 0x0007780001067983 */ /* 0x000f220000100800 */
[----:B------:R0:W2:Y:S01]  /*28740*/  @!P0 LDG.E.U16 R24, [R2.64] ;  /* 0x0000000a02188981 */ /* 0x0000a2000c1e1500 */
[----:B------:R-:W-:Y:S02]  /*28750*/  PRMT R22, RZ, 0x7610, R22 ;  /* 0x00007610ff167816 */ /* 0x000fe40000000016 */
[----:B------:R-:W-:Y:S01]  /*28760*/  PRMT R20, RZ, 0x7610, R20 ;  /* 0x00007610ff147816 */ /* 0x000fe20000000014 */
[----:B0-----:R-:W-:Y:S01]  /*28770*/  @!P0 IMAD.MOV.U32 R2, RZ, RZ, R8 ;  /* 0x000000ffff028224 */ /* 0x001fe200078e0008 */
[----:B------:R-:W-:Y:S01]  /*28780*/  PRMT R18, RZ, 0x7610, R18 ;  /* 0x00007610ff127816 */ /* 0x000fe20000000012 */
[----:B---3--:R-:W-:-:S05]  /*28790*/  @!P0 IMAD.MOV.U32 R3, RZ, RZ, R9 ;  /* 0x000000ffff038224 */ /* 0x008fca00078e0009 */
[----:B------:R0:W3:Y:S02]  /*287a0*/  @!P0 LDG.E.U16 R22, [R2.64] ;  /* 0x0000000a02168981 */ /* 0x0000e4000c1e1500 */
[----:B0-----:R-:W-:Y:S02]  /*287b0*/  @!P0 IMAD.MOV.U32 R2, RZ, RZ, R4 ;  /* 0x000000ffff028224 */ /* 0x001fe400078e0004 */
[----:B------:R-:W-:-:S05]  /*287c0*/  @!P0 IMAD.MOV.U32 R3, RZ, RZ, R5 ;  /* 0x000000ffff038224 */ /* 0x000fca00078e0005 */
[----:B------:R4:W3:Y:S04]  /*287d0*/  @!P0 LDG.E.U16 R20, [R2.64] ;  /* 0x0000000a02148981 */ /* 0x0008e8000c1e1500 */
[----:B--2---:R-:W-:Y:S01]  /*287e0*/  STL [R1+0x2118], R24 ;  /* 0x0021181801007387 */ /* 0x004fe20000100800 */
[----:B------:R-:W2:Y:S02]  /*287f0*/  LDL R11, [R1+0x744] ;  /* 0x00074400010b7983 */ /* 0x000ea40000100800 */
[----:B------:R-:W2:Y:S02]  /*28800*/  LDL R10, [R1+0x748] ;  /* 0x00074800010a7983 */ /* 0x000ea40000100800 */
[----:B------:R-:W2:Y:S01]  /*28810*/  LDL R9, [R1+0x704] ;  /* 0x0007040001097983 */ /* 0x000ea20000100800 */
[----:B------:R-:W2:Y:S04]  /*28820*/  LDL R8, [R1+0x708] ;  /* 0x0007080001087983 */ /* 0x000ea80000100800 */
[----:B------:R-:W2:Y:S01]  /*28830*/  LDL R5, [R1+0x6c4] ;  /* 0x0006c40001057983 */ /* 0x000ea20000100800 */
[----:B----4-:R-:W-:-:S02]  /*28840*/  @!P0 IMAD.MOV.U32 R2, RZ, RZ, R6 ;  /* 0x000000ffff028224 */ /* 0x010fc400078e0006 */
[----:B------:R-:W-:Y:S01]  /*28850*/  @!P0 IMAD.MOV.U32 R3, RZ, RZ, R7 ;  /* 0x000000ffff038224 */ /* 0x000fe200078e0007 */
[----:B------:R-:W4:Y:S04]  /*28860*/  LDL R4, [R1+0x6c8] ;  /* 0x0006c80001047983 */ /* 0x000f280000100800 */
[----:B------:R2:W4:Y:S01]  /*28870*/  @!P0 LDG.E.U16 R18, [R2.64] ;  /* 0x0000000a02128981 */ /* 0x000522000c1e1500 */
[----:B------:R-:W-:-:S03]  /*28880*/  PRMT R16, RZ, 0x7610, R16 ;  /* 0x00007610ff107816 */ /* 0x000fc60000000010 */
[----:B---3--:R0:W-:Y:S01]  /*28890*/  STL [R1+0x2150], R20 ;  /* 0x0021501401007387 */ /* 0x0081e20000100800 */
[----:B------:R-:W3:Y:S02]  /*288a0*/  LDL R13, [R1+0x684] ;  /* 0x00068400010d7983 */ /* 0x000ee40000100800 */
[----:B------:R-:W3:Y:S02]  /*288b0*/  LDL R12, [R1+0x688] ;  /* 0x00068800010c7983 */ /* 0x000ee40000100800 */
[----:B------:R-:W3:Y:S01]  /*288c0*/  LDL R7, [R1+0x644] ;  /* 0x0006440001077983 */ /* 0x000ee20000100800 */
[----:B------:R-:W3:Y:S01]  /*288d0*/  LDL R6, [R1+0x648] ;  /* 0x0006480001067983 */ /* 0x000ee20000100800 */
[----:B--2---:R-:W-:Y:S02]  /*288e0*/  @!P0 IMAD.MOV.U32 R3, RZ, RZ, R11 ;  /* 0x000000ffff038224 */ /* 0x004fe400078e000b */
[----:B------:R-:W-:-:S05]  /*288f0*/  @!P0 IMAD.MOV.U32 R2, RZ, RZ, R10 ;  /* 0x000000ffff028224 */ /* 0x000fca00078e000a */
[----:B------:R1:W2:Y:S04]  /*28900*/  @!P0 LDG.E.U16 R16, [R2.64] ;  /* 0x0000000a02108981 */ /* 0x0002a8000c1e1500 */
[----:B----4-:R4:W-:Y:S01]  /*28910*/  STL [R1+0x2130], R18 ;  /* 0x0021301201007387 */ /* 0x0109e20000100800 */
[----:B------:R-:W2:Y:S02]  /*28920*/  LDL R11, [R1+0x73c] ;  /* 0x00073c00010b7983 */ /* 0x000ea40000100800 */
[----:B------:R-:W2:Y:S01]  /*28930*/  LDL R10, [R1+0x740] ;  /* 0x00074000010a7983 */ /* 0x000ea20000100800 */
[----:B------:R-:W-:Y:S01]  /*28940*/  PRMT R0, RZ, 0x7610, R0 ;  /* 0x00007610ff007816 */ /* 0x000fe20000000000 */
[----:B------:R-:W2:Y:S01]  /*28950*/  LDL R15, [R1+0x6bc] ;  /* 0x0006bc00010f7983 */ /* 0x000ea20000100800 */
[----:B-1----:R-:W-:-:S02]  /*28960*/  @!P0 IMAD.MOV.U32 R2, RZ, RZ, R8 ;  /* 0x000000ffff028224 */ /* 0x002fc400078e0008 */
[----:B------:R-:W-:Y:S01]  /*28970*/  @!P0 IMAD.MOV.U32 R3, RZ, RZ, R9 ;  /* 0x000000ffff038224 */ /* 0x000fe200078e0009 */
[----:B------:R-:W2:Y:S04]  /*28980*/  LDL R8, [R1+0x700] ;  /* 0x0007000001087983 */ /* 0x000ea80000100800 */
[----:B------:R-:W2:Y:S04]  /*28990*/  LDL R9, [R1+0x6fc] ;  /* 0x0006fc0001097983 */ /* 0x000ea80000100800 */
[----:B------:R1:W2:Y:S04]  /*289a0*/  @!P0 LDG.E.U16 R0, [R2.64] ;  /* 0x0000000a02008981 */ /* 0x0002a8000c1e1500 */
[----:B------:R-:W2:Y:S04]  /*289b0*/  LDL R14, [R1+0x6c0] ;  /* 0x0006c000010e7983 */ /* 0x000ea80000100800 */
[----:B0-----:R-:W2:Y:S04]  /*289c0*/  LDL R20, [R1+0x63c] ;  /* 0x00063c0001147983 */ /* 0x001ea80000100800 */
[----:B----4-:R-:W4:Y:S01]  /*289d0*/  LDL R18, [R1+0x640] ;  /* 0x0006400001127983 */ /* 0x010f220000100800 */
[----:B-1----:R-:W-:-:S02]  /*289e0*/  PRMT R2, RZ, 0x7610, R2 ;  /* 0x00007610ff027816 */ /* 0x002fc40000000002 */
[----:B------:R-:W-:-:S04]  /*289f0*/  PRMT R3, RZ, 0x7610, R3 ;  /* 0x00007610ff037816 */ /* 0x000fc80000000003 */
[----:B------:R3:W4:Y:S02]  /*28a00*/  @!P0 LDG.E.U16 R2, [R4.64] ;  /* 0x0000000a04028981 */ /* 0x000724000c1e1500 */
[----:B---3--:R-:W-:Y:S02]  /*28a10*/  @!P0 IMAD.MOV.U32 R5, RZ, RZ, R13 ;  /* 0x000000ffff058224 */ /* 0x008fe400078e000d */
[----:B------:R-:W-:-:S05]  /*28a20*/  @!P0 IMAD.MOV.U32 R4, RZ, RZ, R12 ;  /* 0x000000ffff048224 */ /* 0x000fca00078e000c */
[----:B------:R0:W3:Y:S02]  /*28a30*/  @!P0 LDG.E.U16 R3, [R4.64] ;  /* 0x0000000a04038981 */ /* 0x0000e4000c1e1500 */
[----:B0-----:R-:W-:Y:S02]  /*28a40*/  PRMT R4, RZ, 0x7610, R4 ;  /* 0x00007610ff047816 */ /* 0x001fe40000000004 */
[----:B------:R-:W-:-:S04]  /*28a50*/  PRMT R5, RZ, 0x7610, R5 ;  /* 0x00007610ff057816 */ /* 0x000fc80000000005 */
[----:B------:R2:W3:Y:S02]  /*28a60*/  @!P0 LDG.E.U16 R4, [R6.64] ;  /* 0x0000000a06048981 */ /* 0x0004e4000c1e1500 */
[----:B--2---:R-:W-:Y:S02]  /*28a70*/  @!P0 IMAD.MOV.U32 R6, RZ, RZ, R10 ;  /* 0x000000ffff068224 */ /* 0x004fe400078e000a */
[----:B------:R-:W-:Y:S01]  /*28a80*/  @!P0 IMAD.MOV.U32 R7, RZ, RZ, R11 ;  /* 0x000000ffff078224 */ /* 0x000fe200078e000b */
[----:B------:R-:W2:Y:S04]  /*28a90*/  LDL R10, [R1+0x680] ;  /* 0x00068000010a7983 */ /* 0x000ea80000100800 */
[----:B------:R-:W2:Y:S04]  /*28aa0*/  LDL R11, [R1+0x67c] ;  /* 0x00067c00010b7983 */ /* 0x000ea80000100800 */
[----:B------:R0:W2:Y:S02]  /*28ab0*/  @!P0 LDG.E.U16 R5, [R6.64] ;  /* 0x0000000a06058981 */ /* 0x0000a4000c1e1500 */
[----:B0-----:R-:W-:-:S06]  /*28ac0*/  PRMT R6, RZ, 0x7610, R6 ;  /* 0x00007610ff067816 */ /* 0x001fcc0000000006 */
[----:B------:R0:W3:Y:S02]  /*28ad0*/  @!P0 LDG.E.U16 R6, [R8.64] ;  /* 0x0000000a08068981 */ /* 0x0000e4000c1e1500 */
[----:B0-----:R-:W-:Y:S02]  /*28ae0*/  @!P0 IMAD.MOV.U32 R8, RZ, RZ, R14 ;  /* 0x000000ffff088224 */ /* 0x001fe400078e000e */
[----:B------:R-:W-:Y:S01]  /*28af0*/  @!P0 IMAD.MOV.U32 R9, RZ, RZ, R15 ;  /* 0x000000ffff098224 */ /* 0x000fe200078e000f */
[----:B--2---:R-:W-:Y:S01]  /*28b00*/  STL [R1+0x2154], R5 ;  /* 0x0021540501007387 */ /* 0x004fe20000100800 */
[----:B------:R-:W2:Y:S02]  /*28b10*/  LDL R13, [R1+0x734] ;  /* 0x00073400010d7983 */ /* 0x000ea40000100800 */
[----:B------:R-:W2:Y:S01]  /*28b20*/  LDL R12, [R1+0x738] ;  /* 0x00073800010c7983 */ /* 0x000ea20000100800 */
[----:B---3--:R0:W-:Y:S01]  /*28b30*/  STL [R1+0x2158], R6 ;  /* 0x0021580601007387 */ /* 0x0081e20000100800 */
[----:B------:R-:W3:Y:S02]  /*28b40*/  LDL R15, [R1+0x6f4] ;  /* 0x0006f400010f7983 */ /* 0x000ee40000100800 */
[----:B------:R-:W3:Y:S01]  /*28b50*/  LDL R14, [R1+0x6f8] ;  /* 0x0006f800010e7983 */ /* 0x000ee20000100800 */
[----:B------:R-:W-:-:S06]  /*28b60*/  PRMT R7, RZ, 0x7610, R7 ;  /* 0x00007610ff077816 */ /* 0x000fcc0000000007 */
[----:B------:R1:W3:Y:S02]  /*28b70*/  @!P0 LDG.E.U16 R7, [R8.64] ;  /* 0x0000000a08078981 */ /* 0x0002e4000c1e1500 */
[----:B-1----:R-:W-:Y:S02]  /*28b80*/  PRMT R8, RZ, 0x7610, R8 ;  /* 0x00007610ff087816 */ /* 0x002fe40000000008 */
[----:B------:R-:W-:-:S04]  /*28b90*/  PRMT R9, RZ, 0x7610, R9 ;  /* 0x00007610ff097816 */ /* 0x000fc80000000009 */
[----:B------:R4:W3:Y:S02]  /*28ba0*/  @!P0 LDG.E.U16 R8, [R10.64] ;  /* 0x0000000a0a088981 */ /* 0x0008e4000c1e1500 */
[----:B----4-:R-:W-:Y:S02]  /*28bb0*/  @!P0 IMAD.MOV.U32 R10, RZ, RZ, R18 ;  /* 0x000000ffff0a8224 */ /* 0x010fe400078e0012 */
[----:B------:R-:W-:-:S05]  /*28bc0*/  @!P0 IMAD.MOV.U32 R11, RZ, RZ, R20 ;  /* 0x000000ffff0b8224 */ /* 0x000fca00078e0014 */
[----:B------:R1:W4:Y:S02]  /*28bd0*/  @!P0 LDG.E.U16 R9, [R10.64] ;  /* 0x0000000a0a098981 */ /* 0x000324000c1e1500 */
[----:B-1----:R-:W-:Y:S02]  /*28be0*/  PRMT R10, RZ, 0x7610, R10 ;  /* 0x00007610ff0a7816 */ /* 0x002fe4000000000a */
[----:B------:R-:W-:-:S04]  /*28bf0*/  PRMT R11, RZ, 0x7610, R11 ;  /* 0x00007610ff0b7816 */ /* 0x000fc8000000000b */
[----:B--2---:R3:W2:Y:S02]  /*28c00*/  @!P0 LDG.E.U16 R10, [R12.64] ;  /* 0x0000000a0c0a8981 */ /* 0x0046a4000c1e1500 */
[----:B---3--:R-:W-:Y:S02]  /*28c10*/  @!P0 IMAD.MOV.U32 R13, RZ, RZ, R15 ;  /* 0x000000ffff0d8224 */ /* 0x008fe400078e000f */
[----:B------:R-:W-:-:S05]  /*28c20*/  @!P0 IMAD.MOV.U32 R12, RZ, RZ, R14 ;  /* 0x000000ffff0c8224 */ /* 0x000fca00078e000e */
[----:B------:R-:W3:Y:S04]  /*28c30*/  @!P0 LDG.E.U16 R11, [R12.64] ;  /* 0x0000000a0c0b8981 */ /* 0x000ee8000c1e1500 */
[----:B------:R-:W-:Y:S04]  /*28c40*/  STL [R1+0x215c], R7 ;  /* 0x00215c0701007387 */ /* 0x000fe80000100800 */
[----:B------:R-:W-:Y:S01]  /*28c50*/  STL [R1+0x2160], R8 ;  /* 0x0021600801007387 */ /* 0x000fe20000100800 */
[----:B0-----:R-:W4:Y:S02]  /*28c60*/  LDL R6, [R1+0x6b4] ;  /* 0x0006b40001067983 */ /* 0x001f240000100800 */
[----:B------:R-:W4:Y:S02]  /*28c70*/  LDL R5, [R1+0x6b8] ;  /* 0x0006b80001057983 */ /* 0x000f240000100800 */
[----:B------:R-:W4:Y:S01]  /*28c80*/  LDL R28, [R1+0x674] ;  /* 0x00067400011c7983 */ /* 0x000f220000100800 */
[----:B------:R-:W4:Y:S04]  /*28c90*/  LDL R26, [R1+0x678] ;  /* 0x00067800011a7983 */ /* 0x000f280000100800 */
[----:B--2---:R0:W-:Y:S01]  /*28ca0*/  STL [R1+0x2134], R10 ;  /* 0x0021340a01007387 */ /* 0x0041e20000100800 */
[----:B------:R-:W2:Y:S02]  /*28cb0*/  LDL R24, [R1+0x634] ;  /* 0x0006340001187983 */ /* 0x000ea40000100800 */
[----:B------:R-:W2:Y:S02]  /*28cc0*/  LDL R20, [R1+0x638] ;  /* 0x0006380001147983 */ /* 0x000ea40000100800 */
[----:B------:R-:W2:Y:S01]  /*28cd0*/  LDL R18, [R1+0x76c] ;  /* 0x00076c0001127983 */ /* 0x000ea20000100800 */
[----:B0-----:R-:W2:Y:S04]  /*28ce0*/  LDL R10, [R1+0x770] ;  /* 0x00077000010a7983 */ /* 0x001ea80000100800 */
[----:B---3--:R-:W-:Y:S01]  /*28cf0*/  STL [R1+0x2138], R11 ;  /* 0x0021380b01007387 */ /* 0x008fe20000100800 */
[----:B------:R-:W3:Y:S02]  /*28d00*/  LDL R8, [R1+0x72c] ;  /* 0x00072c0001087983 */ /* 0x000ee40000100800 */
[----:B------:R-:W3:Y:S01]  /*28d10*/  LDL R7, [R1+0x730] ;  /* 0x0007300001077983 */ /* 0x000ee20000100800 */
[----:B------:R-:W-:-:S02]  /*28d20*/  PRMT R12, RZ, 0x7610, R12 ;  /* 0x00007610ff0c7816 */ /* 0x000fc4000000000c */
[----:B------:R-:W-:Y:S02]  /*28d30*/  PRMT R13, RZ, 0x7610, R13 ;  /* 0x00007610ff0d7816 */ /* 0x000fe4000000000d */
[----:B------:R-:W-:Y:S01]  /*28d40*/  PRMT R17, RZ, 0x7610, R17 ;  /* 0x00007610ff117816 */ /* 0x000fe20000000011 */
[----:B----4-:R-:W-:Y:S02]  /*28d50*/  @!P0 IMAD.MOV.U32 R15, RZ, RZ, R6 ;  /* 0x000000ffff0f8224 */ /* 0x010fe400078e0006 */
[----:B------:R-:W-:Y:S01]  /*28d60*/  @!P0 IMAD.MOV.U32 R14, RZ, RZ, R5 ;  /* 0x000000ffff0e8224 */ /* 0x000fe200078e0005 */
[----:B------:R-:W-:Y:S02]  /*28d70*/  PRMT R19, RZ, 0x7610, R19 ;  /* 0x00007610ff137816 */ /* 0x000fe40000000013 */
[----:B------:R-:W-:Y:S01]  /*28d80*/  PRMT R21, RZ, 0x7610, R21 ;  /* 0x00007610ff157816 */ /* 0x000fe20000000015 */
[----:B------:R-:W4:Y:S04]  /*28d90*/  LDL R6, [R1+0x6ec] ;  /* 0x0006ec0001067983 */ /* 0x000f280000100800 */
[----:B------:R0:W4:Y:S04]  /*28da0*/  @!P0 LDG.E.U16 R12, [R14.64] ;  /* 0x0000000a0e0c8981 */ /* 0x000128000c1e1500 */
[----:B------:R-:W4:Y:S01]  /*28db0*/  LDL R5, [R1+0x6f0] ;  /* 0x0006f00001057983 */ /* 0x000f220000100800 */
[----:B0-----:R-:W-:-:S02]  /*28dc0*/  @!P0 IMAD.MOV.U32 R14, RZ, RZ, R26 ;  /* 0x000000ffff0e8224 */ /* 0x001fc400078e001a */
[----:B------:R-:W-:-:S05]  /*28dd0*/  @!P0 IMAD.MOV.U32 R15, RZ, RZ, R28 ;  /* 0x000000ffff0f8224 */ /* 0x000fca00078e001c */
[----:B------:R2:W4:Y:S02]  /*28de0*/  @!P0 LDG.E.U16 R13, [R14.64] ;  /* 0x0000000a0e0d8981 */ /* 0x000524000c1e1500 */
[----:B--2---:R-:W-:Y:S02]  /*28df0*/  @!P0 IMAD.MOV.U32 R15, RZ, RZ, R24 ;  /* 0x000000ffff0f8224 */ /* 0x004fe400078e0018 */
[----:B------:R-:W-:-:S05]  /*28e00*/  @!P0 IMAD.MOV.U32 R14, RZ, RZ, R20 ;  /* 0x000000ffff0e8224 */ /* 0x000fca00078e0014 */
[----:B------:R0:W2:Y:S02]  /*28e10*/  @!P0 LDG.E.U16 R17, [R14.64] ;  /* 0x0000000a0e118981 */ /* 0x0000a4000c1e1500 */
[----:B0-----:R-:W-:Y:S02]  /*28e20*/  @!P0 IMAD.MOV.U32 R14, RZ, RZ, R10 ;  /* 0x000000ffff0e8224 */ /* 0x001fe400078e000a */
[----:B------:R-:W-:-:S05]  /*28e30*/  @!P0 IMAD.MOV.U32 R15, RZ, RZ, R18 ;  /* 0x000000ffff0f8224 */ /* 0x000fca00078e0012 */
[----:B------:R3:W2:Y:S02]  /*28e40*/  @!P0 LDG.E.U16 R19, [R14.64] ;  /* 0x0000000a0e138981 */ /* 0x0006a4000c1e1500 */
[----:B---3--:R-:W-:Y:S02]  /*28e50*/  @!P0 IMAD.MOV.U32 R14, RZ, RZ, R7 ;  /* 0x000000ffff0e8224 */ /* 0x008fe400078e0007 */
[----:B------:R-:W-:-:S05]  /*28e60*/  @!P0 IMAD.MOV.U32 R15, RZ, RZ, R8 ;  /* 0x000000ffff0f8224 */ /* 0x000fca00078e0008 */
[----:B------:R0:W3:Y:S04]  /*28e70*/  @!P0 LDG.E.U16 R21, [R14.64] ;  /* 0x0000000a0e158981 */ /* 0x0000e8000c1e1500 */
[----:B----4-:R-:W-:Y:S01]  /*28e80*/  STL [R1+0x213c], R12 ;  /* 0x00213c0c01007387 */ /* 0x010fe20000100800 */
[----:B------:R-:W-:Y:S01]  /*28e90*/  PRMT R23, RZ, 0x7610, R23 ;  /* 0x00007610ff177816 */ /* 0x000fe20000000017 */
[----:B0-----:R-:W-:Y:S02]  /*28ea0*/  @!P0 IMAD.MOV.U32 R15, RZ, RZ, R6 ;  /* 0x000000ffff0f8224 */ /* 0x001fe400078e0006 */
[----:B------:R-:W-:Y:S01]  /*28eb0*/  STL [R1+0x2140], R13 ;  /* 0x0021400d01007387 */ /* 0x000fe20000100800 */
[----:B------:R-:W-:-:S05]  /*28ec0*/  @!P0 IMAD.MOV.U32 R14, RZ, RZ, R5 ;  /* 0x000000ffff0e8224 */ /* 0x000fca00078e0005 */
[----:B------:R0:W4:Y:S04]  /*28ed0*/  @!P0 LDG.E.U16 R23, [R14.64] ;  /* 0x0000000a0e178981 */ /* 0x000128000c1e1500 */
[----:B--2---:R-:W-:Y:S04]  /*28ee0*/  STL [R1+0x2144], R17 ;  /* 0x0021441101007387 */ /* 0x004fe80000100800 */
[----:B------:R-:W-:Y:S04]  /*28ef0*/  STL [R1+0x211c], R19 ;  /* 0x00211c1301007387 */ /* 0x000fe80000100800 */
[----:B---3--:R1:W-:Y:S01]  /*28f00*/  STL [R1+0x2120], R21 ;  /* 0x0021201501007387 */ /* 0x0083e20000100800 */
[----:B------:R-:W2:Y:S03]  /*28f10*/  LDL R8, [R1+0x6b0] ;  /* 0x0006b00001087983 */ /* 0x000ea60000100800 */
[----:B-1----:R-:W3:Y:S01]  /*28f20*/  LDL.LU R21, [R1+0xe0] ;  /* 0x0000e00001157983 */ /* 0x002ee20000300800 */
[----:B------:R-:W3:Y:S02]  /*28f30*/  LDL.LU R19, [R1+0xd0] ;  /* 0x0000d00001137983 */ /* 0x000ee40000300800 */
[----:B------:R-:W3:Y:S02]  /*28f40*/  LDL.LU R17, [R1+0xc0] ;  /* 0x0000c00001117983 */ /* 0x000ee40000300800 */
[----:B------:R-:W3:Y:S01]  /*28f50*/  LDL.LU R13, [R1+0xb0] ;  /* 0x0000b000010d7983 */ /* 0x000ee20000300800 */
[----:B------:R-:W3:Y:S01]  /*28f60*/  LDL.LU R12, [R1+0xa0] ;  /* 0x0000a000010c7983 */ /* 0x000ee20000300800 */
        /* <DEDUP_REMOVED lines=9> */
[----:B------:R-:W3:Y:S02]  /*29000*/  LDL.LU R28, [R1] ;  /* 0x00000000011c7983 */ /* 0x000ee40000300800 */
[----:B0-----:R-:W3:Y:S01]  /*29010*/  LDL R15, [R1+0x6ac] ;  /* 0x0006ac00010f7983 */ /* 0x001ee20000100800 */
[----:B------:R-:W-:Y:S01]  /*29020*/  PRMT R25, RZ, 0x7610, R25 ;  /* 0x00007610ff197816 */ /* 0x000fe20000000019 */
[----:B----4-:R0:W-:Y:S04]  /*29030*/  STL [R1+0x2124], R23 ;  /* 0x0021241701007387 */ /* 0x0101e80000100800 */
[----:B0-----:R-:W4:Y:S01]  /*29040*/  LDL.LU R23, [R1+0xf0] ;  /* 0x0000f00001177983 */ /* 0x001f220000300800 */
[----:B--2---:R-:W-:-:S05]  /*29050*/  @!P0 IMAD.MOV.U32 R14, RZ, RZ, R8 ;  /* 0x000000ffff0e8224 */ /* 0x004fca00078e0008 */
[----:B---3--:R0:W2:Y:S04]  /*29060*/  @!P0 LDG.E.U16 R25, [R14.64] ;  /* 0x0000000a0e198981 */ /* 0x0080a8000c1e1500 */
[----:B0-----:R-:W3:Y:S04]  /*29070*/  LDL R14, [R1+0x66c] ;  /* 0x00066c00010e7983 */ /* 0x001ee80000100800 */
[----:B------:R-:W3:Y:S01]  /*29080*/  LDL R15, [R1+0x670] ;  /* 0x00067000010f7983 */ /* 0x000ee20000100800 */
[----:B------:R-:W-:Y:S02]  /*29090*/  PRMT R27, RZ, 0x7610, R27 ;  /* 0x00007610ff1b7816 */ /* 0x000fe4000000001b */
[----:B---3--:R-:W-:-:S04]  /*290a0*/  @!P0 LOP3.LUT R15, R15, R14, RZ, 0x3c, !PT ;  /* 0x0000000e0f0f8212 */ /* 0x008fc800078e3cff */
[----:B------:R-:W-:-:S04]  /*290b0*/  @!P0 LOP3.LUT R14, R15, R14, RZ, 0x3c, !PT ;  /* 0x0000000e0f0e8212 */ /* 0x000fc800078e3cff */
[----:B------:R-:W-:Y:S01]  /*290c0*/  @!P0 LOP3.LUT R15, R15, R14, RZ, 0x3c, !PT ;  /* 0x0000000e0f0f8212 */ /* 0x000fe200078e3cff */
[----:B--2---:R0:W-:Y:S04]  /*290d0*/  STL [R1+0x2128], R25 ;  /* 0x0021281901007387 */ /* 0x0041e80000100800 */
[----:B------:R1:W2:Y:S04]  /*290e0*/  @!P0 LDG.E.U16 R27, [R14.64] ;  /* 0x0000000a0e1b8981 */ /* 0x0002a8000c1e1500 */
[----:B0-----:R-:W3:Y:S04]  /*290f0*/  LDL.LU R25, [R1+0x100] ;  /* 0x0001000001197983 */ /* 0x001ee80000300800 */
[----:B-1----:R-:W2:Y:S04]  /*29100*/  LDL R14, [R1+0x62c] ;  /* 0x00062c00010e7983 */ /* 0x002ea80000100800 */
[----:B------:R-:W2:Y:S01]  /*29110*/  LDL R15, [R1+0x630] ;  /* 0x00063000010f7983 */ /* 0x000ea20000100800 */
[----:B------:R-:W-:-:S03]  /*29120*/  PRMT R29, RZ, 0x7610, R29 ;  /* 0x00007610ff1d7816 */ /* 0x000fc6000000001d */
[----:B------:R-:W0:Y:S01]  /*29130*/  S2R R8, SR_TID.X ;  /* 0x0000000000087919 */ /* 0x000e220000002100 */
[----:B--2---:R-:W-:-:S04]  /*29140*/  @!P0 LOP3.LUT R15, R15, R14, RZ, 0x3c, !PT ;  /* 0x0000000e0f0f8212 */ /* 0x004fc800078e3cff */
[----:B------:R-:W-:-:S04]  /*29150*/  @!P0 LOP3.LUT R14, R15, R14, RZ, 0x3c, !PT ;  /* 0x0000000e0f0e8212 */ /* 0x000fc800078e3cff */
[----:B------:R-:W-:Y:S01]  /*29160*/  @!P0 LOP3.LUT R15, R15, R14, RZ, 0x3c, !PT ;  /* 0x0000000e0f0f8212 */ /* 0x000fe200078e3cff */
[----:B------:R1:W-:Y:S04]  /*29170*/  STL [R1+0x2148], R27 ;  /* 0x0021481b01007387 */ /* 0x0003e80000100800 */
[----:B------:R2:W3:Y:S04]  /*29180*/  @!P0 LDG.E.U16 R29, [R14.64] ;  /* 0x0000000a0e1d8981 */ /* 0x0004e8000c1e1500 */
[----:B--2---:R-:W2:Y:S01]  /*29190*/  LDL.LU R14, [R1+0x120] ;  /* 0x00012000010e7983 */ /* 0x004ea20000300800 */
[----:B------:R-:W3:Y:S01]  /*291a0*/  LDL.LU R15, [R1+0x110] ;  /* 0x00011000010f7983 */ /* 0x000ee20000300800 */
[----:B0-----:R-:W-:-:S05]  /*291b0*/  LOP3.LUT R8, R8, 0x7f, RZ, 0xc0, !PT ;  /* 0x0000007f08087812 */ /* 0x001fca00078ec0ff */
[----:B-1----:R-:W-:-:S05]  /*291c0*/  IMAD.SHL.U32 R27, R8, 0x2, RZ ;  /* 0x00000002081b7824 */ /* 0x002fca00078e00ff */
[----:B------:R-:W-:-:S05]  /*291d0*/  LOP3.LUT R8, R27, 0x40, RZ, 0x3c, !PT ;  /* 0x000000401b087812 */ /* 0x000fca00078e3cff */
[----:B--2---:R-:W-:Y:S01]  /*291e0*/  STS.U16 [R8+0x3c00], R14 ;  /* 0x003c000e08007388 */ /* 0x004fe20000000400 */
[----:B---3--:R-:W-:Y:S02]  /*291f0*/  STS.U16 [R8+0x4400], R15 ;  /* 0x0044000f08007388 */ /* 0x008fe40000000400 */
[----:B------:R-:W-:Y:S02]  /*29200*/  STS.U16 [R8+0x4c00], R25 ;  /* 0x004c001908007388 */ /* 0x000fe40000000400 */
[----:B----4-:R-:W-:Y:S01]  /*29210*/  STS.U16 [R8+0x5400], R23 ;  /* 0x0054001708007388 */ /* 0x010fe20000000400 */
[----:B------:R-:W-:Y:S01]  /*29220*/  STS.U16 [R8+0x5c00], R21 ;  /* 0x005c001508007388 */ /* 0x000fe20000000400 */
[----:B------:R-:W-:Y:S02]  /*29230*/  STS.U16 [R8+0x6400], R19 ;  /* 0x0064001308007388 */ /* 0x000fe40000000400 */
[----:B------:R-:W-:Y:S02]  /*29240*/  STS.U16 [R8+0x6c00], R17 ;  /* 0x006c001108007388 */ /* 0x000fe40000000400 */
[----:B------:R-:W-:Y:S01]  /*29250*/  STS.U16 [R8+0x7400], R13 ;  /* 0x0074000d08007388 */ /* 0x000fe20000000400 */
[----:B------:R-:W-:Y:S01]  /*29260*/  STS.U16 [R8+0x7c00], R12 ;  /* 0x007c000c08007388 */ /* 0x000fe20000000400 */
[----:B------:R-:W-:Y:S02]  /*29270*/  STS.U16 [R8+0x8400], R11 ;  /* 0x0084000b08007388 */ /* 0x000fe40000000400 */
[----:B------:R-:W-:Y:S02]  /*29280*/  STS.U16 [R8+0x8c00], R10 ;  /* 0x008c000a08007388 */ /* 0x000fe40000000400 */
[----:B------:R0:W-:Y:S01]  /*29290*/  STS.U16 [R8+0x9400], R7 ;  /* 0x0094000708007388 */ /* 0x0001e20000000400 */
[----:B------:R1:W-:Y:S01]  /*292a0*/  STS.U16 [R8+0x9c00], R6 ;  /* 0x009c000608007388 */ /* 0x0003e20000000400 */
[----:B------:R2:W-:Y:S02]  /*292b0*/  STS.U16 [R8+0xa400], R5 ;  /* 0x00a4000508007388 */ /* 0x0005e40000000400 */
[----:B------:R-:W-:Y:S02]  /*292c0*/  STS.U16 [R8+0xac00], R18 ;  /* 0x00ac001208007388 */ /* 0x000fe40000000400 */
[----:B------:R3:W-:Y:S01]  /*292d0*/  STS.U16 [R8+0xb400], R20 ;  /* 0x00b4001408007388 */ /* 0x0007e20000000400 */
[----:B------:R-:W-:Y:S01]  /*292e0*/  STS.U16 [R8+0xbc00], R24 ;  /* 0x00bc001808007388 */ /* 0x000fe20000000400 */
[----:B------:R-:W-:Y:S02]  /*292f0*/  STS.U16 [R8+0xc400], R26 ;  /* 0x00c4001a08007388 */ /* 0x000fe40000000400 */
[----:B------:R3:W-:Y:S01]  /*29300*/  STS.U16 [R8+0xcc00], R28 ;  /* 0x00cc001c08007388 */ /* 0x0007e20000000400 */
[----:B0-----:R-:W4:Y:S01]  /*29310*/  LDL.LU R7, [R1+0x38c] ;  /* 0x00038c0001077983 */ /* 0x001f220000300800 */
[----:B-1----:R-:W4:Y:S02]  /*29320*/  LDL.LU R6, [R1+0x168] ;  /* 0x0001680001067983 */ /* 0x002f240000300800 */
[----:B--2---:R-:W2:Y:S01]  /*29330*/  LDL.LU R5, [R1+0x15c] ;  /* 0x00015c0001057983 */ /* 0x004ea20000300800 */
[----:B---3--:R-:W3:Y:S01]  /*29340*/  LDL.LU R20, [R1+0x150] ;  /* 0x0001500001147983 */ /* 0x008ee20000300800 */
        /* <DEDUP_REMOVED lines=15> */
[----:B------:R0:W-:Y:S01]  /*29440*/  STS.U16 [R8+0xd400], R22 ;  /* 0x00d4001608007388 */ /* 0x0001e20000000400 */
[----:B------:R1:W-:Y:S02]  /*29450*/  STS.U16 [R8+0xdc00], R16 ;  /* 0x00dc001008007388 */ /* 0x0003e40000000400 */
[----:B------:R1:W-:Y:S02]  /*29460*/  STS.U16 [R8+0xe400], R0 ;  /* 0x00e4000008007388 */ /* 0x0003e40000000400 */
[----:B------:R1:W-:Y:S01]  /*29470*/  STS.U16 [R8+0xec00], R2 ;  /* 0x00ec000208007388 */ /* 0x0003e20000000400 */
[----:B------:R1:W-:Y:S01]  /*29480*/  STS.U16 [R8+0xf400], R3 ;  /* 0x00f4000308007388 */ /* 0x0003e20000000400 */
[----:B------:R1:W-:Y:S03]  /*29490*/  STS.U16 [R8+0xfc00], R4 ;  /* 0x00fc000408007388 */ /* 0x0003e60000000400 */
[----:B0-----:R-:W3:Y:S01]  /*294a0*/  LDL.LU R22, [R1+0xec] ;  /* 0x0000ec0001167983 */ /* 0x001ee20000300800 */
[----:B-1----:R-:W3:Y:S03]  /*294b0*/  LDL.LU R16, [R1+0xfc] ;  /* 0x0000fc0001107983 */ /* 0x002ee60000300800 */
[----:B------:R-:W3:Y:S01]  /*294c0*/  LDL.LU R0, [R1+0x10c] ;  /* 0x00010c0001007983 */ /* 0x000ee20000300800 */
[----:B------:R-:W3:Y:S03]  /*294d0*/  LDL.LU R2, [R1+0x11c] ;  /* 0x00011c0001027983 */ /* 0x000ee60000300800 */
[----:B------:R-:W3:Y:S01]  /*294e0*/  LDL.LU R3, [R1+0x12c] ;  /* 0x00012c0001037983 */ /* 0x000ee20000300800 */
[----:B------:R-:W3:Y:S02]  /*294f0*/  LDL.LU R8, [R1+0x2160] ;  /* 0x0021600001087983 */ /* 0x000ee40000300800 */
[----:B------:R-:W3:Y:S01]  /*29500*/  LDL.LU R4, [R1+0x138] ;  /* 0x0001380001047983 */ /* 0x000ee20000300800 */
[----:B------:R-:W-:-:S05]  /*29510*/  LOP3.LUT R27, R27, 0x50, RZ, 0x3c, !PT ;  /* 0x000000501b1b7812 */ /* 0x000fca00078e3cff */
[----:B----4-:R0:W-:Y:S01]  /*29520*/  STS.U16 [R27+0x500], R7 ;  /* 0x000500071b007388 */ /* 0x0101e20000000400 */
[----:B------:R1:W-:Y:S02]  /*29530*/  STS.U16 [R27+0xd00], R6 ;  /* 0x000d00061b007388 */ /* 0x0003e40000000400 */
[----:B--2---:R2:W-:Y:S01]  /*29540*/  STS.U16 [R27+0x1500], R5 ;  /* 0x001500051b007388 */ /* 0x0045e20000000400 */
[----:B---3--:R4:W-:Y:S01]  /*29550*/  STS.U16 [R27+0x1d00], R20 ;  /* 0x001d00141b007388 */ /* 0x0089e20000000400 */
[----:B------:R4:W-:Y:S03]  /*29560*/  STS.U16 [R27+0x2500], R28 ;  /* 0x0025001c1b007388 */ /* 0x0009e60000000400 */
[----:B0-----:R-:W3:Y:S01]  /*29570*/  LDL.LU R7, [R1+0x215c] ;  /* 0x00215c0001077983 */ /* 0x001ee20000300800 */
[----:B-1----:R-:W3:Y:S02]  /*29580*/  LDL.LU R6, [R1+0x2158] ;  /* 0x0021580001067983 */ /* 0x002ee40000300800 */
[----:B--2---:R-:W2:Y:S01]  /*29590*/  LDL.LU R5, [R1+0x2154] ;  /* 0x0021540001057983 */ /* 0x004ea20000300800 */
[----:B----4-:R-:W4:Y:S01]  /*295a0*/  LDL.LU R20, [R1+0x2150] ;  /* 0x0021500001147983 */ /* 0x010f220000300800 */
[----:B------:R-:W2:Y:S03]  /*295b0*/  LDL.LU R28, [R1+0x214c] ;  /* 0x00214c00011c7983 */ /* 0x000ea60000300800 */
[----:B------:R-:W-:Y:S01]  /*295c0*/  STS.U16 [R27+0x2d00], R4 ;  /* 0x002d00041b007388 */ /* 0x000fe20000000400 */
[----:B------:R-:W-:Y:S02]  /*295d0*/  STS.U16 [R27+0x3500], R3 ;  /* 0x003500031b007388 */ /* 0x000fe40000000400 */
[----:B------:R-:W-:Y:S02]  /*295e0*/  STS.U16 [R27+0x3d00], R2 ;  /* 0x003d00021b007388 */ /* 0x000fe40000000400 */
[----:B------:R-:W-:Y:S01]  /*295f0*/  STS.U16 [R27+0x4500], R0 ;  /* 0x004500001b007388 */ /* 0x000fe20000000400 */
        /* <DEDUP_REMOVED lines=8> */
[----:B------:R0:W-:Y:S01]  /*29680*/  STS.U16 [R27+0x8d00], R17 ;  /* 0x008d00111b007388 */ /* 0x0001e20000000400 */
[----:B------:R-:W-:Y:S02]  /*29690*/  STS.U16 [R27+0x9500], R13 ;  /* 0x0095000d1b007388 */ /* 0x000fe40000000400 */
[----:B------:R1:W-:Y:S01]  /*296a0*/  STS.U16 [R27+0x9d00], R26 ;  /* 0x009d001a1b007388 */ /* 0x0003e20000000400 */
[----:B0-----:R-:W3:Y:S04]  /*296b0*/  LDL.LU R17, [R1+0x388] ;  /* 0x0003880001117983 */ /* 0x001ee80000300800 */
[----:B-1----:R-:W0:Y:S01]  /*296c0*/  S2R R26, SR_TID.X ;  /* 0x00000000001a7919 */ /* 0x002e220000002100 */
[----:B------:R1:W-:Y:S02]  /*296d0*/  STS.U16 [R27+0xa500], R12 ;  /* 0x00a5000c1b007388 */ /* 0x0003e40000000400 */
[----:B------:R-:W3:Y:S02]  /*296e0*/  LDL.LU R13, [R1+0x164] ;  /* 0x00016400010d7983 */ /* 0x000ee40000300800 */
[----:B------:R1:W-:Y:S01]  /*296f0*/  STS.U16 [R27+0xad00], R11 ;  /* 0x00ad000b1b007388 */ /* 0x0003e20000000400 */
[----:B------:R1:W-:Y:S01]  /*29700*/  STS.U16 [R27+0xb500], R10 ;  /* 0x00b5000a1b007388 */ /* 0x0003e20000000400 */
[----:B------:R1:W-:Y:S02]  /*29710*/  STS.U16 [R27+0xbd00], R18 ;  /* 0x00bd00121b007388 */ /* 0x0003e40000000400 */
[----:B------:R-:W-:Y:S01]  /*29720*/  STS.U16 [R27+0xc500], R24 ;  /* 0x00c500181b007388 */ /* 0x000fe20000000400 */
[----:B-1----:R-:W3:Y:S01]  /*29730*/  LDL.LU R12, [R1+0x158] ;  /* 0x00015800010c7983 */ /* 0x002ee20000300800 */
[----:B------:R-:W3:Y:S02]  /*29740*/  LDL.LU R11, [R1+0x14c] ;  /* 0x00014c00010b7983 */ /* 0x000ee40000300800 */
[----:B------:R-:W3:Y:S01]  /*29750*/  LDL.LU R10, [R1+0x140] ;  /* 0x00014000010a7983 */ /* 0x000ee20000300800 */
[----:B------:R-:W3:Y:S01]  /*29760*/  LDL.LU R18, [R1+0x134] ;  /* 0x0001340001127983 */ /* 0x000ee20000300800 */
[----:B0-----:R-:W-:-:S05]  /*29770*/  LOP3.LUT R26, R26, 0x7f, RZ, 0xc0, !PT ;  /* 0x0000007f1a1a7812 */ /* 0x001fca00078ec0ff */
[----:B------:R-:W-:Y:S02]  /*29780*/  IMAD.SHL.U32 R0, R26, 0x2, RZ ;  /* 0x000000021a007824 */ /* 0x000fe400078e00ff */
[----:B------:R-:W3:Y:S04]  /*29790*/  LDL.LU R26, [R1+0x128] ;  /* 0x00012800011a7983 */ /* 0x000ee80000300800 */
[----:B--2---:R0:W-:Y:S04]  /*297a0*/  STS.U16 [R27+0xcd00], R28 ;  /* 0x00cd001c1b007388 */ /* 0x0041e80000000400 */
[----:B0-----:R-:W2:Y:S01]  /*297b0*/  LDL.LU R28, [R1+0xb8] ;  /* 0x0000b800011c7983 */ /* 0x001ea20000300800 */
[----:B------:R-:W2:Y:S02]  /*297c0*/  LDL.LU R4, [R1+0xa8] ;  /* 0x0000a80001047983 */ /* 0x000ea40000300800 */
[----:B------:R-:W2:Y:S02]  /*297d0*/  LDL.LU R3, [R1+0x98] ;  /* 0x0000980001037983 */ /* 0x000ea40000300800 */
[----:B------:R-:W2:Y:S01]  /*297e0*/  LDL.LU R2, [R1+0x88] ;  /* 0x0000880001027983 */ /* 0x000ea20000300800 */
[----:B------:R-:W2:Y:S01]  /*297f0*/  LDL.LU R16, [R1+0x78] ;  /* 0x0000780001107983 */ /* 0x000ea20000300800 */
[----:B------:R-:W2:Y:S02]  /*29800*/  LDL.LU R22, [R1+0x68] ;  /* 0x0000680001167983 */ /* 0x000ea40000300800 */
[----:B------:R-:W2:Y:S02]  /*29810*/  LDL.LU R14, [R1+0x58] ;  /* 0x00005800010e7983 */ /* 0x000ea40000300800 */
[----:B------:R-:W2:Y:S01]  /*29820*/  LDL.LU R15, [R1+0x48] ;  /* 0x00004800010f7983 */ /* 0x000ea20000300800 */
[----:B------:R-:W2:Y:S01]  /*29830*/  LDL.LU R23, [R1+0x38] ;  /* 0x0000380001177983 */ /* 0x000ea20000300800 */
[----:B------:R-:W2:Y:S02]  /*29840*/  LDL.LU R21, [R1+0x28] ;  /* 0x0000280001157983 */ /* 0x000ea40000300800 */
[----:B------:R-:W2:Y:S02]  /*29850*/  LDL.LU R19, [R1+0x18] ;  /* 0x0000180001137983 */ /* 0x000ea40000300800 */
[----:B------:R-:W2:Y:S01]  /*29860*/  LDL.LU R24, [R1+0x8] ;  /* 0x0000080001187983 */ /* 0x000ea20000300800 */
[----:B----4-:R0:W-:Y:S01]  /*29870*/  STS.U16 [R27+0xd500], R20 ;  /* 0x00d500141b007388 */ /* 0x0101e20000000400 */
[----:B------:R1:W-:Y:S02]  /*29880*/  STS.U16 [R27+0xdd00], R5 ;  /* 0x00dd00051b007388 */ /* 0x0003e40000000400 */
[----:B---3--:R3:W-:Y:S01]  /*29890*/  STS.U16 [R27+0xe500], R6 ;  /* 0x00e500061b007388 */ /* 0x0087e20000000400 */
[----:B------:R4:W-:Y:S04]  /*298a0*/  STS.U16 [R27+0xed00], R7 ;  /* 0x00ed00071b007388 */ /* 0x0009e80000000400 */
[----:B------:R3:W-:Y:S01]  /*298b0*/  STS.U16 [R27+0xf500], R8 ;  /* 0x00f500081b007388 */ /* 0x0007e20000000400 */
[----:B------:R3:W-:Y:S03]  /*298c0*/  STS.U16 [R27+0xfd00], R9 ;  /* 0x00fd00091b007388 */ /* 0x0007e60000000400 */
[----:B0-----:R-:W2:Y:S01]  /*298d0*/  LDL.LU R20, [R1+0xc8] ;  /* 0x0000c80001147983 */ /* 0x001ea20000300800 */
[----:B-1----:R-:W2:Y:S03]  /*298e0*/  LDL.LU R5, [R1+0xd8] ;  /* 0x0000d80001057983 */ /* 0x002ea60000300800 */
[----:B---3--:R-:W3:Y:S01]  /*298f0*/  LDL.LU R6, [R1+0xe8] ;  /* 0x0000e80001067983 */ /* 0x008ee20000300800 */
[----:B----4-:R-:W4:Y:S03]  /*29900*/  LDL.LU R7, [R1+0xf8] ;  /* 0x0000f80001077983 */ /* 0x010f260000300800 */
[----:B------:R-:W2:Y:S01]  /*29910*/  LDL.LU R8, [R1+0x108] ;  /* 0x0001080001087983 */ /* 0x000ea20000300800 */
[----:B------:R-:W2:Y:S02]  /*29920*/  LDL.LU R27, [R1+0x2148] ;  /* 0x00214800011b7983 */ /* 0x000ea40000300800 */
[----:B------:R-:W2:Y:S01]  /*29930*/  LDL.LU R9, [R1+0x118] ;  /* 0x0001180001097983 */ /* 0x000ea20000300800 */
[----:B------:R-:W-:-:S05]  /*29940*/  LOP3.LUT R25, R0, 0x60, RZ, 0x3c, !PT ;  /* 0x0000006000197812 */ /* 0x000fca00078e3cff */
[----:B------:R0:W-:Y:S01]  /*29950*/  STS.U16 [R25+0x600], R17 ;  /* 0x0006001119007388 */ /* 0x0001e20000000400 */
[----:B------:R1:W-:Y:S03]  /*29960*/  STS.U16 [R25+0xe00], R13 ;  /* 0x000e000d19007388 */ /* 0x0003e60000000400 */
[----:B0-----:R-:W3:Y:S01]  /*29970*/  LDL.LU R17, [R1+0x2144] ;  /* 0x0021440001117983 */ /* 0x001ee20000300800 */
[----:B-1----:R-:W3:Y:S03]  /*29980*/  LDL.LU R13, [R1+0x2140] ;  /* 0x00214000010d7983 */ /* 0x002ee60000300800 */
[----:B------:R0:W-:Y:S01]  /*29990*/  STS.U16 [R25+0x1600], R12 ;  /* 0x0016000c19007388 */ /* 0x0001e20000000400 */
[----:B------:R1:W-:Y:S02]  /*299a0*/  STS.U16 [R25+0x1e00], R11 ;  /* 0x001e000b19007388 */ /* 0x0003e40000000400 */
[----:B------:R1:W-:Y:S02]  /*299b0*/  STS.U16 [R25+0x2600], R10 ;  /* 0x0026000a19007388 */ /* 0x0003e40000000400 */
[----:B------:R1:W-:Y:S01]  /*299c0*/  STS.U16 [R25+0x2e00], R18 ;  /* 0x002e001219007388 */ /* 0x0003e20000000400 */
[----:B0-----:R-:W3:Y:S01]  /*299d0*/  LDL.LU R12, [R1+0x213c] ;  /* 0x00213c00010c7983 */ /* 0x001ee20000300800 */
[----:B-1----:R-:W3:Y:S02]  /*299e0*/  LDL.LU R11, [R1+0x2138] ;  /* 0x00213800010b7983 */ /* 0x002ee40000300800 */
[----:B------:R-:W3:Y:S02]  /*299f0*/  LDL.LU R10, [R1+0x2134] ;  /* 0x00213400010a7983 */ /* 0x000ee40000300800 */
[----:B------:R-:W3:Y:S01]  /*29a00*/  LDL.LU R18, [R1+0x2130] ;  /* 0x0021300001127983 */ /* 0x000ee20000300800 */
[----:B------:R0:W-:Y:S04]  /*29a10*/  STS.U16 [R25+0x3600], R26 ;  /* 0x0036001a19007388 */ /* 0x0001e80000000400 */
[----:B0-----:R-:W3:Y:S04]  /*29a20*/  LDL.LU R26, [R1+0x212c] ;  /* 0x00212c00011a7983 */ /* 0x001ee80000300800 */
[----:B--2---:R-:W-:Y:S01]  /*29a30*/  STS.U16 [R25+0x3e00], R9 ;  /* 0x003e000919007388 */ /* 0x004fe20000000400 */
[----:B------:R-:W-:Y:S02]  /*29a40*/  STS.U16 [R25+0x4600], R8 ;  /* 0x0046000819007388 */ /* 0x000fe40000000400 */
[----:B----4-:R-:W-:Y:S02]  /*29a50*/  STS.U16 [R25+0x4e00], R7 ;  /* 0x004e000719007388 */ /* 0x010fe40000000400 */
[----:B---3--:R-:W-:Y:S01]  /*29a60*/  STS.U16 [R25+0x5600], R6 ;  /* 0x0056000619007388 */ /* 0x008fe20000000400 */
        /* <DEDUP_REMOVED lines=10> */
[----:B------:R0:W-:Y:S02]  /*29b10*/  STS.U16 [R25+0xae00], R23 ;  /* 0x00ae001719007388 */ /* 0x0001e40000000400 */
[----:B------:R1:W-:Y:S01]  /*29b20*/  STS.U16 [R25+0xb600], R21 ;  /* 0x00b6001519007388 */ /* 0x0003e20000000400 */
[----:B------:R2:W-:Y:S01]  /*29b30*/  STS.U16 [R25+0xbe00], R19 ;  /* 0x00be001319007388 */ /* 0x0005e20000000400 */
[----:B------:R3:W-:Y:S03]  /*29b40*/  STS.U16 [R25+0xc600], R24 ;  /* 0x00c6001819007388 */ /* 0x0007e60000000400 */
[----:B0-----:R-:W4:Y:S01]  /*29b50*/  LDL.LU R23, [R1+0x16c] ;  /* 0x00016c0001177983 */ /* 0x001f220000300800 */
[----:B-1----:R-:W4:Y:S02]  /*29b60*/  LDL.LU R21, [R1+0x160] ;  /* 0x0001600001157983 */ /* 0x002f240000300800 */
[----:B--2---:R-:W2:Y:S02]  /*29b70*/  LDL.LU R19, [R1+0x154] ;  /* 0x0001540001137983 */ /* 0x004ea40000300800 */
[----:B---3--:R-:W3:Y:S01]  /*29b80*/  LDL.LU R24, [R1+0x148] ;  /* 0x0001480001187983 */ /* 0x008ee20000300800 */
        /* <DEDUP_REMOVED lines=13> */
[----:B------:R-:W3:Y:S03]  /*29c60*/  LDL.LU R15, [R1+0x4] ;  /* 0x00000400010f7983 */ /* 0x000ee60000300800 */
        /* <DEDUP_REMOVED lines=11> */
[----:B------:R-:W3:Y:S03]  /*29d20*/  LDL.LU R13, [R1+0x130] ;  /* 0x00013000010d7983 */ /* 0x000ee60000300800 */
[----:B------:R0:W-:Y:S04]  /*29d30*/  STS.U16 [R25+0xfe00], R17 ;  /* 0x00fe001119007388 */ /* 0x0001e80000000400 */
[----:B0-----:R-:W3:Y:S01]  /*29d40*/  LDL.LU R25, [R1+0x2128] ;  /* 0x0021280001197983 */ /* 0x001ee20000300800 */
[----:B------:R-:W3:Y:S01]  /*29d50*/  LDL.LU R17, [R1+0x13c] ;  /* 0x00013c0001117983 */ /* 0x000ee20000300800 */
[----:B------:R-:W-:-:S05]  /*29d60*/  LOP3.LUT R0, R0, 0x70, RZ, 0x3c, !PT ;  /* 0x0000007000007812 */ /* 0x000fca00078e3cff */
[----:B----4-:R0:W-:Y:S01]  /*29d70*/  STS.U16 [R0+0x700], R23 ;  /* 0x0007001700007388 */ /* 0x0101e20000000400 */
[----:B------:R1:W-:Y:S02]  /*29d80*/  STS.U16 [R0+0xf00], R21 ;  /* 0x000f001500007388 */ /* 0x0003e40000000400 */
[----:B--2---:R2:W-:Y:S02]  /*29d90*/  STS.U16 [R0+0x1700], R19 ;  /* 0x0017001300007388 */ /* 0x0045e40000000400 */
[----:B---3--:R3:W-:Y:S01]  /*29da0*/  STS.U16 [R0+0x1f00], R24 ;  /* 0x001f001800007388 */ /* 0x0087e20000000400 */
[----:B0-----:R-:W4:Y:S01]  /*29db0*/  LDL.LU R23, [R1+0x2124] ;  /* 0x0021240001177983 */ /* 0x001f220000300800 */
[----:B-1----:R-:W4:Y:S02]  /*29dc0*/  LDL.LU R21, [R1+0x2120] ;  /* 0x0021200001157983 */ /* 0x002f240000300800 */
[----:B--2---:R-:W2:Y:S01]  /*29dd0*/  LDL.LU R19, [R1+0x211c] ;  /* 0x00211c0001137983 */ /* 0x004ea20000300800 */
[----:B---3--:R-:W3:Y:S04]  /*29de0*/  LDL.LU R24, [R1+0x2118] ;  /* 0x0021180001187983 */ /* 0x008ee80000300800 */
        /* <DEDUP_REMOVED lines=13> */
[----:B------:R0:W-:Y:S02]  /*29ec0*/  STS.U16 [R0+0x8f00], R28 ;  /* 0x008f001c00007388 */ /* 0x0001e40000000400 */
[----:B------:R1:W-:Y:S02]  /*29ed0*/  STS.U16 [R0+0x9700], R2 ;  /* 0x0097000200007388 */ /* 0x0003e40000000400 */
[----:B------:R-:W-:Y:S01]  /*29ee0*/  STS.U16 [R0+0x9f00], R4 ;  /* 0x009f000400007388 */ /* 0x000fe20000000400 */
[----:B------:R-:W-:Y:S01]  /*29ef0*/  STS.U16 [R0+0xa700], R3 ;  /* 0x00a7000300007388 */ /* 0x000fe20000000400 */
[----:B------:R-:W-:Y:S02]  /*29f00*/  STS.U16 [R0+0xaf00], R16 ;  /* 0x00af001000007388 */ /* 0x000fe40000000400 */
[----:B------:R-:W-:Y:S02]  /*29f10*/  STS.U16 [R0+0xb700], R22 ;  /* 0x00b7001600007388 */ /* 0x000fe40000000400 */
[----:B------:R-:W-:Y:S01]  /*29f20*/  STS.U16 [R0+0xbf00], R14 ;  /* 0x00bf000e00007388 */ /* 0x000fe20000000400 */
[----:B------:R-:W-:Y:S04]  /*29f30*/  STS.U16 [R0+0xc700], R15 ;  /* 0x00c7000f00007388 */ /* 0x000fe80000000400 */
[----:B0-----:R-:W4:Y:S04]  /*29f40*/  LDL R28, [R1+0x380] ;  /* 0x00038000011c7983 */ /* 0x001f280000100800 */
[----:B-1----:R-:W4:Y:S04]  /*29f50*/  LDL R2, [R1+0x37c] ;  /* 0x00037c0001027983 */ /* 0x002f280000100800 */
[----:B---3--:R-:W-:Y:S01]  /*29f60*/  STS.U16 [R0+0xcf00], R24 ;  /* 0x00cf001800007388 */ /* 0x008fe20000000400 */
[----:B--2---:R-:W-:Y:S02]  /*29f70*/  STS.U16 [R0+0xd700], R19 ;  /* 0x00d7001300007388 */ /* 0x004fe40000000400 */
[----:B----4-:R-:W-:Y:S02]  /*29f80*/  STS.U16 [R0+0xdf00], R21 ;  /* 0x00df001500007388 */ /* 0x010fe40000000400 */
[----:B------:R-:W-:Y:S01]  /*29f90*/  STS.U16 [R0+0xe700], R23 ;  /* 0x00e7001700007388 */ /* 0x000fe20000000400 */
[----:B------:R0:W-:Y:S01]  /*29fa0*/  STS.U16 [R0+0xef00], R25 ;  /* 0x00ef001900007388 */ /* 0x0001e20000000400 */
[----:B------:R1:W-:Y:S03]  /*29fb0*/  STS.U16 [R0+0xf700], R27 ;  /* 0x00f7001b00007388 */ /* 0x0003e60000000400 */
[----:B0-----:R-:W2:Y:S01]  /*29fc0*/  LDL.LU.64 R24, [R1+0x290] ;  /* 0x0002900001187983 */ /* 0x001ea20000300a00 */
[----:B-1----:R-:W3:Y:S02]  /*29fd0*/  LDL.LU.64 R26, [R1+0x298] ;  /* 0x00029800011a7983 */ /* 0x002ee40000300a00 */
[----:B------:R-:W-:Y:S02]  /*29fe0*/  STS.U16 [R0+0xff00], R29 ;  /* 0x00ff001d00007388 */ /* 0x000fe40000000400 */
[----:B------:R-:W-:Y:S06]  /*29ff0*/  BAR.SYNC.DEFER_BLOCKING 0x0 ;  /* 0x0000000000007b1d */ /* 0x000fec0000010000 */
[----:B------:R-:W-:Y:S04]  /*2a000*/  LDSM.16.MT88.4 R20, [R28+0x10000] ;  /* 0x010000001c14783b */ /* 0x000fe80000004200 */
[----:B------:R-:W0:Y:S04]  /*2a010*/  LDSM.16.M88.4 R4, [R2+0x4000] ;  /* 0x004000000204783b */ /* 0x000e280000000200 */
[----:B------:R-:W1:Y:S04]  /*2a020*/  LDSM.16.M88.4 R8, [R2] ;  /* 0x000000000208783b */ /* 0x000e680000000200 */
[----:B------:R-:W4:Y:S01]  /*2a030*/  LDSM.16.M88.4 R12, [R2+0x2000] ;  /* 0x00200000020c783b */ /* 0x000f220000000200 */
[----:B0-----:R-:W-:-:S03]  /*2a040*/  IMAD.MOV.U32 R16, RZ, RZ, R4 ;  /* 0x000000ffff107224 */ /* 0x001fc600078e0004 */
[----:B---3--:R-:W-:Y:S01]  /*2a050*/  STL.64 [R1+0x2110], R26 ;  /* 0x0021101a01007387 */ /* 0x008fe20000100a00 */
[----:B--2---:R-:W-:Y:S02]  /*2a060*/  STL.64 [R1+0x2108], R24 ;  /* 0x0021081801007387 */ /* 0x004fe40000100a00 */
[----:B------:R-:W0:Y:S04]  /*2a070*/  LDSM.16.M88.4 R24, [R2+0xa000] ;  /* 0x00a000000218783b */ /* 0x000e280000000200 */
[----:B------:R-:W2:Y:S01]  /*2a080*/  LDL R29, [R1+0xe3c] ;  /* 0x000e3c00011d7983 */ /* 0x000ea20000100800 */
[----:B------:R-:W3:Y:S01]  /*2a090*/  LDL R0, [R1+0xe38] ;  /* 0x000e380001007983 */ /* 0x000ee20000100800 */
[----:B------:R-:W-:Y:S02]  /*2a0a0*/  STL [R1+0x20c8], R28 ;  /* 0x0020c81c01007387 */ /* 0x000fe40000100800 */
[----:B-1----:R-:W-:Y:S02]  /*2a0b0*/  STL.64 [R1+0xa0], R8 ;  /* 0x0000a00801007387 */ /* 0x002fe40000100a00 */
[----:B------:R-:W-:Y:S01]  /*2a0c0*/  STL.64 [R1+0xa8], R10 ;  /* 0x0000a80a01007387 */ /* 0x000fe20000100a00 */
[----:B------:R-:W-:Y:S01]  /*2a0d0*/  STL.64 [R1+0x80], R4 ;  /* 0x0000800401007387 */ /* 0x000fe20000100a00 */
[----:B------:R-:W-:Y:S02]  /*2a0e0*/  STL.64 [R1+0x88], R6 ;  /* 0x0000880601007387 */ /* 0x000fe40000100a00 */
[----:B------:R1:W-:Y:S02]  /*2a0f0*/  STL [R1+0x2100], R16 ;  /* 0x0021001001007387 */ /* 0x0003e40000100800 */
[----:B------:R-:W-:Y:S01]  /*2a100*/  IMAD.MOV.U32 R3, RZ, RZ, R5 ;  /* 0x000000ffff037224 */ /* 0x000fe200078e0005 */
[----:B------:R-:W-:Y:S04]  /*2a110*/  LDSM.16.M88.4 R8, [R2+0x8000] ;  /* 0x008000000208783b */ /* 0x000fe80000000200 */
[----:B------:R-:W2:Y:S04]  /*2a120*/  LDSM.16.M88.4 R4, [R2+0x6000] ;  /* 0x006000000204783b */ /* 0x000ea80000000200 */
[----:B-1----:R-:W2:Y:S01]  /*2a130*/  LDL.64 R16, [R1+0xa0] ;  /* 0x0000a00001107983 */ /* 0x002ea20000100a00 */
[----:B----4-:R-:W-:Y:S02]  /*2a140*/  STL.64 [R1+0x90], R12 ;  /* 0x0000900c01007387 */ /* 0x010fe40000100a00 */
[----:B------:R-:W-:Y:S01]  /*2a150*/  STL.64 [R1+0x98], R14 ;  /* 0x0000980e01007387 */ /* 0x000fe20000100a00 */
[----:B0-----:R-:W-:Y:S01]  /*2a160*/  STL.64 [R1+0x50], R24 ;  /* 0x0000501801007387 */ /* 0x001fe20000100a00 */
[----:B------:R0:W-:Y:S03]  /*2a170*/  STL.64 [R1+0x58], R26 ;  /* 0x0000581a01007387 */ /* 0x0001e60000100a00 */
[----:B0-----:R-:W2:Y:S01]  /*2a180*/  LDL.LU.64 R26, [R1+0x2110] ;  /* 0x00211000011a7983 */ /* 0x001ea20000300a00 */
[----:B------:R-:W2:Y:S02]  /*2a190*/  LDL.LU.64 R24, [R1+0x2108] ;  /* 0x0021080001187983 */ /* 0x000ea40000300a00 */
[----:B--2---:R-:W-:Y:S11]  /*2a1a0*/  HMMA.16816.F32 R24, R20, R16, R24 ;  /* 0x000000101418723c */ /* 0x004ff60000001818 */
[----:B------:R-:W-:Y:S11]  /*2a1b0*/  @!UPT UIADD3 URZ, URZ, URZ, URZ ;  /* 0x0000003f3f3ff290 */ /* 0x000ff6000fffe03f */
[----:B------:R-:W-:Y:S01]  /*2a1c0*/  @!UPT UIADD3 URZ, URZ, URZ, URZ ;  /* 0x0000003f3f3ff290 */ /* 0x000fe2000fffe03f */
[----:B------:R-:W-:Y:S01]  /*2a1d0*/  STL.64 [R1+0x130], R24 ;  /* 0x0001301801007387 */ /* 0x000fe20000100a00 */
[----:B------:R0:W-:Y:S02]  /*2a1e0*/  STL.64 [R1+0x138], R26 ;  /* 0x0001381a01007387 */ /* 0x0001e40000100a00 */
[----:B0-----:R-:W-:Y:S02]  /*2a1f0*/  IMAD.MOV.U32 R27, RZ, RZ, R16 ;  /* 0x000000ffff1b7224 */ /* 0x001fe400078e0010 */
[----:B------:R-:W2:Y:S01]  /*2a200*/  LDL.LU R16, [R1+0x2100] ;  /* 0x0021000001107983 */ /* 0x000ea20000300800 */
[----:B------:R-:W-:Y:S02]  /*2a210*/  STL.64 [R1+0x70], R4 ;  /* 0x0000700401007387 */ /* 0x000fe40000100a00 */
[----:B------:R-:W-:Y:S02]  /*2a220*/  STL.64 [R1+0x78], R6 ;  /* 0x0000780601007387 */ /* 0x000fe40000100a00 */
[----:B------:R0:W-:Y:S02]  /*2a230*/  STL.64 [R1+0x20e0], R4 ;  /* 0x0020e00401007387 */ /* 0x0001e40000100a00 */
[----:B0-----:R-:W-:-:S02]  /*2a240*/  IMAD.MOV.U32 R5, RZ, RZ, R3 ;  /* 0x000000ffff057224 */ /* 0x001fc400078e0003 */
[----:B--2---:R-:W-:-:S05]  /*2a250*/  IMAD.MOV.U32 R4, RZ, RZ, R16 ;  /* 0x000000ffff047224 */ /* 0x004fca00078e0010 */
[----:B------:R0:W-:Y:S04]  /*2a260*/  STL.64 [R1+0x20f8], R4 ;  /* 0x0020f80401007387 */ /* 0x0001e80000100a00 */
[----:B0-----:R-:W2:Y:S01]  /*2a270*/  LDL.LU.64 R4, [R1+0x2a0] ;  /* 0x0002a00001047983 */ /* 0x001ea20000300a00 */
[----:B------:R-:W2:Y:S02]  /*2a280*/  LDL.LU.64 R6, [R1+0x2a8] ;  /* 0x0002a80001067983 */ /* 0x000ea40000300a00 */
[----:B------:R-:W-:Y:S02]  /*2a290*/  STL.64 [R1+0x60], R8 ;  /* 0x0000600801007387 */ /* 0x000fe40000100a00 */
[----:B------:R-:W-:Y:S01]  /*2a2a0*/  STL.64 [R1+0x68], R10 ;  /* 0x0000680a01007387 */ /* 0x000fe20000100a00 */
[----:B------:R0:W-:Y:S04]  /*2a2b0*/  STL.64 [R1+0x20d8], R8 ;  /* 0x0020d80801007387 */ /* 0x0001e80000100a00 */
[----:B0-----:R-:W4:Y:S01]  /*2a2c0*/  LDL.LU.64 R8, [R1+0x310] ;  /* 0x0003100001087983 */ /* 0x001f220000300a00 */
[----:B------:R-:W3:Y:S02]  /*2a2d0*/  LDL.LU.64 R10, [R1+0x318] ;  /* 0x00031800010a7983 */ /* 0x000ee40000300a00 */
[----:B------:R-:W-:-:S02]  /*2a2e0*/  IMAD.MOV.U32 R26, RZ, RZ, R17 ;  /* 0x000000ffff1a7224 */ /* 0x000fc400078e0011 */
[----:B------:R-:W-:Y:S01]  /*2a2f0*/  LDSM.16.M88.4 R16, [R2+0xc000] ;  /* 0x00c000000210783b */ /* 0x000fe20000000200 */
[----:B--2---:R-:W-:Y:S03]  /*2a300*/  HMMA.16816.F32 R4, R20, R12, R4 ;  /* 0x0000000c1404723c */ /* 0x004fe60000001804 */
[----:B---3--:R-:W-:Y:S01]  /*2a310*/  STL.64 [R1+0x20f0], R10 ;  /* 0x0020f00a01007387 */ /* 0x008fe20000100a00 */
[----:B----4-:R0:W-:Y:S03]  /*2a320*/  STL.64 [R1+0x20e8], R8 ;  /* 0x0020e80801007387 */ /* 0x0101e60000100a00 */
[----:B0-----:R-:W2:Y:S01]  /*2a330*/  LDL.LU.64 R8, [R1+0x320] ;  /* 0x0003200001087983 */ /* 0x001ea20000300a00 */
[----:B------:R-:W2:Y:S02]  /*2a340*/  LDL.LU.64 R10, [R1+0x328] ;  /* 0x00032800010a7983 */ /* 0x000ea40000300a00 */
[----:B------:R-:W-:Y:S11]  /*2a350*/  STL [R1+0x20b8], R26 ;  /* 0x0020b81a01007387 */ /* 0x000ff60000100800 */
[----:B------:R-:W-:Y:S02]  /*2a360*/  @!UPT UIADD3 URZ, URZ, URZ, URZ ;  /* 0x0000003f3f3ff290 */ /* 0x000fe4000fffe03f */
[----:B------:R0:W-:Y:S01]  /*2a370*/  STL.64 [R1+0x120], R4 ;  /* 0x0001200401007387 */ /* 0x0001e20000100a00 */
[----:B------:R-:W-:Y:S04]  /*2a380*/  STL.64 [R1+0x128], R6 ;  /* 0x0001280601007387 */ /* 0x000fe80000100a00 */
[----:B0-----:R-:W2:Y:S01]  /*2a390*/  LDL.LU.64 R4, [R1+0x20f8] ;  /* 0x0020f80001047983 */ /* 0x001ea20000300a00 */
[----:B------:R-:W-:Y:S02]  /*2a3a0*/  IMAD.MOV.U32 R26, RZ, RZ, R12 ;  /* 0x000000ffff1a7224 */ /* 0x000fe400078e000c */
[----:B------:R-:W0:Y:S01]  /*2a3b0*/  LDSM.16.M88.4 R12, [R2+0xe000] ;  /* 0x00e00000020c783b */ /* 0x000e220000000200 */
[----:B------:R-:W1:Y:S04]  /*2a3c0*/  S2R R3, SR_TID.X ;  /* 0x0000000000037919 */ /* 0x000e680000002100 */
[----:B0-----:R-:W-:Y:S01]  /*2a3d0*/  STL.64 [R1], R12 ;  /* 0x0000000c01007387 */ /* 0x001fe20000100a00 */
[----:B------:R1:W-:Y:S02]  /*2a3e0*/  STL.64 [R1+0x8], R14 ;  /* 0x0000080e01007387 */ /* 0x0003e40000100a00 */
[----:B------:R-:W-:Y:S02]  /*2a3f0*/  STL.64 [R1+0x48], R18 ;  /* 0x0000481201007387 */ /* 0x000fe40000100a00 */
[----:B------:R0:W-:Y:S02]  /*2a400*/  STL.64 [R1+0x20d0], R16 ;  /* 0x0020d01001007387 */ /* 0x0001e40000100a00 */
[----:B------:R-:W-:Y:S01]  /*2a410*/  IMAD.MOV.U32 R28, RZ, RZ, R13 ;  /* 0x000000ffff1c7224 */ /* 0x000fe200078e000d */
[C---:B-1----:R-:W-:Y:S01]  /*2a420*/  LOP3.LUT R15, R3.reuse, 0x7, RZ, 0xc0, !PT ;  /* 0x00000007030f7812 */ /* 0x042fe200078ec0ff */
[----:B------:R-:W-:Y:S01]  /*2a430*/  IMAD.SHL.U32 R14, R3, 0x2, RZ ;  /* 0x00000002030e7824 */ /* 0x000fe200078e00ff */
[----:B0-----:R-:W3:Y:S01]  /*2a440*/  LDL.LU.64 R16, [R1+0x330] ;  /* 0x0003300001107983 */ /* 0x001ee20000300a00 */
[----:B------:R-:W3:Y:S02]  /*2a450*/  LDL.LU.64 R18, [R1+0x338] ;  /* 0x0003380001127983 */ /* 0x000ee40000300a00 */
[----:B------:R-:W4:Y:S02]  /*2a460*/  LDL.LU.64 R12, [R1+0x340] ;  /* 0x00034000010c7983 */ /* 0x000f240000300a00 */
[----:B------:R-:W-:-:S05]  /*2a470*/  IMAD R15, R15, 0x90, RZ ;  /* 0x000000900f0f7824 */ /* 0x000fca00078e02ff */
[----:B------:R-:W-:Y:S02]  /*2a480*/  LOP3.LUT R24, R15, 0x10, R14, 0x78, !PT ;  /* 0x000000100f187812 */ /* 0x000fe400078e780e */
[----:B------:R-:W4:Y:S01]  /*2a490*/  LDL.LU.64 R14, [R1+0x348] ;  /* 0x00034800010e7983 */ /* 0x000f220000300a00 */
[----:B------:R-:W-:Y:S01]  /*2a4a0*/  STL [R1+0x18f8], R2 ;  /* 0x0018f80201007387 */ /* 0x000fe20000100800 */
[C---:B--2---:R-:W-:Y:S02]  /*2a4b0*/  HMMA.16816.F32 R4, R20.reuse, R4, R8 ;  /* 0x000000041404723c */ /* 0x044fe40000001808 */
[----:B------:R-:W2:Y:S01]  /*2a4c0*/  LDL.LU.64 R10, [R1+0x20f0] ;  /* 0x0020f000010a7983 */ /* 0x000ea20000300a00 */
[----:B------:R-:W2:Y:S11]  /*2a4d0*/  LDL.LU.64 R8, [R1+0x20e8] ;  /* 0x0020e80001087983 */ /* 0x000eb60000300a00 */
[----:B------:R-:W-:Y:S09]  /*2a4e0*/  @!UPT UIADD3 URZ, URZ, URZ, URZ ;  /* 0x0000003f3f3ff290 */ /* 0x000ff2000fffe03f */
[----:B------:R0:W-:Y:S01]  /*2a4f0*/  STL.64 [R1+0x110], R4 ;  /* 0x0001100401007387 */ /* 0x0001e20000100a00 */
[----:B------:R2:W-:Y:S03]  /*2a500*/  STL.64 [R1+0x118], R6 ;  /* 0x0001180601007387 */ /* 0x0005e60000100a00 */
[----:B0-----:R-:W2:Y:S02]  /*2a510*/  LDL.LU.64 R4, [R1+0x20e0] ;  /* 0x0020e00001047983 */ /* 0x001ea40000300a00 */
[----:B--2---:R-:W-:Y:S02]  /*2a520*/  HMMA.16816.F32 R4, R20, R4, R8 ;  /* 0x000000041404723c */ /* 0x004fe40000001808 */
[----:B------:R-:W3:Y:S01]  /*2a530*/  LDL.LU.64 R8, [R1+0x20d8] ;  /* 0x0020d80001087983 */ /* 0x000ee20000300a00 */
[----:B------:R-:W-:-:S05]  /*2a540*/  IMAD.SHL.U32 R25, R3, 0x40, RZ ;  /* 0x0000004003197824 */ /* 0x000fca00078e00ff */
[----:B------:R-:W-:-:S04]  /*2a550*/  LOP3.LUT R24, R24, 0x400, R25, 0xf8, !PT ;  /* 0x0000040018187812 */ /* 0x000fc800078ef819 */
[----:B------:R-:W-:-:S11]  /*2a560*/  LOP3.LUT R24, R24, 0x20, RZ, 0x3c, !PT ;  /* 0x0000002018187812 */ /* 0x000fd600078e3cff */
[----:B------:R-:W-:Y:S01]  /*2a570*/  STL.64 [R1+0x100], R4 ;  /* 0x0001000401007387 */ /* 0x000fe20000100a00 */
[----:B------:R-:W-:Y:S02]  /*2a580*/  STL.64 [R1+0x108], R6 ;  /* 0x0001080601007387 */ /* 0x000fe40000100a00 */
[----:B------:R-:W-:Y:S02]  /*2a590*/  STL.64 [R1+0x20c0], R26 ;  /* 0x0020c01a01007387 */ /* 0x000fe40000100a00 */
[----:B------:R-:W-:Y:S01]  /*2a5a0*/  LDSM.16.MT88.4 R4, [R24+0x10000] ;  /* 0x010000001804783b */ /* 0x000fe20000004200 */
[----:B------:R0:W-:Y:S04]  /*2a5b0*/  STL [R1+0x20bc], R24 ;  /* 0x0020bc1801007387 */ /* 0x0001e80000100800 */
[----:B0-----:R-:W2:Y:S01]  /*2a5c0*/  LDL.LU.64 R24, [R1+0x360] ;  /* 0x0003600001187983 */ /* 0x001ea20000300a00 */
[----:B------:R-:W2:Y:S01]  /*2a5d0*/  LDL.LU.64 R26, [R1+0x368] ;  /* 0x00036800011a7983 */ /* 0x000ea20000300a00 */
[----:B---3--:R-:W-:Y:S01]  /*2a5e0*/  HMMA.16816.F32 R16, R20, R8, R16 ;  /* 0x000000081410723c */ /* 0x008fe20000001810 */
[----:B------:R-:W-:-:S02]  /*2a5f0*/  IMAD.MOV.U32 R3, RZ, RZ, R8 ;  /* 0x000000ffff037224 */ /* 0x000fc400078e0008 */
[----:B------:R-:W-:Y:S02]  /*2a600*/  IMAD.MOV.U32 R2, RZ, RZ, R9 ;  /* 0x000000ffff027224 */ /* 0x000fe400078e0009 */
[----:B------:R-:W0:Y:S11]  /*2a610*/  LDSM.16.MT88.4 R8, [R29+0x10000] ;  /* 0x010000001d08783b */ /* 0x000e360000004200 */
[----:B------:R-:W-:Y:S07]  /*2a620*/  @!UPT UIADD3 URZ, URZ, URZ, URZ ;  /* 0x0000003f3f3ff290 */ /* 0x000fee000fffe03f */
[----:B------:R1:W-:Y:S01]  /*2a630*/  STL.64 [R1+0xf0], R16 ;  /* 0x0000f01001007387 */ /* 0x0003e20000100a00 */
[----:B------:R-:W-:Y:S03]  /*2a640*/  STL.64 [R1+0xf8], R18 ;  /* 0x0000f81201007387 */ /* 0x000fe60000100a00 */
[----:B-1----:R-:W2:Y:S04]  /*2a650*/  LDL.LU.64 R16, [R1+0x20d0] ;  /* 0x0020d00001107983 */ /* 0x002ea80000300a00 */
[----:B0-----:R-:W-:Y:S01]  /*2a660*/  STL.64 [R1+0x2068], R10 ;  /* 0x0020680a01007387 */ /* 0x001fe20000100a00 */
[----:B------:R0:W-:Y:S03]  /*2a670*/  STL.64 [R1+0x2060], R8 ;  /* 0x0020600801007387 */ /* 0x0001e60000100a00 */
[----:B0-----:R-:W4:Y:S04]  /*2a680*/  LDL R8, [R1+0x50] ;  /* 0x0000500001087983 */ /* 0x001f280000100800 */
[----:B------:R-:W4:Y:S01]  /*2a690*/  LDL R9, [R1+0x54] ;  /* 0x0000540001097983 */ /* 0x000f220000100800 */
[----:B------:R-:W-:Y:S01]  /*2a6a0*/  STL [R1+0x1f30], R29 ;  /* 0x001f301d01007387 */ /* 0x000fe20000100800 */
[----:B----4-:R-:W-:Y:S11]  /*2a6b0*/  HMMA.16816.F32 R12, R20, R8, R12 ;  /* 0x00000008140c723c */ /* 0x010ff6000000180c */
[----:B------:R-:W-:Y:S11]  /*2a6c0*/  @!UPT UIADD3 URZ, URZ, URZ, URZ ;  /* 0x0000003f3f3ff290 */ /* 0x000ff6000fffe03f */
[----:B------:R-:W-:Y:S01]  /*2a6d0*/  @!UPT UIADD3 URZ, URZ, URZ, URZ ;  /* 0x0000003f3f3ff290 */ /* 0x000fe2000fffe03f */
[----:B------:R-:W-:Y:S01]  /*2a6e0*/  STL.64 [R1+0xe0], R12 ;  /* 0x0000e00c01007387 */ /* 0x000fe20000100a00 */
[----:B------:R-:W-:Y:S02]  /*2a6f0*/  STL.64 [R1+0xe8], R14 ;  /* 0x0000e80e01007387 */ /* 0x000fe40000100a00 */
[----:B------:R-:W0:Y:S02]  /*2a700*/  LDSM.16.MT88.4 R12, [R0+0x10000] ;  /* 0x01000000000c783b */ /* 0x000e240000004200 */
[----:B0-----:R-:W-:Y:S02]  /*2a710*/  STL.64 [R1+0x1ff8], R14 ;  /* 0x001ff80e01007387 */ /* 0x001fe40000100a00 */
[----:B------:R0:W-:Y:S02]  /*2a720*/  STL.64 [R1+0x1ff0], R12 ;  /* 0x001ff00c01007387 */ /* 0x0001e40000100a00 */
[----:B0-----:R-:W3:Y:S01]  /*2a730*/  LDL R12, [R1] ;  /* 0x00000000010c7983 */ /* 0x001ee20000100800 */
[----:B------:R-:W-:-:S02]  /*2a740*/  IMAD.MOV.U32 R13, RZ, RZ, R28 ;  /* 0x000000ffff0d7224 */ /* 0x000fc400078e001c */
[----:B------:R-:W4:Y:S02]  /*2a750*/  LDL.LU R28, [R1+0x20c8] ;  /* 0x0020c800011c7983 */ /* 0x000f240000300800 */
[----:B------:R0:W-:Y:S01]  /*2a760*/  STL [R1+0x1e84], R0 ;  /* 0x001e840001007387 */ /* 0x0001e20000100800 */
[----:B--2---:R-:W-:Y:S01]  /*2a770*/  HMMA.16816.F32 R24, R20, R16, R24 ;  /* 0x000000101418723c */ /* 0x004fe20000001818 */
[----:B------:R-:W-:Y:S02]  /*2a780*/  IMAD.MOV.U32 R10, RZ, RZ, R16 ;  /* 0x000000ffff0a7224 */ /* 0x000fe400078e0010 */
[----:B0-----:R-:W-:Y:S11]  /*2a790*/  IMAD.MOV.U32 R0, RZ, RZ, R17 ;  /* 0x000000ffff007224 */ /* 0x001ff600078e0011 */
[----:B------:R-:W-:Y:S09]  /*2a7a0*/  @!UPT UIADD3 URZ, URZ, URZ, URZ ;  /* 0x0000003f3f3ff290 */ /* 0x000ff2000fffe03f */
[----:B------:R-:W-:Y:S01]  /*2a7b0*/  STL.64 [R1+0xd0], R24 ;  /* 0x0000d01801007387 */ /* 0x000fe20000100a00 */
[----:B------:R0:W-:Y:S03]  /*2a7c0*/  STL.64 [R1+0xd8], R26 ;  /* 0x0000d81a01007387 */ /* 0x0001e60000100a00 */
[----:B0-----:R-:W2:Y:S01]  /*2a7d0*/  LDL.LU.64 R26, [R1+0x20c0] ;  /* 0x0020c000011a7983 */ /* 0x001ea20000300a00 */
[----:B------:R-:W2:Y:S02]  /*2a7e0*/  LDL.LU R24, [R1+0x20bc] ;  /* 0x0020bc0001187983 */ /* 0x000ea40000300800 */
[----:B------:R-:W-:Y:S02]  /*2a7f0*/  STL [R1+0x2098], R10 ;  /* 0x0020980a01007387 */ /* 0x000fe40000100800 */
[----:B------:R0:W-:Y:S02]  /*2a800*/  STL.64 [R1+0x2090], R8 ;  /* 0x0020900801007387 */ /* 0x0001e40000100a00 */
[----:B0-----:R-:W3:Y:S01]  /*2a810*/  LDL.LU.64 R8, [R1+0x350] ;  /* 0x0003500001087983 */ /* 0x001ee20000300a00 */
[----:B------:R-:W3:Y:S03]  /*2a820*/  LDL.LU.64 R10, [R1+0x358] ;  /* 0x00035800010a7983 */ /* 0x000ee60000300a00 */
[----:B----4-:R-:W0:Y:S04]  /*2a830*/  LDSM.16.MT88.4 R16, [R28+0x10800] ;  /* 0x010800001c10783b */ /* 0x010e280000004200 */
[----:B0-----:R-:W-:Y:S01]  /*2a840*/  STL [R1+0x1f54], R16 ;  /* 0x001f541001007387 */ /* 0x001fe20000100800 */
[----:B------:R0:W-:Y:S02]  /*2a850*/  STL [R1+0x1f50], R17 ;  /* 0x001f501101007387 */ /* 0x0001e40000100800 */
[----:B------:R-:W-:Y:S02]  /*2a860*/  STL [R1+0x1f4c], R18 ;  /* 0x001f4c1201007387 */ /* 0x000fe40000100800 */
[----:B------:R-:W-:Y:S01]  /*2a870*/  STL [R1+0x1f48], R19 ;  /* 0x001f481301007387 */ /* 0x000fe20000100800 */
[----:B0-----:R-:W4:Y:S04]  /*2a880*/  LDL.LU.64 R16, [R1+0x80] ;  /* 0x0000800001107983 */ /* 0x001f280000300a00 */
[----:B----4-:R2:W-:Y:S02]  /*2a890*/  STL.64 [R1+0x20a0], R16 ;  /* 0x0020a01001007387 */ /* 0x0105e40000100a00 */
[----:B--2---:R-:W-:-:S02]  /*2a8a0*/  IMAD.MOV.U32 R16, RZ, RZ, R26 ;  /* 0x000000ffff107224 */ /* 0x004fc400078e001a */
[----:B------:R-:W2:Y:S01]  /*2a8b0*/  LDL.LU R26, [R1+0x20b8] ;  /* 0x0020b800011a7983 */ /* 0x000ea20000300800 */
[----:B------:R-:W4:Y:S01]  /*2a8c0*/  LDL R17, [R1+0x94] ;  /* 0x0000940001117983 */ /* 0x000f220000100800 */
[----:B---3--:R-:W-:Y:S07]  /*2a8d0*/  HMMA.16816.F32 R8, R20, R12, R8 ;  /* 0x0000000c1408723c */ /* 0x008fee0000001808 */
[----:B------:R-:W-:Y:S02]  /*2a8e0*/  IMAD.MOV.U32 R20, RZ, RZ, R27 ;  /* 0x000000ffff147224 */ /* 0x000fe400078e001b */
[----:B------:R-:W-:-:S02]  /*2a8f0*/  IMAD.MOV.U32 R12, RZ, RZ, R3 ;  /* 0x000000ffff0c7224 */ /* 0x000fc400078e0003 */
[----:B------:R-:W-:Y:S02]  /*2a900*/  IMAD.MOV.U32 R13, RZ, RZ, R2 ;  /* 0x000000ffff0d7224 */ /* 0x000fe400078e0002 */
[----:B--2---:R-:W-:Y:S02]  /*2a910*/  IMAD.MOV.U32 R21, RZ, RZ, R26 ;  /* 0x000000ffff157224 */ /* 0x004fe400078e001a */
[----:B------:R-:W0:Y:S04]  /*2a920*/  LDSM.16.MT88.4 R24, [R24+0x10800] ;  /* 0x010800001818783b */ /* 0x000e280000004200 */
[----:B----4-:R1:W-:Y:S01]  /*2a930*/  STL.64 [R1+0x20b0], R16 ;  /* 0x0020b01001007387 */ /* 0x0103e20000100a00 */
[----:B------:R-:W-:Y:S03]  /*2a940*/  STL [R1+0x1e80], R28 ;  /* 0x001e801c01007387 */ /* 0x000fe60000100800 */
[----:B-1----:R-:W2:Y:S01]  /*2a950*/  LDL.LU.64 R16, [R1+0x300] ;  /* 0x0003000001107983 */ /* 0x002ea20000300a00 */
[----:B------:R-:W2:Y:S02]  /*2a960*/  LDL.LU.64 R18, [R1+0x308] ;  /* 0x0003080001127983 */ /* 0x000ea40000300a00 */
[----:B------:R-:W-:Y:S02]  /*2a970*/  STL.64 [R1+0xb0], R8 ;  /* 0x0000b00801007387 */ /* 0x000fe40000100a00 */
[----:B------:R-:W-:Y:S01]  /*2a980*/  STL.64 [R1+0xb8], R10 ;  /* 0x0000b80a01007387 */ /* 0x000fe20000100a00 */
[----:B------:R1:W-:Y:S04]  /*2a990*/  STL.64 [R1+0x20a8], R12 ;  /* 0x0020a80c01007387 */ /* 0x0003e80000100a00 */
[----:B-1----:R-:W3:Y:S01]  /*2a9a0*/  LDL.LU.64 R12, [R1+0x2f0] ;  /* 0x0002f000010c7983 */ /* 0x002ee20000300a00 */
[----:B------:R-:W3:Y:S02]  /*2a9b0*/  LDL.LU.64 R14, [R1+0x2f8] ;  /* 0x0002f800010e7983 */ /* 0x000ee40000300a00 */
[----:B------:R-:W4:Y:S02]  /*2a9c0*/  LDL.LU.64 R8, [R1+0x2e0] ;  /* 0x0002e00001087983 */ /* 0x000f240000300a00 */
[----:B------:R-:W4:Y:S01]  /*2a9d0*/  LDL.LU.64 R10, [R1+0x2e8] ;  /* 0x0002e800010a7983 */ /* 0x000f220000300a00 */
[----:B0-----:R-:W-:Y:S01]  /*2a9e0*/  STL.64 [R1+0x1ee0], R26 ;  /* 0x001ee01a01007387 */ /* 0x001fe20000100a00 */
[----:B------:R0:W-:Y:S03]  /*2a9f0*/  STL.64 [R1+0x1ed8], R24 ;  /* 0x001ed81801007387 */ /* 0x0001e60000100a00 */
[----:B0-----:R-:W3:Y:S01]  /*2aa00*/  LDL.LU.64 R24, [R1] ;  /* 0x0000000001187983 */ /* 0x001ee20000300a00 */
[----:B------:R-:W3:Y:S01]  /*2aa10*/  LDL.LU.64 R26, [R1+0x8] ;  /* 0x00000800011a7983 */ /* 0x000ee20000300a00 */
[C---:B--2---:R-:W-:Y:S02]  /*2aa20*/  HMMA.16816.F32 R20, R4.reuse, R20, R16 ;  /* 0x000000140414723c */ /* 0x044fe40000001810 */
[----:B---3--:R-:W-:Y:S01]  /*2aa30*/  STL.64 [R1+0x2078], R26 ;  /* 0x0020781a01007387 */ /* 0x008fe20000100a00 */
[----:B------:R0:W-:Y:S03]  /*2aa40*/  STL.64 [R1+0x2070], R24 ;  /* 0x0020701801007387 */ /* 0x0001e60000100a00 */
[----:B0-----:R-:W2:Y:S01]  /*2aa50*/  LDL.LU.64 R24, [R1+0x70] ;  /* 0x0000700001187983 */ /* 0x001ea20000300a00 */
[----:B------:R-:W3:Y:S11]  /*2aa60*/  LDL.LU.64 R16, [R1+0x20b0] ;  /* 0x0020b00001107983 */ /* 0x000ef60000300a00 */
[----:B------:R-:W-:Y:S06]  /*2aa70*/  @!UPT UIADD3 URZ, URZ, URZ, URZ ;  /* 0x0000003f3f3ff290 */ /* 0x000fec000fffe03f */
[----:B------:R-:W-:Y:S02]  /*2aa80*/  IMAD.MOV.U32 R2, RZ, RZ, R23 ;  /* 0x000000ffff027224 */ /* 0x000fe400078e0017 */
[----:B------:R-:W-:Y:S02]  /*2aa90*/  IMAD.MOV.U32 R3, RZ, RZ, R22 ;  /* 0x000000ffff037224 */ /* 0x000fe400078e0016 */
[----:B------:R-:W-:Y:S01]  /*2aaa0*/  IMAD.MOV.U32 R29, RZ, RZ, R21 ;  /* 0x000000ffff1d7224 */ /* 0x000fe200078e0015 */
[----:B------:R0:W-:Y:S04]  /*2aab0*/  STL [R1+0x30], R20 ;  /* 0x0000301401007387 */ /* 0x0001e80000100800 */
[----:B0-----:R-:W2:Y:S01]  /*2aac0*/  LDL.LU.64 R20, [R1+0x2d0] ;  /* 0x0002d00001147983 */ /* 0x001ea20000300a00 */
[----:B------:R-:W2:Y:S02]  /*2aad0*/  LDL.LU.64 R22, [R1+0x2d8] ;  /* 0x0002d80001167983 */ /* 0x000ea40000300a00 */
[----:B------:R-:W-:Y:S02]  /*2aae0*/  STL [R1+0x1f60], R2 ;  /* 0x001f600201007387 */ /* 0x000fe40000100800 */
[----:B------:R-:W-:Y:S01]  /*2aaf0*/  STL [R1+0x1f5c], R3 ;  /* 0x001f5c0301007387 */ /* 0x000fe20000100800 */
[----:B------:R-:W-:Y:S01]  /*2ab00*/  STL [R1+0x1f58], R29 ;  /* 0x001f581d01007387 */ /* 0x000fe20000100800 */
[C---:B---3--:R-:W-:Y:S03]  /*2ab10*/  HMMA.16816.F32 R16, R4.reuse, R16, R12 ;  /* 0x000000100410723c */ /* 0x048fe6000000180c */
[----:B------:R-:W3:Y:S11]  /*2ab20*/  LDL.LU.64 R12, [R1+0x20a8] ;  /* 0x0020a800010c7983 */ /* 0x000ef60000300a00 */
[----:B------:R-:W-:Y:S09]  /*2ab30*/  @!UPT UIADD3 URZ, URZ, URZ, URZ ;  /* 0x0000003f3f3ff290 */ /* 0x000ff2000fffe03f */
[----:B------:R0:W-:Y:S01]  /*2ab40*/  STL.64 [R1+0x20], R16 ;  /* 0x0000201001007387 */ /* 0x0001e20000100a00 */
[----:B------:R1:W-:Y:S03]  /*2ab50*/  STL.64 [R1+0x28], R18 ;  /* 0x0000281201007387 */ /* 0x0003e60000100a00 */
[----:B0-----:R-:W4:Y:S01]  /*2ab60*/  LDL.LU.64 R16, [R1+0x20a0] ;  /* 0x0020a00001107983 */ /* 0x001f220000300a00 */
[C---:B--2---:R-:W-:Y:S08]  /*2ab70*/  HMMA.16816.F32 R20, R4.reuse, R24, R20 ;  /* 0x000000180414723c */ /* 0x044ff00000001814 */
[----:B----4-:R-:W-:Y:S01]  /*2ab80*/  HMMA.16816.F32 R8, R4, R16, R8 ;  /* 0x000000100408723c */ /* 0x010fe20000001808 */
[----:B------:R-:W-:-:S02]  /*2ab90*/  IMAD.MOV.U32 R2, RZ, RZ, R17 ;  /* 0x000000ffff027224 */ /* 0x000fc400078e0011 */
[----:B------:R-:W-:Y:S11]  /*2aba0*/  IMAD.MOV.U32 R3, RZ, RZ, R16 ;  /* 0x000000ffff037224 */ /* 0x000ff600078e0010 */
[----:B------:R-:W-:Y:S10]  /*2abb0*/  @!UPT UIADD3 URZ, URZ, URZ, URZ ;  /* 0x0000003f3f3ff290 */ /* 0x000ff4000fffe03f */
[----:B------:R-:W-:Y:S02]  /*2abc0*/  IMAD.MOV.U32 R17, RZ, RZ, R9 ;  /* 0x000000ffff117224 */ /* 0x000fe400078e0009 */
[----:B-1----:R-:W-:Y:S02]  /*2abd0*/  IMAD.MOV.U32 R18, RZ, RZ, R10 ;  /* 0x000000ffff127224 */ /* 0x002fe400078e000a */
[----:B------:R-:W-:Y:S02]  /*2abe0*/  IMAD.MOV.U32 R19, RZ, RZ, R11 ;  /* 0x000000ffff137224 */ /* 0x000fe400078e000b */
[----:B------:R-:W-:Y:S01]  /*2abf0*/  IMAD.MOV.U32 R16, RZ, RZ, R8 ;  /* 0x000000ffff107224 */ /* 0x000fe200078e0008 */
[----:B------:R-:W2:Y:S01]  /*2ac00*/  LDL.LU R10, [R1+0x2098] ;  /* 0x00209800010a7983 */ /* 0x000ea20000300800 */
[----:B------:R-:W4:Y:S02]  /*2ac10*/  LDL.LU.64 R8, [R1+0x2090] ;  /* 0x0020900001087983 */ /* 0x000f240000300a00 */
[----:B------:R-:W-:Y:S02]  /*2ac20*/  STL [R1+0x1f64], R17 ;  /* 0x001f641101007387 */ /* 0x000fe40000100800 */
[----:B------:R-:W-:Y:S01]  /*2ac30*/  STL.64 [R1+0x2088], R18 ;  /* 0x0020881201007387 */ /* 0x000fe20000100a00 */
[----:B------:R0:W-:Y:S04]  /*2ac40*/  STL [R1+0x2080], R16 ;  /* 0x0020801001007387 */ /* 0x0001e80000100800 */
[----:B0-----:R-:W3:Y:S01]  /*2ac50*/  LDL.LU.64 R16, [R1+0x2c0] ;  /* 0x0002c00001107983 */ /* 0x001ee20000300a00 */
[----:B------:R-:W3:Y:S02]  /*2ac60*/  LDL.LU.64 R18, [R1+0x2c8] ;  /* 0x0002c80001127983 */ /* 0x000ee40000300a00 */
[----:B------:R0:W-:Y:S02]  /*2ac70*/  STL.64 [R1+0x1e90], R22 ;  /* 0x001e901601007387 */ /* 0x0001e40000100a00 */
[----:B------:R1:W-:Y:S01]  /*2ac80*/  STL.64 [R1+0x1e88], R20 ;  /* 0x001e881401007387 */ /* 0x0003e20000100a00 */
[----:B0-----:R-:W2:Y:S04]  /*2ac90*/  LDL R22, [R1+0x88] ;  /* 0x0000880001167983 */ /* 0x001ea80000100800 */
[----:B------:R-:W2:Y:S01]  /*2aca0*/  LDL R23, [R1+0x8c] ;  /* 0x00008c0001177983 */ /* 0x000ea20000100800 */
[----:B-1----:R-:W-:-:S02]  /*2acb0*/  IMAD.MOV.U32 R20, RZ, RZ, R3 ;  /* 0x000000ffff147224 */ /* 0x002fc400078e0003 */
[----:B------:R-:W-:Y:S02]  /*2acc0*/  IMAD.MOV.U32 R21, RZ, RZ, R2 ;  /* 0x000000ffff157224 */ /* 0x000fe400078e0002 */
[----:B------:R-:W-:Y:S02]  /*2acd0*/  IMAD.MOV.U32 R28, RZ, RZ, R24 ;  /* 0x000000ffff1c7224 */ /* 0x000fe400078e0018 */
[----:B------:R-:W-:Y:S02]  /*2ace0*/  IMAD.MOV.U32 R11, RZ, RZ, R25 ;  /* 0x000000ffff0b7224 */ /* 0x000fe400078e0019 */
[----:B------:R-:W4:Y:S01]  /*2acf0*/  LDL.LU.64 R24, [R1+0x2b0] ;  /* 0x0002b00001187983 */ /* 0x000f220000300a00 */
[----:B------:R-:W4:Y:S01]  /*2ad00*/  LDL.LU.64 R26, [R1+0x2b8] ;  /* 0x0002b800011a7983 */ /* 0x000f220000300a00 */
[----:B---3--:R-:W-:Y:S02]  /*2ad10*/  HMMA.16816.F32 R12, R4, R12, R16 ;  /* 0x0000000c040c723c */ /* 0x008fe40000001810 */
[----:B--2---:R-:W-:Y:S01]  /*2ad20*/  STL.64 [R1+0x2048], R22 ;  /* 0x0020481601007387 */ /* 0x004fe20000100a00 */
[----:B------:R0:W-:Y:S03]  /*2ad30*/  STL.64 [R1+0x2040], R20 ;  /* 0x0020401401007387 */ /* 0x0001e60000100a00 */
[----:B0-----:R-:W2:Y:S01]  /*2ad40*/  LDL.LU.64 R20, [R1+0xa0] ;  /* 0x0000a00001147983 */ /* 0x001ea20000300a00 */
[----:B------:R-:W3:Y:S02]  /*2ad50*/  LDL.LU.64 R18, [R1+0x2088] ;  /* 0x0020880001127983 */ /* 0x000ee40000300a00 */
[----:B------:R-:W2:Y:S11]  /*2ad60*/  LDL.LU R16, [R1+0x2080] ;  /* 0x0020800001107983 */ /* 0x000eb60000300800 */
[----:B------:R-:W-:Y:S04]  /*2ad70*/  @!UPT UIADD3 URZ, URZ, URZ, URZ ;  /* 0x0000003f3f3ff290 */ /* 0x000fe8000fffe03f */
[----:B------:R-:W-:Y:S02]  /*2ad80*/  IMAD.MOV.U32 R17, RZ, RZ, R12 ;  /* 0x000000ffff117224 */ /* 0x000fe400078e000c */
[----:B------:R-:W-:Y:S02]  /*2ad90*/  IMAD.MOV.U32 R2, RZ, RZ, R13 ;  /* 0x000000ffff027224 */ /* 0x000fe400078e000d */
[----:B------:R-:W-:Y:S02]  /*2ada0*/  IMAD.MOV.U32 R3, RZ, RZ, R14 ;  /* 0x000000ffff037224 */ /* 0x000fe400078e000e */
[----:B------:R-:W-:Y:S01]  /*2adb0*/  IMAD.MOV.U32 R29, RZ, RZ, R15 ;  /* 0x000000ffff1d7224 */ /* 0x000fe200078e000f */
[----:B------:R-:W4:Y:S01]  /*2adc0*/  LDL.LU.64 R12, [R1+0x170] ;  /* 0x00017000010c7983 */ /* 0x000f220000300a00 */
[----:B------:R-:W4:Y:S03]  /*2add0*/  LDL.LU.64 R14, [R1+0x178] ;  /* 0x00017800010e7983 */ /* 0x000f260000300a00 */
[----:B------:R-:W-:Y:S01]  /*2ade0*/  STL [R1+0x2038], R29 ;  /* 0x0020381d01007387 */ /* 0x000fe20000100800 */
[----:B------:R-:W-:Y:S02]  /*2adf0*/  STL [R1+0x1fa4], R3 ;  /* 0x001fa40301007387 */ /* 0x000fe40000100800 */
[----:B------:R-:W-:Y:S02]  /*2ae00*/  STL [R1+0x1fa0], R2 ;  /* 0x001fa00201007387 */ /* 0x000fe40000100800 */
[----:B------:R-:W-:-:S02]  /*2ae10*/  IMAD.MOV.U32 R23, RZ, RZ, R11 ;  /* 0x000000ffff177224 */ /* 0x000fc400078e000b */
[----:B------:R-:W-:Y:S01]  /*2ae20*/  IMAD.MOV.U32 R22, RZ, RZ, R28 ;  /* 0x000000ffff167224 */ /* 0x000fe200078e001c */
[----:B---3--:R-:W-:Y:S01]  /*2ae30*/  STL.64 [R1+0x1f70], R18 ;  /* 0x001f701201007387 */ /* 0x008fe20000100a00 */
[----:B--2---:R0:W-:Y:S02]  /*2ae40*/  STL.64 [R1+0x1f68], R16 ;  /* 0x001f681001007387 */ /* 0x0041e40000100a00 */
[----:B0-----:R-:W-:Y:S02]  /*2ae50*/  IMAD.MOV.U32 R16, RZ, RZ, R10 ;  /* 0x000000ffff107224 */ /* 0x001fe400078e000a */
[----:B------:R-:W-:Y:S01]  /*2ae60*/  IMAD.MOV.U32 R17, RZ, RZ, R0 ;  /* 0x000000ffff117224 */ /* 0x000fe200078e0000 */
[C---:B----4-:R-:W-:Y:S08]  /*2ae70*/  HMMA.16816.F32 R8, R4.reuse, R8, R24 ;  /* 0x000000080408723c */ /* 0x050ff00000001818 */
[C---:B------:R-:W-:Y:S01]  /*2ae80*/  HMMA.16816.F32 R12, R4.reuse, R16, R12 ;  /* 0x00000010040c723c */ /* 0x040fe2000000180c */
[----:B------:R-:W2:Y:S01]  /*2ae90*/  LDL.LU.64 R26, [R1+0x2078] ;  /* 0x00207800011a7983 */ /* 0x000ea20000300a00 */
[----:B------:R-:W3:Y:S11]  /*2aea0*/  LDL.LU.64 R24, [R1+0x2070] ;  /* 0x0020700001187983 */ /* 0x000ef60000300a00 */
[----:B------:R-:W-:Y:S02]  /*2aeb0*/  @!UPT UIADD3 URZ, URZ, URZ, URZ ;  /* 0x0000003f3f3ff290 */ /* 0x000fe4000fffe03f */
[----:B------:R0:W-:Y:S01]  /*2aec0*/  STL [R1+0x164], R9 ;  /* 0x0001640901007387 */ /* 0x0001e20000100800 */
[----:B------:R-:W-:Y:S02]  /*2aed0*/  IMAD.MOV.U32 R28, RZ, RZ, R8 ;  /* 0x000000ffff1c7224 */ /* 0x000fe400078e0008 */
[----:B------:R1:W-:Y:S06]  /*2aee0*/  STL.64 [R1+0x168], R10 ;  /* 0x0001680a01007387 */ /* 0x0003ec0000100a00 */
[----:B------:R-:W-:Y:S01]  /*2aef0*/  IMAD.MOV.U32 R0, RZ, RZ, R15 ;  /* 0x000000ffff007224 */ /* 0x000fe200078e000f */
[----:B0-----:R-:W3:Y:S04]  /*2af00*/  LDL.LU.64 R8, [R1+0x1c0] ;  /* 0x0001c00001087983 */ /* 0x001ee80000300a00 */
[----:B-1----:R-:W3:Y:S01]  /*2af10*/  LDL.LU.64 R10, [R1+0x1c8] ;  /* 0x0001c800010a7983 */ /* 0x002ee20000300a00 */
[----:B------:R-:W-:Y:S02]  /*2af20*/  STL [R1+0x203c], R28 ;  /* 0x00203c1c01007387 */ /* 0x000fe40000100800 */
[----:B------:R0:W-:Y:S02]  /*2af30*/  STL.64 [R1+0x170], R12 ;  /* 0x0001700c01007387 */ /* 0x0001e40000100a00 */
[----:B------:R1:W-:Y:S01]  /*2af40*/  STL [R1+0x178], R14 ;  /* 0x0001780e01007387 */ /* 0x0003e20000100800 */
[----:B0-----:R-:W4:Y:S01]  /*2af50*/  LDL.LU.64 R12, [R1+0x1f0] ;  /* 0x0001f000010c7983 */ /* 0x001f220000300a00 */
[----:B-1----:R-:W2:Y:S03]  /*2af60*/  LDL.LU.64 R14, [R1+0x1f8] ;  /* 0x0001f800010e7983 */ /* 0x002ea60000300a00 */
[----:B--2---:R-:W-:Y:S01]  /*2af70*/  STL.64 [R1+0x2058], R14 ;  /* 0x0020580e01007387 */ /* 0x004fe20000100a00 */
[----:B----4-:R0:W-:Y:S03]  /*2af80*/  STL.64 [R1+0x2050], R12 ;  /* 0x0020500c01007387 */ /* 0x0101e60000100a00 */
[----:B0-----:R-:W2:Y:S01]  /*2af90*/  LDL.LU.64 R12, [R1+0x1d0] ;  /* 0x0001d000010c7983 */ /* 0x001ea20000300a00 */
[----:B------:R-:W2:Y:S02]  /*2afa0*/  LDL.LU.64 R14, [R1+0x1d8] ;  /* 0x0001d800010e7983 */ /* 0x000ea40000300a00 */
[----:B------:R0:W-:Y:S02]  /*2afb0*/  STL.64 [R1+0x2000], R16 ;  /* 0x0020001001007387 */ /* 0x0001e40000100a00 */
[----:B0-----:R-:W4:Y:S01]  /*2afc0*/  LDL.LU.64 R16, [R1+0x50] ;  /* 0x0000500001107983 */ /* 0x001f220000300a00 */
[----:B---3--:R-:W-:Y:S03]  /*2afd0*/  HMMA.16816.F32 R4, R4, R24, R8 ;  /* 0x000000180404723c */ /* 0x008fe60000001808 */
[----:B----4-:R0:W-:Y:S04]  /*2afe0*/  STL.64 [R1+0x2018], R16 ;  /* 0x0020181001007387 */ /* 0x0101e80000100a00 */
[----:B0-----:R-:W3:Y:S04]  /*2aff0*/  LDL.LU.64 R16, [R1+0x60] ;  /* 0x0000600001107983 */ /* 0x001ee80000300a00 */
[----:B---3--:R0:W-:Y:S04]  /*2b000*/  STL.64 [R1+0x2030], R16 ;  /* 0x0020301001007387 */ /* 0x0081e80000100a00 */
[----:B0-----:R-:W3:Y:S01]  /*2b010*/  LDL.LU.64 R16, [R1+0x90] ;  /* 0x0000900001107983 */ /* 0x001ee20000300a00 */
[----:B------:R-:W2:Y:S02]  /*2b020*/  LDL.LU.64 R10, [R1+0x2068] ;  /* 0x00206800010a7983 */ /* 0x000ea40000300a00 */
[----:B------:R-:W2:Y:S02]  /*2b030*/  LDL.LU.64 R8, [R1+0x2060] ;  /* 0x0020600001087983 */ /* 0x000ea40000300a00 */
[----:B------:R-:W-:Y:S01]  /*2b040*/  STL.64 [R1+0x2010], R26 ;  /* 0x0020101a01007387 */ /* 0x000fe20000100a00 */
[----:B------:R0:W-:Y:S02]  /*2b050*/  STL.64 [R1+0x2008], R24 ;  /* 0x0020081801007387 */ /* 0x0001e40000100a00 */
[----:B------:R-:W-:Y:S02]  /*2b060*/  STL.64 [R1+0x1c0], R4 ;  /* 0x0001c00401007387 */ /* 0x000fe40000100a00 */
[----:B------:R1:W-:Y:S01]  /*2b070*/  STL.64 [R1+0x1c8], R6 ;  /* 0x0001c80601007387 */ /* 0x0003e20000100a00 */
[----:B0-----:R-:W3:Y:S01]  /*2b080*/  LDL.LU.64 R24, [R1+0x1e0] ;  /* 0x0001e00001187983 */ /* 0x001ee20000300a00 */
[----:B------:R-:W3:Y:S02]  /*2b090*/  LDL.LU.64 R26, [R1+0x1e8] ;  /* 0x0001e800011a7983 */ /* 0x000ee40000300a00 */
[----:B-1----:R-:W4:Y:S02]  /*2b0a0*/  LDL R6, [R1+0x78] ;  /* 0x0000780001067983 */ /* 0x002f240000100800 */
[----:B------:R-:W4:Y:S02]  /*2b0b0*/  LDL R7, [R1+0x7c] ;  /* 0x00007c0001077983 */ /* 0x000f240000100800 */
[----:B------:R-:W-:-:S02]  /*2b0c0*/  IMAD.MOV.U32 R4, RZ, RZ, R22 ;  /* 0x000000ffff047224 */ /* 0x000fc400078e0016 */
[----:B------:R-:W-:Y:S02]  /*2b0d0*/  IMAD.MOV.U32 R5, RZ, RZ, R23 ;  /* 0x000000ffff057224 */ /* 0x000fe400078e0017 */
[----:B------:R-:W-:Y:S02]  /*2b0e0*/  IMAD.MOV.U32 R3, RZ, RZ, R20 ;  /* 0x000000ffff037224 */ /* 0x000fe400078e0014 */
[----:B------:R-:W-:Y:S01]  /*2b0f0*/  IMAD.MOV.U32 R2, RZ, RZ, R21 ;  /* 0x000000ffff027224 */ /* 0x000fe200078e0015 */
[C---:B--2---:R-:W-:Y:S08]  /*2b100*/  HMMA.16816.F32 R12, R8.reuse, R20, R12 ;  /* 0x00000014080c723c */ /* 0x044ff0000000180c */
[----:B---3--:R-:W-:Y:S11]  /*2b110*/  HMMA.16816.F32 R24, R8, R16, R24 ;  /* 0x000000100818723c */ /* 0x008ff60000001818 */
[----:B------:R-:W-:Y:S04]  /*2b120*/  @!UPT UIADD3 URZ, URZ, URZ, URZ ;  /* 0x0000003f3f3ff290 */ /* 0x000fe8000fffe03f */
[----:B------:R-:W-:Y:S01]  /*2b130*/  STL.64 [R1+0x1d0], R12 ;  /* 0x0001d00c01007387 */ /* 0x000fe20000100a00 */
[----:B------:R0:W-:Y:S03]  /*2b140*/  STL.64 [R1+0x1d8], R14 ;  /* 0x0001d80e01007387 */ /* 0x0001e60000100a00 */
[----:B0-----:R-:W2:Y:S01]  /*2b150*/  LDL.LU.64 R14, [R1+0x2058] ;  /* 0x00205800010e7983 */ /* 0x001ea20000300a00 */
[----:B------:R-:W2:Y:S02]  /*2b160*/  LDL.LU.64 R12, [R1+0x2050] ;  /* 0x00205000010c7983 */ /* 0x000ea40000300a00 */
[----:B------:R-:W3:Y:S02]  /*2b170*/  LDL.LU.64 R22, [R1+0x2048] ;  /* 0x0020480001167983 */ /* 0x000ee40000300a00 */
[----:B------:R-:W2:Y:S01]  /*2b180*/  LDL.LU.64 R20, [R1+0x2040] ;  /* 0x0020400001147983 */ /* 0x000ea20000300a00 */
[----:B------:R0:W-:Y:S01]  /*2b190*/  STL.64 [R1+0x1e0], R24 ;  /* 0x0001e01801007387 */ /* 0x0001e20000100a00 */
[----:B------:R-:W-:-:S02]  /*2b1a0*/  IMAD.MOV.U32 R28, RZ, RZ, R16 ;  /* 0x000000ffff1c7224 */ /* 0x000fc400078e0010 */
[----:B------:R-:W-:Y:S02]  /*2b1b0*/  IMAD.MOV.U32 R29, RZ, RZ, R17 ;  /* 0x000000ffff1d7224 */ /* 0x000fe400078e0011 */
[----:B------:R1:W-:Y:S01]  /*2b1c0*/  STL.64 [R1+0x1e8], R26 ;  /* 0x0001e81a01007387 */ /* 0x0003e20000100a00 */
[----:B------:R-:W3:Y:S01]  /*2b1d0*/  LDL.LU.64 R16, [R1+0x200] ;  /* 0x0002000001107983 */ /* 0x000ee20000300a00 */
[----:B------:R-:W3:Y:S03]  /*2b1e0*/  LDL.LU.64 R18, [R1+0x208] ;  /* 0x0002080001127983 */ /* 0x000ee60000300a00 */
[----:B0-----:R-:W4:Y:S01]  /*2b1f0*/  LDL.LU.64 R24, [R1+0x250] ;  /* 0x0002500001187983 */ /* 0x001f220000300a00 */
[----:B-1----:R-:W4:Y:S01]  /*2b200*/  LDL.LU.64 R26, [R1+0x258] ;  /* 0x00025800011a7983 */ /* 0x002f220000300a00 */
[C---:B--2---:R-:W-:Y:S08]  /*2b210*/  HMMA.16816.F32 R12, R8.reuse, R20, R12 ;  /* 0x00000014080c723c */ /* 0x044ff0000000180c */
[----:B---3--:R-:W-:Y:S11]  /*2b220*/  HMMA.16816.F32 R16, R8, R4, R16 ;  /* 0x000000040810723c */ /* 0x008ff60000001810 */
[----:B------:R-:W-:Y:S04]  /*2b230*/  @!UPT UIADD3 URZ, URZ, URZ, URZ ;  /* 0x0000003f3f3ff290 */ /* 0x000fe8000fffe03f */
[----:B------:R-:W-:Y:S01]  /*2b240*/  STL.64 [R1+0x1f0], R12 ;  /* 0x0001f00c01007387 */ /* 0x000fe20000100a00 */
[----:B------:R-:W-:Y:S02]  /*2b250*/  STL.64 [R1+0x1f8], R14 ;  /* 0x0001f80e01007387 */ /* 0x000fe40000100a00 */
[----:B----4-:R-:W-:Y:S02]  /*2b260*/  STL.64 [R1+0x2028], R26 ;  /* 0x0020281a01007387 */ /* 0x010fe40000100a00 */
[----:B------:R0:W-:Y:S02]  /*2b270*/  STL.64 [R1+0x2020], R24 ;  /* 0x0020201801007387 */ /* 0x0001e40000100a00 */
[----:B0-----:R-:W2:Y:S01]  /*2b280*/  LDL.LU.64 R24, [R1+0x210] ;  /* 0x0002100001187983 */ /* 0x001ea20000300a00 */
[----:B------:R-:W2:Y:S02]  /*2b290*/  LDL.LU.64 R26, [R1+0x218] ;  /* 0x00021800011a7983 */ /* 0x000ea40000300a00 */
[----:B------:R-:W3:Y:S02]  /*2b2a0*/  LDL.LU.64 R12, [R1+0x270] ;  /* 0x00027000010c7983 */ /* 0x000ee40000300a00 */
[----:B------:R-:W3:Y:S01]  /*2b2b0*/  LDL.LU.64 R14, [R1+0x278] ;  /* 0x00027800010e7983 */ /* 0x000ee20000300a00 */
[----:B------:R-:W-:Y:S01]  /*2b2c0*/  STL.64 [R1+0x1fc0], R22 ;  /* 0x001fc01601007387 */ /* 0x000fe20000100a00 */
[----:B------:R0:W-:Y:S02]  /*2b2d0*/  STL.64 [R1+0x1fb8], R20 ;  /* 0x001fb81401007387 */ /* 0x0001e40000100a00 */
[----:B0-----:R-:W-:-:S02]  /*2b2e0*/  IMAD.MOV.U32 R20, RZ, RZ, R28 ;  /* 0x000000ffff147224 */ /* 0x001fc400078e001c */
[----:B------:R-:W-:Y:S01]  /*2b2f0*/  IMAD.MOV.U32 R21, RZ, RZ, R29 ;  /* 0x000000ffff157224 */ /* 0x000fe200078e001d */
[----:B------:R-:W4:Y:S01]  /*2b300*/  LDL.LU R28, [R1+0x203c] ;  /* 0x00203c00011c7983 */ /* 0x000f220000300800 */
[----:B------:R-:W2:Y:S03]  /*2b310*/  LDL.LU R29, [R1+0x2038] ;  /* 0x00203800011d7983 */ /* 0x000ea60000300800 */
[----:B------:R-:W-:Y:S01]  /*2b320*/  STL.64 [R1+0x1fd8], R20 ;  /* 0x001fd81401007387 */ /* 0x000fe20000100a00 */
[----:B------:R0:W-:Y:S02]  /*2b330*/  STL.64 [R1+0x200], R16 ;  /* 0x0002001001007387 */ /* 0x0001e40000100a00 */
[----:B------:R-:W-:Y:S01]  /*2b340*/  STL.64 [R1+0x208], R18 ;  /* 0x0002081201007387 */ /* 0x000fe20000100a00 */
[----:B0-----:R-:W2:Y:S01]  /*2b350*/  LDL.LU.64 R16, [R1+0x2030] ;  /* 0x0020300001107983 */ /* 0x001ea20000300a00 */
[----:B------:R-:W-:Y:S02]  /*2b360*/  STL.64 [R1+0x1fb0], R6 ;  /* 0x001fb00601007387 */ /* 0x000fe40000100a00 */
[----:B------:R0:W-:Y:S02]  /*2b370*/  STL.64 [R1+0x1fa8], R4 ;  /* 0x001fa80401007387 */ /* 0x0001e40000100a00 */
[----:B0-----:R-:W3:Y:S01]  /*2b380*/  LDL.LU.64 R4, [R1+0x240] ;  /* 0x0002400001047983 */ /* 0x001ee20000300a00 */
[----:B------:R-:W3:Y:S01]  /*2b390*/  LDL.LU.64 R6, [R1+0x248] ;  /* 0x0002480001067983 */ /* 0x000ee20000300a00 */
[----:B--2---:R-:W-:Y:S01]  /*2b3a0*/  HMMA.16816.F32 R24, R8, R16, R24 ;  /* 0x000000100818723c */ /* 0x004fe20000001818 */
[----:B------:R-:W-:-:S02]  /*2b3b0*/  IMAD.MOV.U32 R23, RZ, RZ, R16 ;  /* 0x000000ffff177224 */ /* 0x000fc400078e0010 */
[----:B------:R-:W-:Y:S11]  /*2b3c0*/  IMAD.MOV.U32 R22, RZ, RZ, R17 ;  /* 0x000000ffff167224 */ /* 0x000ff600078e0011 */
[----:B------:R-:W-:Y:S09]  /*2b3d0*/  @!UPT UIADD3 URZ, URZ, URZ, URZ ;  /* 0x0000003f3f3ff290 */ /* 0x000ff2000fffe03f */
[----:B------:R-:W-:Y:S01]  /*2b3e0*/  STL.64 [R1+0x210], R24 ;  /* 0x0002101801007387 */ /* 0x000fe20000100a00 */
[----:B------:R0:W-:Y:S03]  /*2b3f0*/  STL.64 [R1+0x218], R26 ;  /* 0x0002181a01007387 */ /* 0x0001e60000100a00 */
[----:B0-----:R-:W2:Y:S01]  /*2b400*/  LDL.LU.64 R26, [R1+0x2028] ;  /* 0x00202800011a7983 */ /* 0x001ea20000300a00 */
[----:B------:R-:W2:Y:S02]  /*2b410*/  LDL.LU.64 R24, [R1+0x2020] ;  /* 0x0020200001187983 */ /* 0x000ea40000300a00 */
[----:B------:R-:W2:Y:S02]  /*2b420*/  LDL.LU.64 R16, [R1+0x2018] ;  /* 0x0020180001107983 */ /* 0x000ea40000300a00 */
[----:B------:R-:W-:Y:S02]  /*2b430*/  IMAD.MOV.U32 R20, RZ, RZ, R3 ;  /* 0x000000ffff147224 */ /* 0x000fe400078e0003 */
[----:B------:R-:W-:Y:S01]  /*2b440*/  IMAD.MOV.U32 R21, RZ, RZ, R2 ;  /* 0x000000ffff157224 */ /* 0x000fe200078e0002 */
        /* <DEDUP_REMOVED lines=8> */
[----:B------:R-:W3:Y:S02]  /*2b4d0*/  LDL.LU.64 R16, [R1+0x2000] ;  /* 0x0020000001107983 */ /* 0x000ee40000300a00 */
[C---:B---3--:R-:W-:Y:S08]  /*2b4e0*/  HMMA.16816.F32 R12, R8.reuse, R16, R12 ;  /* 0x00000010080c723c */ /* 0x048ff0000000180c */
[----:B--2---:R-:W-:Y:S11]  /*2b4f0*/  HMMA.16816.F32 R8, R8, R24, R4 ;  /* 0x000000180808723c */ /* 0x004ff60000001804 */
[----:B------:R-:W-:Y:S04]  /*2b500*/  @!UPT UIADD3 URZ, URZ, URZ, URZ ;  /* 0x0000003f3f3ff290 */ /* 0x000fe8000fffe03f */
[----:B------:R-:W-:Y:S01]  /*2b510*/  STL.64 [R1+0x270], R12 ;  /* 0x0002700c01007387 */ /* 0x000fe20000100a00 */
[----:B------:R0:W-:Y:S03]  /*2b520*/  STL.64 [R1+0x278], R14 ;  /* 0x0002780e01007387 */ /* 0x0001e60000100a00 */
[----:B0-----:R-:W2:Y:S01]  /*2b530*/  LDL.LU.64 R14, [R1+0x1ff8] ;  /* 0x001ff800010e7983 */ /* 0x001ea20000300a00 */
[----:B------:R-:W2:Y:S02]  /*2b540*/  LDL.LU.64 R12, [R1+0x1ff0] ;  /* 0x001ff000010c7983 */ /* 0x000ea40000300a00 */
[----:B------:R-:W-:Y:S02]  /*2b550*/  STL.64 [R1+0x1f88], R16 ;  /* 0x001f881001007387 */ /* 0x000fe40000100a00 */
[----:B------:R-:W3:Y:S01]  /*2b560*/  LDL.LU.64 R4, [R1+0x260] ;  /* 0x0002600001047983 */ /* 0x000ee20000300a00 */
[----:B------:R-:W2:Y:S01]  /*2b570*/  LDL.LU.64 R6, [R1+0x268] ;  /* 0x0002680001067983 */ /* 0x000ea20000300a00 */
[----:B------:R-:W-:Y:S02]  /*2b580*/  STL.64 [R1+0x240], R8 ;  /* 0x0002400801007387 */ /* 0x000fe40000100a00 */
[----:B------:R-:W-:Y:S01]  /*2b590*/  STL.64 [R1+0x248], R10 ;  /* 0x0002480a01007387 */ /* 0x000fe20000100a00 */
[----:B--2---:R-:W-:Y:S01]  /*2b5a0*/  STL.64 [R1+0x1fd0], R6 ;  /* 0x001fd00601007387 */ /* 0x004fe20000100a00 */
[----:B---3--:R0:W-:Y:S03]  /*2b5b0*/  STL.64 [R1+0x1fc8], R4 ;  /* 0x001fc80401007387 */ /* 0x0081e60000100a00 */
[----:B0-----:R-:W2:Y:S01]  /*2b5c0*/  LDL.LU.64 R4, [R1+0x220] ;  /* 0x0002200001047983 */ /* 0x001ea20000300a00 */
[----:B------:R-:W3:Y:S03]  /*2b5d0*/  LDL.LU.64 R6, [R1+0x228] ;  /* 0x0002280001067983 */ /* 0x000ee60000300a00 */
[----:B---3--:R-:W-:Y:S01]  /*2b5e0*/  STL.64 [R1+0x1fe8], R6 ;  /* 0x001fe80601007387 */ /* 0x008fe20000100a00 */
[----:B--2---:R0:W-:Y:S03]  /*2b5f0*/  STL.64 [R1+0x1fe0], R4 ;  /* 0x001fe00401007387 */ /* 0x0041e60000100a00 */
[----:B0-----:R-:W2:Y:S01]  /*2b600*/  LDL.LU.64 R4, [R1+0x230] ;  /* 0x0002300001047983 */ /* 0x001ea20000300a00 */
[----:B------:R-:W2:Y:S02]  /*2b610*/  LDL.LU.64 R6, [R1+0x238] ;  /* 0x0002380001067983 */ /* 0x000ea40000300a00 */
[----:B------:R-:W3:Y:S02]  /*2b620*/  LDL.LU.64 R16, [R1+0x1b0] ;  /* 0x0001b00001107983 */ /* 0x000ee40000300a00 */
[----:B------:R-:W3:Y:S02]  /*2b630*/  LDL.LU.64 R18, [R1+0x1b8] ;  /* 0x0001b80001127983 */ /* 0x000ee40000300a00 */
[----:B------:R-:W-:-:S02]  /*2b640*/  IMAD.MOV.U32 R8, RZ, RZ, R23 ;  /* 0x000000ffff087224 */ /* 0x000fc400078e0017 */
[----:B------:R-:W-:Y:S02]  /*2b650*/  IMAD.MOV.U32 R9, RZ, RZ, R22 ;  /* 0x000000ffff097224 */ /* 0x000fe400078e0016 */
[C---:B--2---:R-:W-:Y:S01]  /*2b660*/  HMMA.16816.F32 R20, R12.reuse, R20, R4 ;  /* 0x000000140c14723c */ /* 0x044fe20000001804 */
[----:B---3--:R-:W-:Y:S01]  /*2b670*/  STL.64 [R1+0x1f98], R18 ;  /* 0x001f981201007387 */ /* 0x008fe20000100a00 */
[----:B------:R0:W-:Y:S03]  /*2b680*/  STL.64 [R1+0x1f90], R16 ;  /* 0x001f901001007387 */ /* 0x0001e60000100a00 */
[----:B0-----:R-:W2:Y:S01]  /*2b690*/  LDL.LU.64 R16, [R1+0x280] ;  /* 0x0002800001107983 */ /* 0x001ea20000300a00 */
[----:B------:R-:W2:Y:S02]  /*2b6a0*/  LDL.LU.64 R18, [R1+0x288] ;  /* 0x0002880001127983 */ /* 0x000ea40000300a00 */
[----:B------:R-:W-:Y:S02]  /*2b6b0*/  STL.64 [R1+0x1f80], R26 ;  /* 0x001f801a01007387 */ /* 0x000fe40000100a00 */
[----:B------:R0:W-:Y:S01]  /*2b6c0*/  STL.64 [R1+0x1f78], R24 ;  /* 0x001f781801007387 */ /* 0x0001e20000100a00 */
[----:B------:R-:W3:Y:S04]  /*2b6d0*/  LDL R10, [R1+0x68] ;  /* 0x00006800010a7983 */ /* 0x000ee80000100800 */
[----:B------:R-:W3:Y:S04]  /*2b6e0*/  LDL R11, [R1+0x6c] ;  /* 0x00006c00010b7983 */ /* 0x000ee80000100800 */
[----:B0-----:R-:W2:Y:S01]  /*2b6f0*/  LDL.LU.64 R24, [R1+0x190] ;  /* 0x0001900001187983 */ /* 0x001ea20000300a00 */
[----:B------:R-:W2:Y:S02]  /*2b700*/  LDL.LU.64 R26, [R1+0x198] ;  /* 0x00019800011a7983 */ /* 0x000ea40000300a00 */
[----:B------:R-:W2:Y:S02]  /*2b710*/  LDL.LU.64 R6, [R1+0x1fe8] ;  /* 0x001fe80001067983 */ /* 0x000ea40000300a00 */
[----:B------:R-:W2:Y:S01]  /*2b720*/  LDL.LU.64 R4, [R1+0x1fe0] ;  /* 0x001fe00001047983 */ /* 0x000ea20000300a00 */
[----:B------:R0:W-:Y:S01]  /*2b730*/  STL.64 [R1+0x230], R20 ;  /* 0x0002301401007387 */ /* 0x0001e20000100a00 */
[----:B------:R2:W-:Y:S03]  /*2b740*/  STL.64 [R1+0x238], R22 ;  /* 0x0002381601007387 */ /* 0x0005e60000100a00 */
[----:B0-----:R-:W2:Y:S02]  /*2b750*/  LDL.LU.64 R20, [R1+0x1fd8] ;  /* 0x001fd80001147983 */ /* 0x001ea40000300a00 */
[C---:B--2---:R-:W-:Y:S02]  /*2b760*/  HMMA.16816.F32 R20, R12.reuse, R20, R4 ;  /* 0x000000140c14723c */ /* 0x044fe40000001804 */
[----:B------:R-:W2:Y:S01]  /*2b770*/  LDL.LU.64 R6, [R1+0x1fd0] ;  /* 0x001fd00001067983 */ /* 0x000ea20000300a00 */
[----:B------:R-:W2:Y:S11]  /*2b780*/  LDL.LU.64 R4, [R1+0x1fc8] ;  /* 0x001fc80001047983 */ /* 0x000eb60000300a00 */
[----:B------:R-:W-:Y:S09]  /*2b790*/  @!UPT UIADD3 URZ, URZ, URZ, URZ ;  /* 0x0000003f3f3ff290 */ /* 0x000ff2000fffe03f */
[----:B------:R-:W-:Y:S01]  /*2b7a0*/  STL.64 [R1+0x220], R20 ;  /* 0x0002201401007387 */ /* 0x000fe20000100a00 */
[----:B------:R0:W-:Y:S03]  /*2b7b0*/  STL.64 [R1+0x228], R22 ;  /* 0x0002281601007387 */ /* 0x0001e60000100a00 */
[----:B0-----:R-:W2:Y:S01]  /*2b7c0*/  LDL.LU.64 R22, [R1+0x1fc0] ;  /* 0x001fc00001167983 */ /* 0x001ea20000300a00 */
[----:B------:R-:W2:Y:S02]  /*2b7d0*/  LDL.LU.64 R20, [R1+0x1fb8] ;  /* 0x001fb80001147983 */ /* 0x000ea40000300a00 */
[C---:B--2---:R-:W-:Y:S11]  /*2b7e0*/  HMMA.16816.F32 R4, R12.reuse, R20, R4 ;  /* 0x000000140c04723c */ /* 0x044ff60000001804 */
[----:B------:R-:W-:Y:S11]  /*2b7f0*/  @!UPT UIADD3 URZ, URZ, URZ, URZ ;  /* 0x0000003f3f3ff290 */ /* 0x000ff6000fffe03f */
[----:B------:R-:W-:Y:S01]  /*2b800*/  @!UPT UIADD3 URZ, URZ, URZ, URZ ;  /* 0x0000003f3f3ff290 */ /* 0x000fe2000fffe03f */
[----:B------:R-:W-:Y:S01]  /*2b810*/  STL.64 [R1+0x260], R4 ;  /* 0x0002600401007387 */ /* 0x000fe20000100a00 */
[----:B------:R0:W-:Y:S03]  /*2b820*/  STL.64 [R1+0x268], R6 ;  /* 0x0002680601007387 */ /* 0x0001e60000100a00 */
[----:B0-----:R-:W2:Y:S01]  /*2b830*/  LDL.LU.64 R6, [R1+0x1fb0] ;  /* 0x001fb00001067983 */ /* 0x001ea20000300a00 */
[----:B------:R-:W2:Y:S02]  /*2b840*/  LDL.LU.64 R4, [R1+0x1fa8] ;  /* 0x001fa80001047983 */ /* 0x000ea40000300a00 */
[----:B------:R-:W-:Y:S02]  /*2b850*/  STL.64 [R1+0x1f40], R22 ;  /* 0x001f401601007387 */ /* 0x000fe40000100a00 */
[----:B------:R-:W-:Y:S02]  /*2b860*/  IMAD.MOV.U32 R20, RZ, RZ, R3 ;  /* 0x000000ffff147224 */ /* 0x000fe400078e0003 */
[----:B------:R-:W-:Y:S01]  /*2b870*/  IMAD.MOV.U32 R21, RZ, RZ, R2 ;  /* 0x000000ffff157224 */ /* 0x000fe200078e0002 */
[----:B------:R-:W3:Y:S01]  /*2b880*/  LDL.LU R3, [R1+0x1fa4] ;  /* 0x001fa40001037983 */ /* 0x000ee20000300800 */
[----:B------:R-:W3:Y:S01]  /*2b890*/  LDL.LU R2, [R1+0x1fa0] ;  /* 0x001fa00001027983 */ /* 0x000ee20000300800 */
[C---:B--2---:R-:W-:Y:S11]  /*2b8a0*/  HMMA.16816.F32 R16, R12.reuse, R4, R16 ;  /* 0x000000040c10723c */ /* 0x044ff60000001810 */
[----:B------:R-:W-:Y:S11]  /*2b8b0*/  @!UPT UIADD3 URZ, URZ, URZ, URZ ;  /* 0x0000003f3f3ff290 */ /* 0x000ff6000fffe03f */
[----:B------:R-:W-:Y:S01]  /*2b8c0*/  @!UPT UIADD3 URZ, URZ, URZ, URZ ;  /* 0x0000003f3f3ff290 */ /* 0x000fe2000fffe03f */
[----:B------:R-:W-:Y:S01]  /*2b8d0*/  STL.64 [R1+0x280], R16 ;  /* 0x0002801001007387 */ /* 0x000fe20000100a00 */
[----:B------:R0:W-:Y:S03]  /*2b8e0*/  STL.64 [R1+0x288], R18 ;  /* 0x0002881201007387 */ /* 0x0001e60000100a00 */
[----:B0-----:R-:W2:Y:S01]  /*2b8f0*/  LDL.LU.64 R18, [R1+0x1f98] ;  /* 0x001f980001127983 */ /* 0x001ea20000300a00 */
[----:B------:R-:W2:Y:S02]  /*2b900*/  LDL.LU.64 R16, [R1+0x1f90] ;  /* 0x001f900001107983 */ /* 0x000ea40000300a00 */
[----:B------:R0:W-:Y:S02]  /*2b910*/  STL.64 [R1+0x1f38], R6 ;  /* 0x001f380601007387 */ /* 0x0001e40000100a00 */
[----:B------:R-:W3:Y:S01]  /*2b920*/  LDL.LU.64 R4, [R1+0x180] ;  /* 0x0001800001047983 */ /* 0x000ee20000300a00 */
[----:B0-----:R-:W3:Y:S01]  /*2b930*/  LDL.LU.64 R6, [R1+0x188] ;  /* 0x0001880001067983 */ /* 0x001ee20000300a00 */
[C---:B--2---:R-:W-:Y:S11]  /*2b940*/  HMMA.16816.F32 R16, R12.reuse, R8, R16 ;  /* 0x000000080c10723c */ /* 0x044ff60000001810 */
[----:B------:R-:W-:Y:S11]  /*2b950*/  @!UPT UIADD3 URZ, URZ, URZ, URZ ;  /* 0x0000003f3f3ff290 */ /* 0x000ff6000fffe03f */
[----:B------:R-:W-:Y:S01]  /*2b960*/  @!UPT UIADD3 URZ, URZ, URZ, URZ ;  /* 0x0000003f3f3ff290 */ /* 0x000fe2000fffe03f */
[----:B------:R0:W-:Y:S01]  /*2b970*/  STL.64 [R1+0x290], R16 ;  /* 0x0002901001007387 */ /* 0x0001e20000100a00 */
[----:B------:R-:W-:Y:S03]  /*2b980*/  STL.64 [R1+0x298], R18 ;  /* 0x0002981201007387 */ /* 0x000fe60000100a00 */
[----:B0-----:R-:W2:Y:S01]  /*2b990*/  LDL.LU.64 R16, [R1+0x1f88] ;  /* 0x001f880001107983 */ /* 0x001ea20000300a00 */
[----:B---3--:R0:W-:Y:S02]  /*2b9a0*/  STL.64 [R1+0x1f28], R10 ;  /* 0x001f280a01007387 */ /* 0x0081e40000100a00 */
[----:B------:R-:W3:Y:S01]  /*2b9b0*/  LDL.LU.64 R8, [R1+0x1a0] ;  /* 0x0001a00001087983 */ /* 0x000ee20000300a00 */
[----:B0-----:R-:W3:Y:S02]  /*2b9c0*/  LDL.LU.64 R10, [R1+0x1a8] ;  /* 0x0001a800010a7983 */ /* 0x001ee40000300a00 */
[C---:B---3--:R-:W-:Y:S02]  /*2b9d0*/  HMMA.16816.F32 R20, R12.reuse, R20, R8 ;  /* 0x000000140c14723c */ /* 0x048fe40000001808 */
[----:B------:R-:W3:Y:S06]  /*2b9e0*/  LDL.LU R8, [R1+0x130] ;  /* 0x0001300001087983 */ /* 0x000eec0000300800 */
[C---:B--2---:R-:W-:Y:S11]  /*2b9f0*/  HMMA.16816.F32 R16, R12.reuse, R16, R24 ;  /* 0x000000100c10723c */ /* 0x044ff60000001818 */
[----:B------:R-:W-:Y:S04]  /*2ba00*/  @!UPT UIADD3 URZ, URZ, URZ, URZ ;  /* 0x0000003f3f3ff290 */ /* 0x000fe8000fffe03f */
[----:B------:R-:W-:Y:S01]  /*2ba10*/  STL.64 [R1+0x2b0], R20 ;  /* 0x0002b01401007387 */ /* 0x000fe20000100a00 */
[----:B------:R0:W-:Y:S02]  /*2ba20*/  STL.64 [R1+0x2b8], R22 ;  /* 0x0002b81601007387 */ /* 0x0001e40000100a00 */
[----:B------:R-:W3:Y:S02]  /*2ba30*/  LDL.LU R9, [R1+0x134] ;  /* 0x0001340001097983 */ /* 0x000ee40000300800 */
[----:B------:R-:W3:Y:S01]  /*2ba40*/  LDL.LU R10, [R1+0x138] ;  /* 0x00013800010a7983 */ /* 0x000ee20000300800 */
[----:B------:R-:W3:Y:S04]  /*2ba50*/  LDL.LU R11, [R1+0x13c] ;  /* 0x00013c00010b7983 */ /* 0x000ee80000300800 */
[----:B0-----:R-:W3:Y:S01]  /*2ba60*/  LDL.64 R22, [R1+0xa8] ;  /* 0x0000a80001167983 */ /* 0x001ee20000100a00 */
[----:B------:R-:W2:Y:S02]  /*2ba70*/  LDL.LU.64 R26, [R1+0x1f80] ;  /* 0x001f8000011a7983 */ /* 0x000ea40000300a00 */
[----:B------:R-:W2:Y:S02]  /*2ba80*/  LDL.LU.64 R24, [R1+0x1f78] ;  /* 0x001f780001187983 */ /* 0x000ea40000300a00 */
[----:B------:R-:W-:Y:S01]  /*2ba90*/  STL.64 [R1+0x330], R16 ;  /* 0x0003301001007387 */ /* 0x000fe20000100a00 */
[----:B------:R0:W-:Y:S04]  /*2baa0*/  STL.64 [R1+0x338], R18 ;  /* 0x0003381201007387 */ /* 0x0001e80000100a00 */
[----:B0-----:R-:W3:Y:S01]  /*2bab0*/  LDL.LU.64 R18, [R1+0x1f70] ;  /* 0x001f700001127983 */ /* 0x001ee20000300a00 */
[----:B------:R-:W3:Y:S01]  /*2bac0*/  LDL.LU.64 R16, [R1+0x1f68] ;  /* 0x001f680001107983 */ /* 0x000ee20000300a00 */
[----:B--2---:R-:W-:Y:S02]  /*2bad0*/  HMMA.16816.F32 R4, R12, R24, R4 ;  /* 0x000000180c04723c */ /* 0x004fe40000001804 */
[----:B------:R-:W-:Y:S05]  /*2bae0*/  STL.64 [R1+0x1ef0], R26 ;  /* 0x001ef01a01007387 */ /* 0x000fea0000100a00 */
[----:B---3--:R-:W-:Y:S11]  /*2baf0*/  IMAD.MOV.U32 R12, RZ, RZ, R17 ;  /* 0x000000ffff0c7224 */ /* 0x008ff600078e0011 */
[----:B------:R-:W-:Y:S05]  /*2bb00*/  @!UPT UIADD3 URZ, URZ, URZ, URZ ;  /* 0x0000003f3f3ff290 */ /* 0x000fea000fffe03f */
[----:B------:R-:W-:Y:S01]  /*2bb10*/  STL.64 [R1+0x320], R4 ;  /* 0x0003200401007387 */ /* 0x000fe20000100a00 */
[----:B------:R-:W-:Y:S02]  /*2bb20*/  STL.64 [R1+0x328], R6 ;  /* 0x0003280601007387 */ /* 0x000fe40000100a00 */
[----:B------:R-:W2:Y:S02]  /*2bb30*/  LDL.LU R17, [R1+0x1f64] ;  /* 0x001f640001117983 */ /* 0x000ea40000300800 */
[----:B------:R-:W-:Y:S02]  /*2bb40*/  IMAD.MOV.U32 R14, RZ, RZ, R3 ;  /* 0x000000ffff0e7224 */ /* 0x000fe400078e0003 */
[----:B------:R-:W-:Y:S02]  /*2bb50*/  IMAD.MOV.U32 R15, RZ, RZ, R29 ;  /* 0x000000ffff0f7224 */ /* 0x000fe400078e001d */
[----:B------:R-:W-:Y:S02]  /*2bb60*/  IMAD.MOV.U32 R13, RZ, RZ, R2 ;  /* 0x000000ffff0d7224 */ /* 0x000fe400078e0002 */
[----:B------:R-:W3:Y:S01]  /*2bb70*/  LDL.LU R2, [R1+0x1f60] ;  /* 0x001f600001027983 */ /* 0x000ee20000300800 */
[----:B------:R-:W3:Y:S02]  /*2bb80*/  LDL.LU R3, [R1+0x1f5c] ;  /* 0x001f5c0001037983 */ /* 0x000ee40000300800 */
[----:B------:R-:W3:Y:S02]  /*2bb90*/  LDL.LU R29, [R1+0x1f58] ;  /* 0x001f5800011d7983 */ /* 0x000ee40000300800 */
[----:B------:R-:W-:Y:S01]  /*2bba0*/  STL.64 [R1+0x1ea0], R14 ;  /* 0x001ea00e01007387 */ /* 0x000fe20000100a00 */
[----:B------:R0:W-:Y:S02]  /*2bbb0*/  STL.64 [R1+0x1e98], R12 ;  /* 0x001e980c01007387 */ /* 0x0001e40000100a00 */
[----:B0-----:R-:W-:-:S02]  /*2bbc0*/  IMAD.MOV.U32 R12, RZ, RZ, R16 ;  /* 0x000000ffff0c7224 */ /* 0x001fc400078e0010 */
[----:B------:R-:W-:Y:S01]  /*2bbd0*/  IMAD.MOV.U32 R14, RZ, RZ, R18 ;  /* 0x000000ffff0e7224 */ /* 0x000fe200078e0012 */
[----:B------:R-:W3:Y:S01]  /*2bbe0*/  LDL.LU R16, [R1+0x1f54] ;  /* 0x001f540001107983 */ /* 0x000ee20000300800 */
[----:B------:R-:W-:Y:S02]  /*2bbf0*/  IMAD.MOV.U32 R15, RZ, RZ, R19 ;  /* 0x000000ffff0f7224 */ /* 0x000fe400078e0013 */
[----:B--2---:R-:W-:Y:S02]  /*2bc00*/  IMAD.MOV.U32 R13, RZ, RZ, R17 ;  /* 0x000000ffff0d7224 */ /* 0x004fe400078e0011 */
[----:B------:R-:W3:Y:S01]  /*2bc10*/  LDL.LU R17, [R1+0x1f50] ;  /* 0x001f500001117983 */ /* 0x000ee20000300800 */
[----:B------:R-:W3:Y:S02]  /*2bc20*/  LDL.LU R18, [R1+0x1f4c] ;  /* 0x001f4c0001127983 */ /* 0x000ee40000300800 */
[----:B------:R-:W3:Y:S02]  /*2bc30*/  LDL.LU R19, [R1+0x1f48] ;  /* 0x001f480001137983 */ /* 0x000ee40000300800 */
[----:B------:R-:W2:Y:S01]  /*2bc40*/  LDL R26, [R1+0x48] ;  /* 0x00004800011a7983 */ /* 0x000ea20000100800 */
[----:B------:R-:W2:Y:S04]  /*2bc50*/  LDL R27, [R1+0x4c] ;  /* 0x00004c00011b7983 */ /* 0x000ea80000100800 */
[----:B--2---:R-:W-:Y:S01]  /*2bc60*/  STL.64 [R1+0x1f08], R26 ;  /* 0x001f081a01007387 */ /* 0x004fe20000100a00 */
[----:B------:R0:W-:Y:S02]  /*2bc70*/  STL.64 [R1+0x1eb0], R14 ;  /* 0x001eb00e01007387 */ /* 0x0001e40000100a00 */
[----:B------:R-:W-:Y:S01]  /*2bc80*/  STL.64 [R1+0x1ea8], R12 ;  /* 0x001ea80c01007387 */ /* 0x000fe20000100a00 */
[----:B0-----:R-:W2:Y:S04]  /*2bc90*/  LDL R14, [R1+0x98] ;  /* 0x00009800010e7983 */ /* 0x001ea80000100800 */
[----:B------:R-:W2:Y:S01]  /*2bca0*/  LDL R15, [R1+0x9c] ;  /* 0x00009c00010f7983 */ /* 0x000ea20000100800 */
[----:B------:R-:W2:Y:S02]  /*2bcb0*/  LDL.LU R4, [R1+0x110] ;  /* 0x0001100001047983 */ /* 0x000ea40000300800 */
[----:B------:R-:W2:Y:S02]  /*2bcc0*/  LDL.LU R5, [R1+0x114] ;  /* 0x0001140001057983 */ /* 0x000ea40000300800 */
[----:B------:R-:W2:Y:S01]  /*2bcd0*/  LDL.LU R6, [R1+0x118] ;  /* 0x0001180001067983 */ /* 0x000ea20000300800 */
[----:B------:R-:W2:Y:S01]  /*2bce0*/  LDL.LU R7, [R1+0x11c] ;  /* 0x00011c0001077983 */ /* 0x000ea20000300800 */
[----:B------:R-:W2:Y:S01]  /*2bcf0*/  LDL.64 R26, [R1+0x58] ;  /* 0x00005800011a7983 */ /* 0x000ea20000100a00 */
[C---:B---3--:R-:W-:Y:S02]  /*2bd00*/  HMMA.16816.F32 R8, R16.reuse, R22, R8 ;  /* 0x000000161008723c */ /* 0x048fe40000001808 */
[----:B--2---:R0:W-:Y:S01]  /*2bd10*/  STL.64 [R1+0x1f20], R26 ;  /* 0x001f201a01007387 */ /* 0x0041e20000100a00 */
[----:B------:R-:W2:Y:S02]  /*2bd20*/  LDL.LU R24, [R1+0x120] ;  /* 0x0001200001187983 */ /* 0x000ea40000300800 */
[----:B------:R-:W2:Y:S01]  /*2bd30*/  LDL.LU R25, [R1+0x124] ;  /* 0x0001240001197983 */ /* 0x000ea20000300800 */
[----:B0-----:R-:W2:Y:S01]  /*2bd40*/  LDL.LU R26, [R1+0x128] ;  /* 0x00012800011a7983 */ /* 0x001ea20000300800 */
[----:B------:R-:W2:Y:S11]  /*2bd50*/  LDL.LU R27, [R1+0x12c] ;  /* 0x00012c00011b7983 */ /* 0x000eb60000300800 */
[----:B------:R-:W-:Y:S05]  /*2bd60*/  @!UPT UIADD3 URZ, URZ, URZ, URZ ;  /* 0x0000003f3f3ff290 */ /* 0x000fea000fffe03f */
[----:B------:R0:W-:Y:S02]  /*2bd70*/  STL.64 [R1+0x310], R8 ;  /* 0x0003100801007387 */ /* 0x0001e40000100a00 */
[----:B------:R-:W-:Y:S02]  /*2bd80*/  STL.64 [R1+0x318], R10 ;  /* 0x0003180a01007387 */ /* 0x000fe40000100a00 */
[----:B0-----:R-:W-:Y:S02]  /*2bd90*/  IMAD.MOV.U32 R8, RZ, RZ, R23 ;  /* 0x000000ffff087224 */ /* 0x001fe400078e0017 */
[----:B------:R-:W-:Y:S02]  /*2bda0*/  IMAD.MOV.U32 R9, RZ, RZ, R22 ;  /* 0x000000ffff097224 */ /* 0x000fe400078e0016 */
[----:B------:R-:W3:Y:S01]  /*2bdb0*/  LDL.LU.64 R22, [R1+0x1f40] ;  /* 0x001f400001167983 */ /* 0x000ee20000300a00 */
[----:B------:R0:W-:Y:S01]  /*2bdc0*/  STL.64 [R1+0x1ec0], R14 ;  /* 0x001ec00e01007387 */ /* 0x0001e20000100a00 */
[----:B--2---:R-:W-:Y:S07]  /*2bdd0*/  HMMA.16816.F32 R24, R16, R14, R24 ;  /* 0x0000000e1018723c */ /* 0x004fee0000001818 */
[----:B0-----:R-:W-:-:S02]  /*2bde0*/  IMAD.MOV.U32 R15, RZ, RZ, R8 ;  /* 0x000000ffff0f7224 */ /* 0x001fc400078e0008 */
[----:B------:R-:W-:Y:S11]  /*2bdf0*/  IMAD.MOV.U32 R14, RZ, RZ, R9 ;  /* 0x000000ffff0e7224 */ /* 0x000ff600078e0009 */
[----:B------:R-:W-:Y:S03]  /*2be00*/  @!UPT UIADD3 URZ, URZ, URZ, URZ ;  /* 0x0000003f3f3ff290 */ /* 0x000fe6000fffe03f */
[----:B------:R0:W-:Y:S01]  /*2be10*/  STL.64 [R1+0x300], R24 ;  /* 0x0003001801007387 */ /* 0x0001e20000100a00 */
[----:B------:R1:W-:Y:S02]  /*2be20*/  STL.64 [R1+0x308], R26 ;  /* 0x0003081a01007387 */ /* 0x0003e40000100a00 */
[----:B------:R-:W2:Y:S02]  /*2be30*/  LDL.LU R8, [R1+0x100] ;  /* 0x0001000001087983 */ /* 0x000ea40000300800 */
[----:B------:R-:W2:Y:S01]  /*2be40*/  LDL.LU R9, [R1+0x104] ;  /* 0x0001040001097983 */ /* 0x000ea20000300800 */
[----:B------:R-:W2:Y:S01]  /*2be50*/  LDL.LU R10, [R1+0x108] ;  /* 0x00010800010a7983 */ /* 0x000ea20000300800 */
[----:B------:R-:W2:Y:S03]  /*2be60*/  LDL.LU R11, [R1+0x10c] ;  /* 0x00010c00010b7983 */ /* 0x000ea60000300800 */
[----:B0-----:R-:W2:Y:S01]  /*2be70*/  LDL.LU R24, [R1+0xf0] ;  /* 0x0000f00001187983 */ /* 0x001ea20000300800 */
[----:B------:R-:W2:Y:S02]  /*2be80*/  LDL.LU R25, [R1+0xf4] ;  /* 0x0000f40001197983 */ /* 0x000ea40000300800 */
[----:B-1----:R-:W2:Y:S02]  /*2be90*/  LDL.LU R26, [R1+0xf8] ;  /* 0x0000f800011a7983 */ /* 0x002ea40000300800 */
[----:B------:R-:W2:Y:S01]  /*2bea0*/  LDL.LU R27, [R1+0xfc] ;  /* 0x0000fc00011b7983 */ /* 0x000ea20000300800 */
[----:B------:R0:W-:Y:S01]  /*2beb0*/  STL.64 [R1+0x1ee8], R14 ;  /* 0x001ee80e01007387 */ /* 0x0001e20000100a00 */
[----:B------:R-:W2:Y:S02]  /*2bec0*/  LDL.LU R12, [R1+0xb0] ;  /* 0x0000b000010c7983 */ /* 0x000ea40000300800 */
[----:B------:R-:W2:Y:S01]  /*2bed0*/  LDL.LU R13, [R1+0xb4] ;  /* 0x0000b400010d7983 */ /* 0x000ea20000300800 */
[----:B0-----:R-:W2:Y:S01]  /*2bee0*/  LDL.LU R14, [R1+0xb8] ;  /* 0x0000b800010e7983 */ /* 0x001ea20000300800 */
[----:B------:R-:W2:Y:S01]  /*2bef0*/  LDL.LU R15, [R1+0xbc] ;  /* 0x0000bc00010f7983 */ /* 0x000ea20000300800 */
[C---:B---3--:R-:W-:Y:S02]  /*2bf00*/  HMMA.16816.F32 R4, R16.reuse, R22, R4 ;  /* 0x000000161004723c */ /* 0x048fe40000001804 */
[----:B--2---:R-:W-:Y:S01]  /*2bf10*/  STL.64 [R1+0x1f00], R14 ;  /* 0x001f000e01007387 */ /* 0x004fe20000100a00 */
[----:B------:R0:W-:Y:S03]  /*2bf20*/  STL.64 [R1+0x1ef8], R12 ;  /* 0x001ef80c01007387 */ /* 0x0001e60000100a00 */
[----:B0-----:R-:W2:Y:S01]  /*2bf30*/  LDL.LU R12, [R1+0xd0] ;  /* 0x0000d000010c7983 */ /* 0x001ea20000300800 */
[----:B------:R-:W2:Y:S02]  /*2bf40*/  LDL.LU R13, [R1+0xd4] ;  /* 0x0000d400010d7983 */ /* 0x000ea40000300800 */
[----:B------:R-:W3:Y:S02]  /*2bf50*/  LDL.LU R14, [R1+0xd8] ;  /* 0x0000d800010e7983 */ /* 0x000ee40000300800 */
[----:B------:R-:W3:Y:S02]  /*2bf60*/  LDL.LU R15, [R1+0xdc] ;  /* 0x0000dc00010f7983 */ /* 0x000ee40000300800 */
[----:B---3--:R-:W-:Y:S01]  /*2bf70*/  STL.64 [R1+0x1f18], R14 ;  /* 0x001f180e01007387 */ /* 0x008fe20000100a00 */
[----:B--2---:R0:W-:Y:S03]  /*2bf80*/  STL.64 [R1+0x1f10], R12 ;  /* 0x001f100c01007387 */ /* 0x0041e60000100a00 */
[----:B0-----:R-:W2:Y:S01]  /*2bf90*/  LDL.LU R12, [R1+0xe0] ;  /* 0x0000e000010c7983 */ /* 0x001ea20000300800 */
[----:B------:R-:W2:Y:S02]  /*2bfa0*/  LDL.LU R13, [R1+0xe4] ;  /* 0x0000e400010d7983 */ /* 0x000ea40000300800 */
[----:B------:R-:W2:Y:S02]  /*2bfb0*/  LDL.LU R14, [R1+0xe8] ;  /* 0x0000e800010e7983 */ /* 0x000ea40000300800 */
[----:B------:R-:W2:Y:S01]  /*2bfc0*/  LDL.LU R15, [R1+0xec] ;  /* 0x0000ec00010f7983 */ /* 0x000ea20000300800 */
[----:B------:R-:W-:Y:S01]  /*2bfd0*/  STL.64 [R1+0x2f0], R4 ;  /* 0x0002f00401007387 */ /* 0x000fe20000100a00 */
[----:B------:R0:W-:Y:S03]  /*2bfe0*/  STL.64 [R1+0x2f8], R6 ;  /* 0x0002f80601007387 */ /* 0x0001e60000100a00 */
[----:B0-----:R-:W3:Y:S01]  /*2bff0*/  LDL.LU.64 R6, [R1+0x1f38] ;  /* 0x001f380001067983 */ /* 0x001ee20000300a00 */
[----:B------:R0:W-:Y:S02]  /*2c000*/  STL.64 [R1+0x1eb8], R22 ;  /* 0x001eb81601007387 */ /* 0x0001e40000100a00 */
[----:B------:R-:W2:Y:S02]  /*2c010*/  LDL.LU R20, [R1+0x20] ;  /* 0x0000200001147983 */ /* 0x000ea40000300800 */
[----:B------:R-:W2:Y:S01]  /*2c020*/  LDL.LU R21, [R1+0x24] ;  /* 0x0000240001157983 */ /* 0x000ea20000300800 */
[----:B0-----:R-:W2:Y:S01]  /*2c030*/  LDL.LU R22, [R1+0x28] ;  /* 0x0000280001167983 */ /* 0x001ea20000300800 */
[----:B------:R-:W2:Y:S01]  /*2c040*/  LDL.LU R23, [R1+0x2c] ;  /* 0x00002c0001177983 */ /* 0x000ea20000300800 */
[----:B---3--:R-:W-:Y:S02]  /*2c050*/  HMMA.16816.F32 R8, R16, R6, R8 ;  /* 0x000000061008723c */ /* 0x008fe40000001808 */
[----:B--2---:R-:W-:Y:S01]  /*2c060*/  STL.64 [R1+0x1ed0], R22 ;  /* 0x001ed01601007387 */ /* 0x004fe20000100a00 */
[----:B------:R0:W-:Y:S03]  /*2c070*/  STL.64 [R1+0x1ec8], R20 ;  /* 0x001ec81401007387 */ /* 0x0001e60000100a00 */
[----:B0-----:R-:W2:Y:S01]  /*2c080*/  LDL.LU R20, [R1+0x30] ;  /* 0x0000300001147983 */ /* 0x001ea20000300800 */
[----:B------:R-:W-:-:S02]  /*2c090*/  IMAD.MOV.U32 R21, RZ, RZ, R29 ;  /* 0x000000ffff157224 */ /* 0x000fc400078e001d */
[----:B------:R-:W3:Y:S11]  /*2c0a0*/  LDL.LU R29, [R1+0x1f30] ;  /* 0x001f3000011d7983 */ /* 0x000ef60000300800 */
[----:B------:R-:W-:Y:S03]  /*2c0b0*/  @!UPT UIADD3 URZ, URZ, URZ, URZ ;  /* 0x0000003f3f3ff290 */ /* 0x000fe6000fffe03f */
[----:B------:R-:W-:Y:S01]  /*2c0c0*/  STL.64 [R1+0x2c0], R8 ;  /* 0x0002c00801007387 */ /* 0x000fe20000100a00 */
[----:B------:R0:W-:Y:S04]  /*2c0d0*/  STL.64 [R1+0x2c8], R10 ;  /* 0x0002c80a01007387 */ /* 0x0001e80000100a00 */
[----:B0-----:R-:W2:Y:S02]  /*2c0e0*/  LDL.LU.64 R10, [R1+0x1f28] ;  /* 0x001f2800010a7983 */ /* 0x001ea40000300a00 */
[C---:B--2---:R-:W-:Y:S11]  /*2c0f0*/  HMMA.16816.F32 R24, R16.reuse, R10, R24 ;  /* 0x0000000a1018723c */ /* 0x044ff60000001818 */
[----:B------:R-:W-:Y:S11]  /*2c100*/  @!UPT UIADD3 URZ, URZ, URZ, URZ ;  /* 0x0000003f3f3ff290 */ /* 0x000ff6000fffe03f */
[----:B------:R-:W-:Y:S01]  /*2c110*/  @!UPT UIADD3 URZ, URZ, URZ, URZ ;  /* 0x0000003f3f3ff290 */ /* 0x000fe2000fffe03f */
[----:B------:R-:W-:Y:S01]  /*2c120*/  STL.64 [R1+0x2e0], R24 ;  /* 0x0002e01801007387 */ /* 0x000fe20000100a00 */
[----:B------:R0:W-:Y:S03]  /*2c130*/  STL.64 [R1+0x2e8], R26 ;  /* 0x0002e81a01007387 */ /* 0x0001e60000100a00 */
[----:B0-----:R-:W2:Y:S02]  /*2c140*/  LDL.LU.64 R26, [R1+0x1f20] ;  /* 0x001f2000011a7983 */ /* 0x001ea40000300a00 */
[C---:B--2---:R-:W-:Y:S01]  /*2c150*/  HMMA.16816.F32 R12, R16.reuse, R26, R12 ;  /* 0x0000001a100c723c */ /* 0x044fe2000000180c */
[----:B------:R-:W-:Y:S02]  /*2c160*/  IMAD.MOV.U32 R5, RZ, RZ, R26 ;  /* 0x000000ffff057224 */ /* 0x000fe400078e001a */
[----:B------:R-:W-:Y:S11]  /*2c170*/  IMAD.MOV.U32 R4, RZ, RZ, R27 ;  /* 0x000000ffff047224 */ /* 0x000ff600078e001b */
[----:B------:R-:W-:Y:S09]  /*2c180*/  @!UPT UIADD3 URZ, URZ, URZ, URZ ;  /* 0x0000003f3f3ff290 */ /* 0x000ff2000fffe03f */
[----:B------:R-:W-:Y:S01]  /*2c190*/  STL.64 [R1+0x2d0], R12 ;  /* 0x0002d00c01007387 */ /* 0x000fe20000100a00 */
[----:B------:R0:W-:Y:S03]  /*2c1a0*/  STL.64 [R1+0x2d8], R14 ;  /* 0x0002d80e01007387 */ /* 0x0001e60000100a00 */
[----:B0-----:R-:W2:Y:S01]  /*2c1b0*/  LDL.LU.64 R14, [R1+0x1f18] ;  /* 0x001f1800010e7983 */ /* 0x001ea20000300a00 */
[----:B------:R-:W2:Y:S02]  /*2c1c0*/  LDL.LU.64 R12, [R1+0x1f10] ;  /* 0x001f1000010c7983 */ /* 0x000ea40000300a00 */
[----:B------:R-:W2:Y:S02]  /*2c1d0*/  LDL.LU.64 R26, [R1+0x1f08] ;  /* 0x001f0800011a7983 */ /* 0x000ea40000300a00 */
[C---:B--2---:R-:W-:Y:S01]  /*2c1e0*/  HMMA.16816.F32 R24, R16.reuse, R26, R12 ;  /* 0x0000001a1018723c */ /* 0x044fe2000000180c */
[----:B------:R-:W2:Y:S01]  /*2c1f0*/  LDL.LU.64 R14, [R1+0x1f00] ;  /* 0x001f0000010e7983 */ /* 0x000ea20000300a00 */
[----:B------:R-:W2:Y:S11]  /*2c200*/  LDL.LU.64 R12, [R1+0x1ef8] ;  /* 0x001ef800010c7983 */ /* 0x000eb60000300a00 */
[----:B------:R-:W-:Y:S10]  /*2c210*/  @!UPT UIADD3 URZ, URZ, URZ, URZ ;  /* 0x0000003f3f3ff290 */ /* 0x000ff4000fffe03f */
[----:B------:R-:W-:Y:S01]  /*2c220*/  STL.64 [R1+0x2a0], R24 ;  /* 0x0002a01801007387 */ /* 0x000fe20000100a00 */
[----:B------:R0:W-:Y:S03]  /*2c230*/  STL.64 [R1+0x2a8], R26 ;  /* 0x0002a81a01007387 */ /* 0x0001e60000100a00 */
[----:B0-----:R-:W2:Y:S01]  /*2c240*/  LDL.LU.64 R26, [R1+0x1ef0] ;  /* 0x001ef000011a7983 */ /* 0x001ea20000300a00 */
[----:B------:R-:W-:Y:S02]  /*2c250*/  IMAD.MOV.U32 R22, RZ, RZ, R3 ;  /* 0x000000ffff167224 */ /* 0x000fe400078e0003 */
[----:B------:R-:W-:Y:S01]  /*2c260*/  IMAD.MOV.U32 R23, RZ, RZ, R2 ;  /* 0x000000ffff177224 */ /* 0x000fe200078e0002 */
[----:B--2---:R-:W-:Y:S01]  /*2c270*/  HMMA.16816.F32 R16, R16, R26, R12 ;  /* 0x0000001a1010723c */ /* 0x004fe2000000180c */
[----:B------:R-:W2:Y:S01]  /*2c280*/  LDL.LU.64 R14, [R1+0x1ee8] ;  /* 0x001ee800010e7983 */ /* 0x000ea20000300a00 */
[----:B------:R-:W-:-:S02]  /*2c290*/  IMAD.MOV.U32 R3, RZ, RZ, R26 ;  /* 0x000000ffff037224 */ /* 0x000fc400078e001a */
[----:B------:R-:W-:Y:S11]  /*2c2a0*/  IMAD.MOV.U32 R2, RZ, RZ, R27 ;  /* 0x000000ffff027224 */ /* 0x000ff600078e001b */
[----:B------:R-:W-:Y:S08]  /*2c2b0*/  @!UPT UIADD3 URZ, URZ, URZ, URZ ;  /* 0x0000003f3f3ff290 */ /* 0x000ff0000fffe03f */
[----:B------:R-:W-:Y:S01]  /*2c2c0*/  STL.64 [R1+0x1b0], R16 ;  /* 0x0001b01001007387 */ /* 0x000fe20000100a00 */
[----:B------:R-:W-:Y:S02]  /*2c2d0*/  STL.64 [R1+0x1b8], R18 ;  /* 0x0001b81201007387 */ /* 0x000fe40000100a00 */
        /* <DEDUP_REMOVED lines=8> */
[----:B0-----:R-:W2:Y:S02]  /*2c360*/  LDL.LU.64 R14, [R1+0x1ec0] ;  /* 0x001ec000010e7983 */ /* 0x001ea40000300a00 */
[C---:B--2---:R-:W-:Y:S02]  /*2c370*/  HMMA.16816.F32 R12, R24.reuse, R14, R20 ;  /* 0x0000000e180c723c */ /* 0x044fe40000001814 */
[----:B------:R-:W2:Y:S11]  /*2c380*/  LDL.LU.64 R22, [R1+0x1eb8] ;  /* 0x001eb80001167983 */ /* 0x000eb60000300a00 */
[----:B------:R-:W-:Y:S10]  /*2c390*/  @!UPT UIADD3 URZ, URZ, URZ, URZ ;  /* 0x0000003f3f3ff290 */ /* 0x000ff4000fffe03f */
[----:B------:R-:W-:Y:S01]  /*2c3a0*/  STL.64 [R1+0x190], R12 ;  /* 0x0001900c01007387 */ /* 0x000fe20000100a00 */
[----:B------:R0:W-:Y:S03]  /*2c3b0*/  STL.64 [R1+0x198], R14 ;  /* 0x0001980e01007387 */ /* 0x0001e60000100a00 */
[----:B0-----:R-:W2:Y:S01]  /*2c3c0*/  LDL.LU.64 R14, [R1+0x1eb0] ;  /* 0x001eb000010e7983 */ /* 0x001ea20000300a00 */
[----:B------:R-:W2:Y:S02]  /*2c3d0*/  LDL.LU.64 R12, [R1+0x1ea8] ;  /* 0x001ea800010c7983 */ /* 0x000ea40000300a00 */
[C---:B--2---:R-:W-:Y:S01]  /*2c3e0*/  HMMA.16816.F32 R20, R24.reuse, R22, R12 ;  /* 0x000000161814723c */ /* 0x044fe2000000180c */
[----:B------:R-:W2:Y:S01]  /*2c3f0*/  LDL.LU.64 R14, [R1+0x1ea0] ;  /* 0x001ea000010e7983 */ /* 0x000ea20000300a00 */
[----:B------:R-:W2:Y:S11]  /*2c400*/  LDL.LU.64 R12, [R1+0x1e98] ;  /* 0x001e9800010c7983 */ /* 0x000eb60000300a00 */
[----:B------:R-:W-:Y:S10]  /*2c410*/  @!UPT UIADD3 URZ, URZ, URZ, URZ ;  /* 0x0000003f3f3ff290 */ /* 0x000ff4000fffe03f */
[----:B------:R-:W-:Y:S01]  /*2c420*/  STL.64 [R1+0x180], R20 ;  /* 0x0001801401007387 */ /* 0x000fe20000100a00 */
[----:B------:R0:W-:Y:S03]  /*2c430*/  STL.64 [R1+0x188], R22 ;  /* 0x0001881601007387 */ /* 0x0001e60000100a00 */
[----:B0-----:R-:W3:Y:S01]  /*2c440*/  LDL.LU.64 R22, [R1+0x1e90] ;  /* 0x001e900001167983 */ /* 0x001ee20000300a00 */
[----:B------:R-:W3:Y:S02]  /*2c450*/  LDL.LU.64 R20, [R1+0x1e88] ;  /* 0x001e880001147983 */ /* 0x000ee40000300a00 */
[----:B------:R-:W-:Y:S02]  /*2c460*/  IMAD.MOV.U32 R18, RZ, RZ, R5 ;  /* 0x000000ffff127224 */ /* 0x000fe400078e0005 */
[----:B------:R-:W-:Y:S01]  /*2c470*/  IMAD.MOV.U32 R19, RZ, RZ, R4 ;  /* 0x000000ffff137224 */ /* 0x000fe200078e0004 */
[C---:B--2---:R-:W-:Y:S08]  /*2c480*/  HMMA.16816.F32 R8, R24.reuse, R10, R12 ;  /* 0x0000000a1808723c */ /* 0x044ff0000000180c */
[----:B---3--:R-:W-:Y:S01]  /*2c490*/  HMMA.16816.F32 R20, R24, R6, R20 ;  /* 0x000000061814723c */ /* 0x008fe20000001814 */
[----:B------:R-:W0:Y:S04]  /*2c4a0*/  LDSM.16.MT88.4 R4, [R29+0x10800] ;  /* 0x010800001d04783b */ /* 0x000e280000004200 */
[----:B0-----:R-:W-:Y:S11]  /*2c4b0*/  STL.64 [R1+0x1e68], R6 ;  /* 0x001e680601007387 */ /* 0x001ff60000100a00 */
[----:B------:R-:W-:Y:S07]  /*2c4c0*/  @!UPT UIADD3 URZ, URZ, URZ, URZ ;  /* 0x0000003f3f3ff290 */ /* 0x000fee000fffe03f */
[----:B------:R0:W-:Y:S02]  /*2c4d0*/  STL.64 [R1+0x150], R20 ;  /* 0x0001501401007387 */ /* 0x0001e40000100a00 */
[----:B------:R-:W-:Y:S02]  /*2c4e0*/  STL.64 [R1+0x158], R22 ;  /* 0x0001581601007387 */ /* 0x000fe40000100a00 */
[----:B------:R1:W-:Y:S01]  /*2c4f0*/  STL.64 [R1+0x1e60], R4 ;  /* 0x001e600401007387 */ /* 0x0003e20000100a00 */
[----:B0-----:R-:W2:Y:S01]  /*2c500*/  LDL R20, [R1+0x384] ;  /* 0x0003840001147983 */ /* 0x001ea20000100800 */
[----:B-1----:R-:W3:Y:S02]  /*2c510*/  LDL.LU R4, [R1+0x170] ;  /* 0x0001700001047983 */ /* 0x002ee40000300800 */
[----:B------:R-:W-:Y:S02]  /*2c520*/  STL.64 [R1+0x140], R8 ;  /* 0x0001400801007387 */ /* 0x000fe40000100a00 */
[----:B------:R-:W-:Y:S01]  /*2c530*/  STL.64 [R1+0x148], R10 ;  /* 0x0001480a01007387 */ /* 0x000fe20000100a00 */
[----:B------:R-:W3:Y:S01]  /*2c540*/  LDL.LU R5, [R1+0x174] ;  /* 0x0001740001057983 */ /* 0x000ee20000300800 */
[----:B------:R-:W2:Y:S02]  /*2c550*/  LDL.LU R6, [R1+0x178] ;  /* 0x0001780001067983 */ /* 0x000ea40000300800 */
[----:B------:R-:W-:-:S02]  /*2c560*/  IMAD.MOV.U32 R7, RZ, RZ, R0 ;  /* 0x000000ffff077224 */ /* 0x000fc400078e0000 */
[----:B------:R-:W4:Y:S04]  /*2c570*/  LDL.LU R0, [R1+0x1e84] ;  /* 0x001e840001007983 */ /* 0x000f280000300800 */
[----:B--2---:R-:W-:Y:S01]  /*2c580*/  STL.64 [R1+0x1e78], R6 ;  /* 0x001e780601007387 */ /* 0x004fe20000100a00 */
[----:B---3--:R0:W-:Y:S03]  /*2c590*/  STL.64 [R1+0x1e70], R4 ;  /* 0x001e700401007387 */ /* 0x0081e60000100a00 */
[----:B----4-:R-:W1:Y:S01]  /*2c5a0*/  LDSM.16.MT88.4 R8, [R0+0x10800] ;  /* 0x010800000008783b */ /* 0x010e620000004200 */
[----:B0-----:R-:W-:-:S03]  /*2c5b0*/  IMAD.MOV.U32 R4, RZ, RZ, R28 ;  /* 0x000000ffff047224 */ /* 0x001fc600078e001c */
[----:B------:R-:W2:Y:S01]  /*2c5c0*/  LDL.LU R28, [R1+0x1e80] ;  /* 0x001e8000011c7983 */ /* 0x000ea20000300800 */
[----:B------:R-:W3:Y:S02]  /*2c5d0*/  LDL.LU R5, [R1+0x164] ;  /* 0x0001640001057983 */ /* 0x000ee40000300800 */
[----:B------:R-:W3:Y:S02]  /*2c5e0*/  LDL.LU R6, [R1+0x168] ;  /* 0x0001680001067983 */ /* 0x000ee40000300800 */
[----:B------:R-:W3:Y:S01]  /*2c5f0*/  LDL.LU R7, [R1+0x16c] ;  /* 0x00016c0001077983 */ /* 0x000ee20000300800 */
[----:B------:R-:W4:Y:S04]  /*2c600*/  LDL R23, [R1+0xe40] ;  /* 0x000e400001177983 */ /* 0x000f280000100800 */
[----:B-1----:R-:W-:Y:S01]  /*2c610*/  STL.64 [R1+0x1de0], R10 ;  /* 0x001de00a01007387 */ /* 0x002fe20000100a00 */
[----:B------:R-:W-:Y:S02]  /*2c620*/  STL.64 [R1+0x1dd8], R8 ;  /* 0x001dd80801007387 */ /* 0x000fe40000100a00 */
[----:B------:R-:W-:Y:S04]  /*2c630*/  LDSM.16.M88.4 R8, [R20] ;  /* 0x000000001408783b */ /* 0x000fe80000000200 */
[----:B------:R-:W-:Y:S01]  /*2c640*/  STL [R1+0x1bc8], R0 ;  /* 0x001bc80001007387 */ /* 0x000fe20000100800 */
[----:B--2---:R-:W0:Y:S04]  /*2c650*/  LDSM.16.MT88.4 R12, [R28+0x11000] ;  /* 0x011000001c0c783b */ /* 0x004e280000004200 */
[----:B0-----:R-:W-:Y:S01]  /*2c660*/  STL.64 [R1+0x1d08], R14 ;  /* 0x001d080e01007387 */ /* 0x001fe20000100a00 */
[----:B------:R0:W-:Y:S02]  /*2c670*/  STL.64 [R1+0x1d00], R12 ;  /* 0x001d000c01007387 */ /* 0x0001e40000100a00 */
[----:B------:R-:W-:Y:S02]  /*2c680*/  STL [R1+0x1b98], R28 ;  /* 0x001b981c01007387 */ /* 0x000fe40000100800 */
[----:B------:R-:W-:Y:S01]  /*2c690*/  STL.64 [R1+0x30], R8 ;  /* 0x0000300801007387 */ /* 0x000fe20000100a00 */
[----:B------:R3:W-:Y:S01]  /*2c6a0*/  STL.64 [R1+0x38], R10 ;  /* 0x0000380a01007387 */ /* 0x0007e20000100a00 */
[----:B0-----:R-:W-:-:S02]  /*2c6b0*/  IMAD.MOV.U32 R13, RZ, RZ, R8 ;  /* 0x000000ffff0d7224 */ /* 0x001fc400078e0008 */
[----:B------:R-:W-:Y:S02]  /*2c6c0*/  IMAD.MOV.U32 R12, RZ, RZ, R9 ;  /* 0x000000ffff0c7224 */ /* 0x000fe400078e0009 */
[----:B---3--:R-:W-:Y:S01]  /*2c6d0*/  HMMA.16816.F32 R8, R24, R18, R4 ;  /* 0x000000121808723c */ /* 0x008fe20000001804 */
[----:B------:R-:W0:Y:S04]  /*2c6e0*/  LDSM.16.M88.4 R16, [R20+0x2000] ;  /* 0x002000001410783b */ /* 0x000e280000000200 */
[----:B------:R-:W1:Y:S11]  /*2c6f0*/  LDSM.16.M88.4 R4, [R20+0x4000] ;  /* 0x004000001404783b */ /* 0x000e760000000200 */
[----:B------:R-:W-:Y:S07]  /*2c700*/  @!UPT UIADD3 URZ, URZ, URZ, URZ ;  /* 0x0000003f3f3ff290 */ /* 0x000fee000fffe03f */
[----:B------:R-:W-:Y:S01]  /*2c710*/  STL.64 [R1+0x130], R8 ;  /* 0x0001300801007387 */ /* 0x000fe20000100a00 */
[----:B------:R2:W-:Y:S03]  /*2c720*/  STL.64 [R1+0x138], R10 ;  /* 0x0001380a01007387 */ /* 0x0005e60000100a00 */
[----:B0-----:R-:W-:Y:S01]  /*2c730*/  STL.64 [R1+0x20], R16 ;  /* 0x0000201001007387 */ /* 0x001fe20000100a00 */
[----:B------:R-:W-:Y:S02]  /*2c740*/  STL.64 [R1+0x28], R18 ;  /* 0x0000281201007387 */ /* 0x000fe40000100a00 */
[----:B-1----:R-:W-:Y:S02]  /*2c750*/  STL.64 [R1+0x10], R4 ;  /* 0x0000100401007387 */ /* 0x002fe40000100a00 */
[----:B------:R-:W0:Y:S04]  /*2c760*/  LDSM.16.M88.4 R16, [R20+0x6000] ;  /* 0x006000001410783b */ /* 0x000e280000000200 */
[----:B--2---:R-:W-:Y:S01]  /*2c770*/  IMAD.MOV.U32 R11, RZ, RZ, R4 ;  /* 0x000000ffff0b7224 */ /* 0x004fe200078e0004 */
[----:B------:R-:W-:Y:S01]  /*2c780*/  STL.64 [R1+0x18], R6 ;  /* 0x0000180601007387 */ /* 0x000fe20000100a00 */
[----:B------:R-:W-:-:S02]  /*2c790*/  IMAD.MOV.U32 R10, RZ, RZ, R5 ;  /* 0x000000ffff0a7224 */ /* 0x000fc400078e0005 */
[----:B------:R-:W1:Y:S01]  /*2c7a0*/  LDSM.16.M88.4 R4, [R20+0x8000] ;  /* 0x008000001404783b */ /* 0x000e620000000200 */
[----:B0-----:R0:W-:Y:S03]  /*2c7b0*/  STL [R1+0x1ab8], R18 ;  /* 0x001ab81201007387 */ /* 0x0011e60000100800 */
[----:B------:R-:W-:Y:S01]  /*2c7c0*/  STL [R1+0x1aa0], R19 ;  /* 0x001aa01301007387 */ /* 0x000fe20000100800 */
[----:B-1----:R-:W-:Y:S01]  /*2c7d0*/  STL.64 [R1+0xc0], R4 ;  /* 0x0000c00401007387 */ /* 0x002fe20000100a00 */
[----:B------:R-:W-:Y:S02]  /*2c7e0*/  STL.64 [R1+0xc8], R6 ;  /* 0x0000c80601007387 */ /* 0x000fe40000100a00 */
[----:B0-----:R-:W-:Y:S02]  /*2c7f0*/  IMAD.MOV.U32 R18, RZ, RZ, R5 ;  /* 0x000000ffff127224 */ /* 0x001fe400078e0005 */
[----:B------:R-:W0:Y:S04]  /*2c800*/  LDSM.16.M88.4 R4, [R20+0xa000] ;  /* 0x00a000001404783b */ /* 0x000e280000000200 */
[----:B------:R1:W-:Y:S01]  /*2c810*/  STL [R1+0x1e48], R18 ;  /* 0x001e481201007387 */ /* 0x0003e20000100800 */
[----:B------:R-:W-:Y:S03]  /*2c820*/  STL.64 [R1+0x1e40], R16 ;  /* 0x001e401001007387 */ /* 0x000fe60000100a00 */
[----:B-1----:R-:W2:Y:S04]  /*2c830*/  LDL.LU.64 R18, [R1+0x48] ;  /* 0x0000480001127983 */ /* 0x002ea80000300a00 */
[----:B0-----:R-:W-:Y:S01]  /*2c840*/  STL.64 [R1+0xb0], R4 ;  /* 0x0000b00401007387 */ /* 0x001fe20000100a00 */
[----:B------:R-:W-:Y:S02]  /*2c850*/  STL.64 [R1+0xb8], R6 ;  /* 0x0000b80601007387 */ /* 0x000fe40000100a00 */
[----:B------:R-:W0:Y:S04]  /*2c860*/  LDSM.16.M88.4 R4, [R20+0xc000] ;  /* 0x00c000001404783b */ /* 0x000e280000000200 */
[----:B------:R-:W-:-:S02]  /*2c870*/  IMAD.MOV.U32 R14, RZ, RZ, R3 ;  /* 0x000000ffff0e7224 */ /* 0x000fc400078e0003 */
[----:B------:R-:W-:Y:S01]  /*2c880*/  IMAD.MOV.U32 R15, RZ, RZ, R2 ;  /* 0x000000ffff0f7224 */ /* 0x000fe200078e0002 */
[----:B0-----:R-:W-:Y:S01]  /*2c890*/  STL.64 [R1+0xe0], R4 ;  /* 0x0000e00401007387 */ /* 0x001fe20000100a00 */
[----:B------:R-:W-:Y:S02]  /*2c8a0*/  IMAD.MOV.U32 R2, RZ, RZ, R5 ;  /* 0x000000ffff027224 */ /* 0x000fe400078e0005 */
[----:B------:R-:W-:Y:S02]  /*2c8b0*/  STL.64 [R1+0xe8], R6 ;  /* 0x0000e80601007387 */ /* 0x000fe40000100a00 */
[----:B------:R-:W-:Y:S02]  /*2c8c0*/  IMAD.MOV.U32 R3, RZ, RZ, R7 ;  /* 0x000000ffff037224 */ /* 0x000fe400078e0007 */
[----:B------:R-:W0:Y:S04]  /*2c8d0*/  LDSM.16.M88.4 R4, [R20+0xe000] ;  /* 0x00e000001404783b */ /* 0x000e280000000200 */
[----:B------:R-:W-:Y:S01]  /*2c8e0*/  STL [R1+0x1df8], R2 ;  /* 0x001df80201007387 */ /* 0x000fe20000100800 */
[----:B------:R-:W-:Y:S02]  /*2c8f0*/  STL [R1+0x1abc], R3 ;  /* 0x001abc0301007387 */ /* 0x000fe40000100800 */
[----:B----4-:R-:W1:Y:S01]  /*2c900*/  LDSM.16.MT88.4 R20, [R23+0x11000] ;  /* 0x011000001714783b */ /* 0x010e620000004200 */
[----:B0-----:R-:W-:Y:S03]  /*2c910*/  STL.64 [R1+0x100], R4 ;  /* 0x0001000401007387 */ /* 0x001fe60000100a00 */
[----:B------:R0:W-:Y:S02]  /*2c920*/  STL.64 [R1+0x108], R6 ;  /* 0x0001080601007387 */ /* 0x0001e40000100a00 */
[----:B0-----:R-:W3:Y:S01]  /*2c930*/  LDL.LU.64 R6, [R1+0x1e78] ;  /* 0x001e780001067983 */ /* 0x001ee20000300a00 */
[----:B------:R-:W3:Y:S02]  /*2c940*/  LDL.LU.64 R4, [R1+0x1e70] ;  /* 0x001e700001047983 */ /* 0x000ee40000300a00 */
[----:B--2---:R-:W-:-:S02]  /*2c950*/  IMAD.MOV.U32 R9, RZ, RZ, R18 ;  /* 0x000000ffff097224 */ /* 0x004fc400078e0012 */
[----:B------:R-:W-:Y:S01]  /*2c960*/  IMAD.MOV.U32 R8, RZ, RZ, R19 ;  /* 0x000000ffff087224 */ /* 0x000fe200078e0013 */
[C---:B---3--:R-:W-:Y:S11]  /*2c970*/  HMMA.16816.F32 R4, R24.reuse, R18, R4 ;  /* 0x000000121804723c */ /* 0x048ff60000001804 */
[----:B------:R-:W-:Y:S11]  /*2c980*/  @!UPT UIADD3 URZ, URZ, URZ, URZ ;  /* 0x0000003f3f3ff290 */ /* 0x000ff6000fffe03f */
[----:B------:R-:W-:Y:S01]  /*2c990*/  @!UPT UIADD3 URZ, URZ, URZ, URZ ;  /* 0x0000003f3f3ff290 */ /* 0x000fe2000fffe03f */
[----:B------:R-:W-:Y:S01]  /*2c9a0*/  STL.64 [R1+0x120], R4 ;  /* 0x0001200401007387 */ /* 0x000fe20000100a00 */
[----:B------:R0:W-:Y:S03]  /*2c9b0*/  STL.64 [R1+0x128], R6 ;  /* 0x0001280601007387 */ /* 0x0001e60000100a00 */
[----:B0-----:R-:W2:Y:S01]  /*2c9c0*/  LDL.LU.64 R6, [R1+0x1e68] ;  /* 0x001e680001067983 */ /* 0x001ea20000300a00 */
[----:B------:R-:W2:Y:S02]  /*2c9d0*/  LDL.LU.64 R4, [R1+0x1e60] ;  /* 0x001e600001047983 */ /* 0x000ea40000300a00 */
[----:B------:R-:W-:Y:S02]  /*2c9e0*/  STL.64 [R1+0x1e10], R10 ;  /* 0x001e100a01007387 */ /* 0x000fe40000100a00 */
[----:B------:R-:W-:Y:S01]  /*2c9f0*/  STL.64 [R1+0x1e08], R8 ;  /* 0x001e080801007387 */ /* 0x000fe20000100a00 */
[----:B------:R-:W3:Y:S01]  /*2ca00*/  LDL.LU R16, [R1+0x1e0] ;  /* 0x0001e00001107983 */ /* 0x000ee20000300800 */
[----:B------:R-:W3:Y:S02]  /*2ca10*/  LDL.LU R17, [R1+0x1e4] ;  /* 0x0001e40001117983 */ /* 0x000ee40000300800 */
[----:B------:R-:W4:Y:S02]  /*2ca20*/  LDL.LU R18, [R1+0x1e8] ;  /* 0x0001e80001127983 */ /* 0x000f240000300800 */
[----:B------:R-:W4:Y:S02]  /*2ca30*/  LDL.LU R19, [R1+0x1ec] ;  /* 0x0001ec0001137983 */ /* 0x000f240000300800 */
[----:B----4-:R-:W-:Y:S01]  /*2ca40*/  STL.64 [R1+0x1e58], R18 ;  /* 0x001e581201007387 */ /* 0x010fe20000100a00 */
[----:B---3--:R0:W-:Y:S03]  /*2ca50*/  STL.64 [R1+0x1e50], R16 ;  /* 0x001e501001007387 */ /* 0x0081e60000100a00 */
[----:B0-----:R-:W2:Y:S01]  /*2ca60*/  LDL.LU R16, [R1+0x1d0] ;  /* 0x0001d00001107983 */ /* 0x001ea20000300800 */
[----:B------:R-:W2:Y:S02]  /*2ca70*/  LDL.LU R17, [R1+0x1d4] ;  /* 0x0001d40001117983 */ /* 0x000ea40000300800 */
[----:B------:R-:W2:Y:S02]  /*2ca80*/  LDL.LU R18, [R1+0x1d8] ;  /* 0x0001d80001127983 */ /* 0x000ea40000300800 */
[----:B------:R-:W2:Y:S01]  /*2ca90*/  LDL.LU R19, [R1+0x1dc] ;  /* 0x0001dc0001137983 */ /* 0x000ea20000300800 */
[----:B------:R-:W3:Y:S04]  /*2caa0*/  LDL.LU.64 R10, [R1+0x78] ;  /* 0x00007800010a7983 */ /* 0x000ee80000300a00 */
[----:B---3--:R0:W-:Y:S01]  /*2cab0*/  STL.64 [R1+0x1e28], R10 ;  /* 0x001e280a01007387 */ /* 0x0081e20000100a00 */
[----:B------:R-:W3:Y:S02]  /*2cac0*/  LDL.LU R8, [R1+0x1c0] ;  /* 0x0001c00001087983 */ /* 0x000ee40000300800 */
[----:B------:R-:W3:Y:S01]  /*2cad0*/  LDL.LU R9, [R1+0x1c4] ;  /* 0x0001c40001097983 */ /* 0x000ee20000300800 */
[----:B0-----:R-:W3:Y:S01]  /*2cae0*/  LDL.LU R10, [R1+0x1c8] ;  /* 0x0001c800010a7983 */ /* 0x001ee20000300800 */
[----:B------:R-:W3:Y:S02]  /*2caf0*/  LDL.LU R11, [R1+0x1cc] ;  /* 0x0001cc00010b7983 */ /* 0x000ee40000300800 */
[----:B-1----:R-:W-:Y:S02]  /*2cb00*/  STL.64 [R1+0x1c78], R22 ;  /* 0x001c781601007387 */ /* 0x002fe40000100a00 */
[----:B------:R0:W-:Y:S01]  /*2cb10*/  STL.64 [R1+0x1c70], R20 ;  /* 0x001c701401007387 */ /* 0x0001e20000100a00 */
[----:B---3--:R-:W-:Y:S01]  /*2cb20*/  HMMA.16816.F32 R24, R24, R14, R8 ;  /* 0x0000000e1818723c */ /* 0x008fe20000001808 */
[----:B------:R-:W3:Y:S01]  /*2cb30*/  LDL.LU.64 R10, [R1+0x88] ;  /* 0x00008800010a7983 */ /* 0x000ee20000300a00 */
[----:B0-----:R-:W4:Y:S11]  /*2cb40*/  LDL.LU R20, [R1+0x210] ;  /* 0x0002100001147983 */ /* 0x001f360000300800 */
[----:B------:R-:W-:Y:S10]  /*2cb50*/  @!UPT UIADD3 URZ, URZ, URZ, URZ ;  /* 0x0000003f3f3ff290 */ /* 0x000ff4000fffe03f */
[----:B------:R-:W-:Y:S01]  /*2cb60*/  STL.64 [R1+0x110], R24 ;  /* 0x0001101801007387 */ /* 0x000fe20000100a00 */
[----:B------:R-:W-:Y:S02]  /*2cb70*/  STL.64 [R1+0x118], R26 ;  /* 0x0001181a01007387 */ /* 0x000fe40000100a00 */
[----:B------:R-:W4:Y:S02]  /*2cb80*/  LDL.LU R21, [R1+0x214] ;  /* 0x0002140001157983 */ /* 0x000f240000300800 */
[----:B------:R-:W2:Y:S01]  /*2cb90*/  LDL.LU R22, [R1+0x218] ;  /* 0x0002180001167983 */ /* 0x000ea20000300800 */
[----:B------:R-:W2:Y:S04]  /*2cba0*/  LDL.LU R23, [R1+0x21c] ;  /* 0x00021c0001177983 */ /* 0x000ea80000300800 */
[----:B------:R-:W0:Y:S04]  /*2cbb0*/  LDSM.16.MT88.4 R24, [R29+0x11000] ;  /* 0x011000001d18783b */ /* 0x000e280000004200 */
[----:B--2---:R-:W-:Y:S01]  /*2cbc0*/  STL.64 [R1+0x1e20], R22 ;  /* 0x001e201601007387 */ /* 0x004fe20000100a00 */
[----:B----4-:R1:W-:Y:S03]  /*2cbd0*/  STL.64 [R1+0x1e18], R20 ;  /* 0x001e181401007387 */ /* 0x0103e60000100a00 */
[----:B-1----:R-:W2:Y:S01]  /*2cbe0*/  LDL.LU R20, [R1+0x200] ;  /* 0x0002000001147983 */ /* 0x002ea20000300800 */
[----:B------:R-:W2:Y:S02]  /*2cbf0*/  LDL.LU R21, [R1+0x204] ;  /* 0x0002040001157983 */ /* 0x000ea40000300800 */
[----:B------:R-:W4:Y:S02]  /*2cc00*/  LDL.LU R22, [R1+0x208] ;  /* 0x0002080001167983 */ /* 0x000f240000300800 */
[----:B------:R-:W4:Y:S02]  /*2cc10*/  LDL.LU R23, [R1+0x20c] ;  /* 0x00020c0001177983 */ /* 0x000f240000300800 */
[----:B----4-:R-:W-:Y:S01]  /*2cc20*/  STL.64 [R1+0x1e38], R22 ;  /* 0x001e381601007387 */ /* 0x010fe20000100a00 */
[----:B--2---:R1:W-:Y:S03]  /*2cc30*/  STL.64 [R1+0x1e30], R20 ;  /* 0x001e301401007387 */ /* 0x0043e60000100a00 */
[----:B-1----:R-:W3:Y:S01]  /*2cc40*/  LDL.LU R20, [R1+0x1f0] ;  /* 0x0001f00001147983 */ /* 0x002ee20000300800 */
[----:B------:R-:W3:Y:S02]  /*2cc50*/  LDL.LU R21, [R1+0x1f4] ;  /* 0x0001f40001157983 */ /* 0x000ee40000300800 */
[----:B------:R-:W3:Y:S02]  /*2cc60*/  LDL.LU R22, [R1+0x1f8] ;  /* 0x0001f80001167983 */ /* 0x000ee40000300800 */
[----:B------:R-:W3:Y:S01]  /*2cc70*/  LDL.LU R23, [R1+0x1fc] ;  /* 0x0001fc0001177983 */ /* 0x000ee20000300800 */
[----:B------:R1:W-:Y:S01]  /*2cc80*/  STL.64 [R1+0x1df0], R14 ;  /* 0x001df00e01007387 */ /* 0x0003e20000100a00 */
[----:B------:R-:W-:Y:S03]  /*2cc90*/  STL.64 [R1+0x1de8], R12 ;  /* 0x001de80c01007387 */ /* 0x000fe60000100a00 */
[----:B-1----:R-:W2:Y:S01]  /*2cca0*/  LDL.LU.64 R14, [R1+0xa8] ;  /* 0x0000a800010e7983 */ /* 0x002ea20000300a00 */
[----:B0-----:R0:W-:Y:S02]  /*2ccb0*/  STL.64 [R1+0x1be0], R26 ;  /* 0x001be01a01007387 */ /* 0x0011e40000100a00 */
[----:B------:R-:W-:Y:S01]  /*2ccc0*/  STL.64 [R1+0x1bd8], R24 ;  /* 0x001bd81801007387 */ /* 0x000fe20000100a00 */
[----:B0-----:R-:W4:Y:S01]  /*2ccd0*/  LDL.LU.64 R26, [R1+0x98] ;  /* 0x00009800011a7983 */ /* 0x001f220000300a00 */
[----:B--2---:R-:W-:Y:S11]  /*2cce0*/  HMMA.16816.F32 R16, R4, R14, R16 ;  /* 0x0000000e0410723c */ /* 0x004ff60000001810 */
[----:B------:R-:W-:Y:S11]  /*2ccf0*/  @!UPT UIADD3 URZ, URZ, URZ, URZ ;  /* 0x0000003f3f3ff290 */ /* 0x000ff6000fffe03f */
[----:B------:R-:W-:Y:S01]  /*2cd00*/  @!UPT UIADD3 URZ, URZ, URZ, URZ ;  /* 0x0000003f3f3ff290 */ /* 0x000fe2000fffe03f */
[----:B------:R-:W-:Y:S01]  /*2cd10*/  STL.64 [R1+0xf0], R16 ;  /* 0x0000f01001007387 */ /* 0x000fe20000100a00 */
[----:B------:R0:W-:Y:S03]  /*2cd20*/  STL.64 [R1+0xf8], R18 ;  /* 0x0000f81201007387 */ /* 0x0001e60000100a00 */
[----:B0-----:R-:W2:Y:S01]  /*2cd30*/  LDL.LU.64 R18, [R1+0x1e58] ;  /* 0x001e580001127983 */ /* 0x001ea20000300a00 */
[----:B------:R-:W2:Y:S02]  /*2cd40*/  LDL.LU.64 R16, [R1+0x1e50] ;  /* 0x001e500001107983 */ /* 0x000ea40000300a00 */
[----:B------:R-:W-:Y:S02]  /*2cd50*/  IMAD.MOV.U32 R0, RZ, RZ, R15 ;  /* 0x000000ffff007224 */ /* 0x000fe400078e000f */
[----:B------:R-:W-:Y:S02]  /*2cd60*/  IMAD.MOV.U32 R3, RZ, RZ, R14 ;  /* 0x000000ffff037224 */ /* 0x000fe400078e000e */
[----:B----4-:R-:W-:-:S02]  /*2cd70*/  IMAD.MOV.U32 R13, RZ, RZ, R26 ;  /* 0x000000ffff0d7224 */ /* 0x010fc400078e001a */
[----:B------:R-:W-:Y:S01]  /*2cd80*/  IMAD.MOV.U32 R12, RZ, RZ, R27 ;  /* 0x000000ffff0c7224 */ /* 0x000fe200078e001b */
[----:B------:R-:W-:Y:S01]  /*2cd90*/  STL [R1+0x1e00], R0 ;  /* 0x001e000001007387 */ /* 0x000fe20000100800 */
[----:B------:R-:W-:Y:S01]  /*2cda0*/  STL [R1+0x1dfc], R3 ;  /* 0x001dfc0301007387 */ /* 0x000fe20000100800 */
[C---:B--2---:R-:W-:Y:S11]  /*2cdb0*/  HMMA.16816.F32 R16, R4.reuse, R26, R16 ;  /* 0x0000001a0410723c */ /* 0x044ff60000001810 */
[----:B------:R-:W-:Y:S11]  /*2cdc0*/  @!UPT UIADD3 URZ, URZ, URZ, URZ ;  /* 0x0000003f3f3ff290 */ /* 0x000ff6000fffe03f */
[----:B------:R-:W-:Y:S02]  /*2cdd0*/  @!UPT UIADD3 URZ, URZ, URZ, URZ ;  /* 0x0000003f3f3ff290 */ /* 0x000fe4000fffe03f */
[----:B------:R-:W-:Y:S02]  /*2cde0*/  IMAD.MOV.U32 R26, RZ, RZ, R18 ;  /* 0x000000ffff1a7224 */ /* 0x000fe400078e0012 */
[----:B------:R-:W-:Y:S02]  /*2cdf0*/  IMAD.MOV.U32 R29, RZ, RZ, R16 ;  /* 0x000000ffff1d7224 */ /* 0x000fe400078e0010 */
[----:B------:R-:W-:Y:S01]  /*2ce00*/  IMAD.MOV.U32 R27, RZ, RZ, R17 ;  /* 0x000000ffff1b7224 */ /* 0x000fe200078e0011 */
[----:B------:R-:W2:Y:S01]  /*2ce10*/  LDL.LU R18, [R1+0x1e48] ;  /* 0x001e480001127983 */ /* 0x000ea20000300800 */
[----:B------:R-:W4:Y:S01]  /*2ce20*/  LDL.LU.64 R16, [R1+0x1e40] ;  /* 0x001e400001107983 */ /* 0x000f220000300a00 */
[----:B---3--:R-:W-:Y:S01]  /*2ce30*/  HMMA.16816.F32 R20, R4, R10, R20 ;  /* 0x0000000a0414723c */ /* 0x008fe20000001814 */
[----:B------:R-:W-:Y:S02]  /*2ce40*/  STL [R1+0x1cc8], R19 ;  /* 0x001cc81301007387 */ /* 0x000fe40000100800 */
[----:B------:R-:W-:-:S02]  /*2ce50*/  IMAD.MOV.U32 R15, RZ, RZ, R10 ;  /* 0x000000ffff0f7224 */ /* 0x000fc400078e000a */
[----:B------:R-:W-:Y:S01]  /*2ce60*/  IMAD.MOV.U32 R14, RZ, RZ, R11 ;  /* 0x000000ffff0e7224 */ /* 0x000fe200078e000b */
[----:B----4-:R-:W-:Y:S01]  /*2ce70*/  STL.64 [R1+0x1cc0], R16 ;  /* 0x001cc01001007387 */ /* 0x010fe20000100a00 */
[----:B------:R-:W-:Y:S11]  /*2ce80*/  STL [R1+0x1c08], R29 ;  /* 0x001c081d01007387 */ /* 0x000ff60000100800 */
[----:B------:R-:W-:Y:S05]  /*2ce90*/  @!UPT UIADD3 URZ, URZ, URZ, URZ ;  /* 0x0000003f3f3ff290 */ /* 0x000fea000fffe03f */
[----:B------:R-:W-:Y:S02]  /*2cea0*/  STL.64 [R1+0x160], R20 ;  /* 0x0001601401007387 */ /* 0x000fe40000100a00 */
[----:B------:R0:W-:Y:S02]  /*2ceb0*/  STL.64 [R1+0x168], R22 ;  /* 0x0001681601007387 */ /* 0x0001e40000100a00 */
[----:B0-----:R-:W3:Y:S01]  /*2cec0*/  LDL.LU.64 R22, [R1+0x1e38] ;  /* 0x001e380001167983 */ /* 0x001ee20000300a00 */
[----:B------:R-:W3:Y:S02]  /*2ced0*/  LDL.LU.64 R20, [R1+0x1e30] ;  /* 0x001e300001147983 */ /* 0x000ee40000300a00 */
[----:B------:R-:W3:Y:S02]  /*2cee0*/  LDL.LU.64 R10, [R1+0x1e28] ;  /* 0x001e2800010a7983 */ /* 0x000ee40000300a00 */
[----:B---3--:R-:W-:Y:S01]  /*2cef0*/  HMMA.16816.F32 R20, R4, R10, R20 ;  /* 0x0000000a0414723c */ /* 0x008fe20000001814 */
[----:B------:R-:W-:-:S02]  /*2cf00*/  IMAD.MOV.U32 R2, RZ, RZ, R10 ;  /* 0x000000ffff027224 */ /* 0x000fc400078e000a */
[----:B------:R-:W-:Y:S11]  /*2cf10*/  IMAD.MOV.U32 R29, RZ, RZ, R11 ;  /* 0x000000ffff1d7224 */ /* 0x000ff600078e000b */
[----:B------:R-:W-:Y:S09]  /*2cf20*/  @!UPT UIADD3 URZ, URZ, URZ, URZ ;  /* 0x0000003f3f3ff290 */ /* 0x000ff2000fffe03f */
[----:B------:R-:W-:Y:S01]  /*2cf30*/  STL.64 [R1+0x170], R20 ;  /* 0x0001701401007387 */ /* 0x000fe20000100a00 */
[----:B------:R0:W-:Y:S03]  /*2cf40*/  STL.64 [R1+0x178], R22 ;  /* 0x0001781601007387 */ /* 0x0001e60000100a00 */
[----:B0-----:R-:W3:Y:S01]  /*2cf50*/  LDL.LU.64 R22, [R1+0x1e20] ;  /* 0x001e200001167983 */ /* 0x001ee20000300a00 */
[----:B------:R-:W3:Y:S02]  /*2cf60*/  LDL.LU.64 R20, [R1+0x1e18] ;  /* 0x001e180001147983 */ /* 0x000ee40000300a00 */
[----:B------:R-:W4:Y:S02]  /*2cf70*/  LDL.LU.64 R10, [R1+0x1e10] ;  /* 0x001e1000010a7983 */ /* 0x000f240000300a00 */
[----:B------:R-:W2:Y:S01]  /*2cf80*/  LDL.LU.64 R8, [R1+0x1e08] ;  /* 0x001e080001087983 */ /* 0x000ea20000300a00 */
[----:B------:R-:W2:Y:S01]  /*2cf90*/  LDL.64 R24, [R1+0x100] ;  /* 0x0001000001187983 */ /* 0x000ea20000100a00 */
[----:B------:R0:W-:Y:S03]  /*2cfa0*/  STL.64 [R1+0x1c88], R26 ;  /* 0x001c881a01007387 */ /* 0x0001e60000100a00 */
[----:B--2---:R1:W-:Y:S01]  /*2cfb0*/  STL.64 [R1+0x1c80], R24 ;  /* 0x001c801801007387 */ /* 0x0043e20000100a00 */
[----:B0-----:R-:W3:Y:S02]  /*2cfc0*/  LDL.LU.64 R26, [R1+0x68] ;  /* 0x00006800011a7983 */ /* 0x001ee40000300a00 */
[----:B---3--:R-:W-:Y:S11]  /*2cfd0*/  HMMA.16816.F32 R20, R4, R26, R20 ;  /* 0x0000001a0414723c */ /* 0x008ff60000001814 */
[----:B------:R-:W-:Y:S11]  /*2cfe0*/  @!UPT UIADD3 URZ, URZ, URZ, URZ ;  /* 0x0000003f3f3ff290 */ /* 0x000ff6000fffe03f */
[----:B------:R-:W-:Y:S01]  /*2cff0*/  @!UPT UIADD3 URZ, URZ, URZ, URZ ;  /* 0x0000003f3f3ff290 */ /* 0x000fe2000fffe03f */
[----:B------:R0:W-:Y:S01]  /*2d000*/  STL [R1+0x1c0], R20 ;  /* 0x0001c01401007387 */ /* 0x0001e20000100800 */
[----:B------:R2:W-:Y:S02]  /*2d010*/  STL.64 [R1+0x1c8], R22 ;  /* 0x0001c81601007387 */ /* 0x0005e40000100a00 */
[----:B-1----:R-:W3:Y:S02]  /*2d020*/  LDL.64 R24, [R1+0xb0] ;  /* 0x0000b00001187983 */ /* 0x002ee40000100a00 */
[----:B------:R-:W-:Y:S01]  /*2d030*/  IMAD.MOV.U32 R28, RZ, RZ, R21 ;  /* 0x000000ffff1c7224 */ /* 0x000fe200078e0015 */
[----:B---3--:R1:W-:Y:S01]  /*2d040*/  STL.64 [R1+0x1ca0], R24 ;  /* 0x001ca01801007387 */ /* 0x0083e20000100a00 */
[----:B0-----:R-:W3:Y:S02]  /*2d050*/  LDL.LU R20, [R1+0x2a0] ;  /* 0x0002a00001147983 */ /* 0x001ee40000300800 */
[----:B------:R-:W3:Y:S02]  /*2d060*/  LDL.LU R21, [R1+0x2a4] ;  /* 0x0002a40001157983 */ /* 0x000ee40000300800 */
[----:B--2---:R-:W2:Y:S01]  /*2d070*/  LDL.LU R22, [R1+0x2a8] ;  /* 0x0002a80001167983 */ /* 0x004ea20000300800 */
[----:B------:R-:W2:Y:S04]  /*2d080*/  LDL.LU R23, [R1+0x2ac] ;  /* 0x0002ac0001177983 */ /* 0x000ea80000300800 */
[----:B-1----:R-:W2:Y:S01]  /*2d090*/  LDL R24, [R1+0xc0] ;  /* 0x0000c00001187983 */ /* 0x002ea20000100800 */
[----:B------:R-:W-:-:S02]  /*2d0a0*/  IMAD.MOV.U32 R25, RZ, RZ, R18 ;  /* 0x000000ffff197224 */ /* 0x000fc400078e0012 */
[----:B------:R-:W-:Y:S02]  /*2d0b0*/  IMAD.MOV.U32 R0, RZ, RZ, R26 ;  /* 0x000000ffff007224 */ /* 0x000fe400078e001a */
[----:B------:R-:W-:Y:S01]  /*2d0c0*/  IMAD.MOV.U32 R3, RZ, RZ, R27 ;  /* 0x000000ffff037224 */ /* 0x000fe200078e001b */
[----:B--2---:R-:W-:Y:S01]  /*2d0d0*/  STL.64 [R1+0x1cb8], R24 ;  /* 0x001cb81801007387 */ /* 0x004fe20000100a00 */
[----:B------:R-:W-:Y:S02]  /*2d0e0*/  STL.64 [R1+0x1c98], R22 ;  /* 0x001c981601007387 */ /* 0x000fe40000100a00 */
[----:B---3--:R0:W-:Y:S02]  /*2d0f0*/  STL.64 [R1+0x1c90], R20 ;  /* 0x001c901401007387 */ /* 0x0081e40000100a00 */
[----:B0-----:R-:W2:Y:S01]  /*2d100*/  LDL.LU R20, [R1+0x2d0] ;  /* 0x0002d00001147983 */ /* 0x001ea20000300800 */
[----:B------:R-:W2:Y:S02]  /*2d110*/  LDL.LU R21, [R1+0x2d4] ;  /* 0x0002d40001157983 */ /* 0x000ea40000300800 */
[----:B------:R-:W3:Y:S02]  /*2d120*/  LDL.LU R22, [R1+0x2d8] ;  /* 0x0002d80001167983 */ /* 0x000ee40000300800 */
[----:B------:R-:W3:Y:S01]  /*2d130*/  LDL.LU R23, [R1+0x2dc] ;  /* 0x0002dc0001177983 */ /* 0x000ee20000300800 */
[----:B------:R-:W2:Y:S01]  /*2d140*/  LDL.LU R24, [R1+0x2c0] ;  /* 0x0002c00001187983 */ /* 0x000ea20000300800 */
[----:B------:R-:W2:Y:S02]  /*2d150*/  LDL.LU R25, [R1+0x2c4] ;  /* 0x0002c40001197983 */ /* 0x000ea40000300800 */
[----:B------:R-:W2:Y:S02]  /*2d160*/  LDL.LU R26, [R1+0x2c8] ;  /* 0x0002c800011a7983 */ /* 0x000ea40000300800 */
[----:B------:R-:W2:Y:S02]  /*2d170*/  LDL.LU R27, [R1+0x2cc] ;  /* 0x0002cc00011b7983 */ /* 0x000ea40000300800 */
[----:B----4-:R-:W-:-:S02]  /*2d180*/  IMAD.MOV.U32 R16, RZ, RZ, R11 ;  /* 0x000000ffff107224 */ /* 0x010fc400078e000b */
[----:B------:R-:W-:Y:S01]  /*2d190*/  IMAD.MOV.U32 R17, RZ, RZ, R10 ;  /* 0x000000ffff117224 */ /* 0x000fe200078e000a */
[----:B--2---:R-:W-:Y:S01]  /*2d1a0*/  STL.64 [R1+0x1cd8], R26 ;  /* 0x001cd81a01007387 */ /* 0x004fe20000100a00 */
[----:B------:R-:W-:Y:S03]  /*2d1b0*/  STL.64 [R1+0x1cd0], R24 ;  /* 0x001cd01801007387 */ /* 0x000fe60000100a00 */
[----:B------:R0:W-:Y:S02]  /*2d1c0*/  STL.64 [R1+0x1ce0], R16 ;  /* 0x001ce01001007387 */ /* 0x0001e40000100a00 */
[----:B0-----:R-:W2:Y:S04]  /*2d1d0*/  LDL.64 R16, [R1+0x20] ;  /* 0x0000200001107983 */ /* 0x001ea80000100a00 */
[----:B--2---:R0:W-:Y:S01]  /*2d1e0*/  STL.64 [R1+0x1cf8], R16 ;  /* 0x001cf81001007387 */ /* 0x0041e20000100a00 */
[----:B------:R-:W2:Y:S02]  /*2d1f0*/  LDL.LU R24, [R1+0x2f0] ;  /* 0x0002f00001187983 */ /* 0x000ea40000300800 */
[----:B------:R-:W2:Y:S02]  /*2d200*/  LDL.LU R25, [R1+0x2f4] ;  /* 0x0002f40001197983 */ /* 0x000ea40000300800 */
[----:B------:R-:W4:Y:S01]  /*2d210*/  LDL.LU R26, [R1+0x2f8] ;  /* 0x0002f800011a7983 */ /* 0x000f220000300800 */
[----:B------:R-:W4:Y:S04]  /*2d220*/  LDL.LU R27, [R1+0x2fc] ;  /* 0x0002fc00011b7983 */ /* 0x000f280000300800 */
[----:B0-----:R-:W2:Y:S01]  /*2d230*/  LDL.LU R16, [R1+0x310] ;  /* 0x0003100001107983 */ /* 0x001ea20000300800 */
[----:B------:R-:W2:Y:S02]  /*2d240*/  LDL.LU R17, [R1+0x314] ;  /* 0x0003140001117983 */ /* 0x000ea40000300800 */
[----:B------:R-:W2:Y:S02]  /*2d250*/  LDL.LU R18, [R1+0x318] ;  /* 0x0003180001127983 */ /* 0x000ea40000300800 */
[----:B------:R-:W2:Y:S02]  /*2d260*/  LDL.LU R19, [R1+0x31c] ;  /* 0x00031c0001137983 */ /* 0x000ea40000300800 */
[----:B--2---:R-:W-:Y:S01]  /*2d270*/  STL.64 [R1+0x1d18], R18 ;  /* 0x001d181201007387 */ /* 0x004fe20000100a00 */
[----:B------:R0:W-:Y:S03]  /*2d280*/  STL.64 [R1+0x1d10], R16 ;  /* 0x001d101001007387 */ /* 0x0001e60000100a00 */
[----:B0-----:R-:W2:Y:S01]  /*2d290*/  LDL.LU R16, [R1+0x320] ;  /* 0x0003200001107983 */ /* 0x001ea20000300800 */
[----:B------:R-:W2:Y:S02]  /*2d2a0*/  LDL.LU R17, [R1+0x324] ;  /* 0x0003240001117983 */ /* 0x000ea40000300800 */
[----:B------:R-:W2:Y:S02]  /*2d2b0*/  LDL.LU R18, [R1+0x328] ;  /* 0x0003280001127983 */ /* 0x000ea40000300800 */
[----:B------:R-:W2:Y:S02]  /*2d2c0*/  LDL.LU R19, [R1+0x32c] ;  /* 0x00032c0001137983 */ /* 0x000ea40000300800 */
[----:B--2---:R-:W-:Y:S01]  /*2d2d0*/  STL.64 [R1+0x1d28], R18 ;  /* 0x001d281201007387 */ /* 0x004fe20000100a00 */
[----:B------:R-:W-:Y:S02]  /*2d2e0*/  STL.64 [R1+0x1d20], R16 ;  /* 0x001d201001007387 */ /* 0x000fe40000100a00 */
[----:B----4-:R-:W-:Y:S02]  /*2d2f0*/  STL.64 [R1+0x1cf0], R26 ;  /* 0x001cf01a01007387 */ /* 0x010fe40000100a00 */
[----:B------:R0:W-:Y:S02]  /*2d300*/  STL.64 [R1+0x1ce8], R24 ;  /* 0x001ce81801007387 */ /* 0x0001e40000100a00 */
[----:B0-----:R-:W2:Y:S01]  /*2d310*/  LDL.LU R24, [R1+0x300] ;  /* 0x0003000001187983 */ /* 0x001ea20000300800 */
[----:B------:R-:W2:Y:S02]  /*2d320*/  LDL.LU R25, [R1+0x304] ;  /* 0x0003040001197983 */ /* 0x000ea40000300800 */
[----:B------:R-:W4:Y:S02]  /*2d330*/  LDL.LU R26, [R1+0x308] ;  /* 0x00030800011a7983 */ /* 0x000f240000300800 */
[----:B------:R-:W4:Y:S02]  /*2d340*/  LDL.LU R27, [R1+0x30c] ;  /* 0x00030c00011b7983 */ /* 0x000f240000300800 */
[----:B----4-:R-:W-:Y:S01]  /*2d350*/  STL.64 [R1+0x1d38], R26 ;  /* 0x001d381a01007387 */ /* 0x010fe20000100a00 */
[----:B--2---:R0:W-:Y:S03]  /*2d360*/  STL.64 [R1+0x1d30], R24 ;  /* 0x001d301801007387 */ /* 0x0041e60000100a00 */
[----:B0-----:R-:W2:Y:S01]  /*2d370*/  LDL.LU R24, [R1+0x330] ;  /* 0x0003300001187983 */ /* 0x001ea20000300800 */
[----:B------:R-:W2:Y:S02]  /*2d380*/  LDL.LU R25, [R1+0x334] ;  /* 0x0003340001197983 */ /* 0x000ea40000300800 */
[----:B------:R-:W4:Y:S02]  /*2d390*/  LDL.LU R26, [R1+0x338] ;  /* 0x00033800011a7983 */ /* 0x000f240000300800 */
[----:B------:R-:W4:Y:S02]  /*2d3a0*/  LDL.LU R27, [R1+0x33c] ;  /* 0x00033c00011b7983 */ /* 0x000f240000300800 */
[----:B------:R-:W-:-:S02]  /*2d3b0*/  IMAD.MOV.U32 R19, RZ, RZ, R8 ;  /* 0x000000ffff137224 */ /* 0x000fc400078e0008 */
[----:B------:R-:W-:Y:S01]  /*2d3c0*/  IMAD.MOV.U32 R18, RZ, RZ, R9 ;  /* 0x000000ffff127224 */ /* 0x000fe200078e0009 */
[----:B------:R-:W3:Y:S01]  /*2d3d0*/  LDL.LU R8, [R1+0x250] ;  /* 0x0002500001087983 */ /* 0x000ee20000300800 */
[----:B------:R-:W3:Y:S02]  /*2d3e0*/  LDL.LU R9, [R1+0x254] ;  /* 0x0002540001097983 */ /* 0x000ee40000300800 */
[----:B------:R-:W3:Y:S02]  /*2d3f0*/  LDL.LU R10, [R1+0x258] ;  /* 0x00025800010a7983 */ /* 0x000ee40000300800 */
[----:B------:R-:W3:Y:S01]  /*2d400*/  LDL.LU R11, [R1+0x25c] ;  /* 0x00025c00010b7983 */ /* 0x000ee20000300800 */
[----:B----4-:R0:W-:Y:S01]  /*2d410*/  STL.64 [R1+0x1d48], R26 ;  /* 0x001d481a01007387 */ /* 0x0101e20000100a00 */
[----:B--2---:R-:W-:Y:S03]  /*2d420*/  STL.64 [R1+0x1d40], R24 ;  /* 0x001d401801007387 */ /* 0x004fe60000100a00 */
[----:B0-----:R-:W2:Y:S01]  /*2d430*/  LDL.LU R26, [R1+0x58] ;  /* 0x00005800011a7983 */ /* 0x001ea20000300800 */
[----:B------:R-:W2:Y:S02]  /*2d440*/  LDL.LU R27, [R1+0x5c] ;  /* 0x00005c00011b7983 */ /* 0x000ea40000300800 */
[----:B---3--:R-:W-:Y:S02]  /*2d450*/  STL.64 [R1+0x1cb0], R22 ;  /* 0x001cb01601007387 */ /* 0x008fe40000100a00 */
[----:B------:R0:W-:Y:S02]  /*2d460*/  STL.64 [R1+0x1ca8], R20 ;  /* 0x001ca81401007387 */ /* 0x0001e40000100a00 */
[----:B0-----:R-:W3:Y:S01]  /*2d470*/  LDL.LU R20, [R1+0x2e0] ;  /* 0x0002e00001147983 */ /* 0x001ee20000300800 */
[----:B------:R-:W3:Y:S02]  /*2d480*/  LDL.LU R21, [R1+0x2e4] ;  /* 0x0002e40001157983 */ /* 0x000ee40000300800 */
[----:B------:R-:W4:Y:S02]  /*2d490*/  LDL.LU R22, [R1+0x2e8] ;  /* 0x0002e80001167983 */ /* 0x000f240000300800 */
[----:B------:R-:W4:Y:S02]  /*2d4a0*/  LDL.LU R23, [R1+0x2ec] ;  /* 0x0002ec0001177983 */ /* 0x000f240000300800 */
[----:B----4-:R-:W-:Y:S01]  /*2d4b0*/  STL.64 [R1+0x1d58], R22 ;  /* 0x001d581601007387 */ /* 0x010fe20000100a00 */
[----:B---3--:R0:W-:Y:S03]  /*2d4c0*/  STL.64 [R1+0x1d50], R20 ;  /* 0x001d501401007387 */ /* 0x0081e60000100a00 */
[----:B0-----:R-:W3:Y:S01]  /*2d4d0*/  LDL.LU R20, [R1+0x2b0] ;  /* 0x0002b00001147983 */ /* 0x001ee20000300800 */
[----:B------:R-:W3:Y:S02]  /*2d4e0*/  LDL.LU R21, [R1+0x2b4] ;  /* 0x0002b40001157983 */ /* 0x000ee40000300800 */
[----:B------:R-:W4:Y:S02]  /*2d4f0*/  LDL.LU R22, [R1+0x2b8] ;  /* 0x0002b80001167983 */ /* 0x000f240000300800 */
[----:B------:R-:W4:Y:S01]  /*2d500*/  LDL.LU R23, [R1+0x2bc] ;  /* 0x0002bc0001177983 */ /* 0x000f220000300800 */
[----:B--2---:R-:W-:Y:S01]  /*2d510*/  HMMA.16816.F32 R8, R4, R26, R8 ;  /* 0x0000001a0408723c */ /* 0x004fe20000001808 */
[----:B----4-:R0:W-:Y:S01]  /*2d520*/  STL.64 [R1+0x1d68], R22 ;  /* 0x001d681601007387 */ /* 0x0101e20000100a00 */
[----:B---3--:R-:W-:Y:S02]  /*2d530*/  STL.64 [R1+0x1d60], R20 ;  /* 0x001d601401007387 */ /* 0x008fe40000100a00 */
[----:B0-----:R-:W-:-:S02]  /*2d540*/  IMAD.MOV.U32 R22, RZ, RZ, R0 ;  /* 0x000000ffff167224 */ /* 0x001fc400078e0000 */
[----:B------:R-:W2:Y:S01]  /*2d550*/  LDL.LU R0, [R1+0x1e00] ;  /* 0x001e000001007983 */ /* 0x000ea20000300800 */
[----:B------:R-:W-:Y:S02]  /*2d560*/  IMAD.MOV.U32 R23, RZ, RZ, R3 ;  /* 0x000000ffff177224 */ /* 0x000fe400078e0003 */
[----:B------:R-:W3:Y:S03]  /*2d570*/  LDL.LU R3, [R1+0x1dfc] ;  /* 0x001dfc0001037983 */ /* 0x000ee60000300800 */
[----:B------:R0:W-:Y:S02]  /*2d580*/  STL.64 [R1+0x1d78], R22 ;  /* 0x001d781601007387 */ /* 0x0001e40000100a00 */
[----:B0-----:R-:W-:Y:S02]  /*2d590*/  IMAD.MOV.U32 R22, RZ, RZ, R2 ;  /* 0x000000ffff167224 */ /* 0x001fe400078e0002 */
[----:B------:R-:W-:Y:S01]  /*2d5a0*/  IMAD.MOV.U32 R23, RZ, RZ, R29 ;  /* 0x000000ffff177224 */ /* 0x000fe200078e001d */
[----:B------:R-:W4:Y:S04]  /*2d5b0*/  LDL.LU R2, [R1+0x1df8] ;  /* 0x001df80001027983 */ /* 0x000f280000300800 */
[----:B------:R0:W-:Y:S02]  /*2d5c0*/  STL.64 [R1+0x1d90], R22 ;  /* 0x001d901601007387 */ /* 0x0001e40000100a00 */
[----:B0-----:R-:W-:-:S02]  /*2d5d0*/  IMAD.MOV.U32 R22, RZ, RZ, R15 ;  /* 0x000000ffff167224 */ /* 0x001fc400078e000f */
[----:B------:R-:W-:-:S05]  /*2d5e0*/  IMAD.MOV.U32 R23, RZ, RZ, R14 ;  /* 0x000000ffff177224 */ /* 0x000fca00078e000e */
[----:B------:R0:W-:Y:S02]  /*2d5f0*/  STL.64 [R1+0x1da8], R22 ;  /* 0x001da81601007387 */ /* 0x0001e40000100a00 */
[----:B0-----:R-:W-:Y:S02]  /*2d600*/  IMAD.MOV.U32 R22, RZ, RZ, R13 ;  /* 0x000000ffff167224 */ /* 0x001fe400078e000d */
[----:B------:R-:W-:-:S05]  /*2d610*/  IMAD.MOV.U32 R23, RZ, RZ, R12 ;  /* 0x000000ffff177224 */ /* 0x000fca00078e000c */
[----:B------:R-:W-:Y:S01]  /*2d620*/  STL.64 [R1+0x1dc0], R22 ;  /* 0x001dc01601007387 */ /* 0x000fe20000100a00 */
[----:B------:R-:W-:Y:S02]  /*2d630*/  STL [R1+0x1bcc], R28 ;  /* 0x001bcc1c01007387 */ /* 0x000fe40000100800 */
[----:B------:R0:W-:Y:S02]  /*2d640*/  STL.64 [R1+0x1e0], R8 ;  /* 0x0001e00801007387 */ /* 0x0001e40000100a00 */
[----:B------:R1:W-:Y:S01]  /*2d650*/  STL [R1+0x1e8], R10 ;  /* 0x0001e80a01007387 */ /* 0x0003e20000100800 */
[----:B------:R-:W3:Y:S01]  /*2d660*/  LDL.LU R12, [R1+0x270] ;  /* 0x00027000010c7983 */ /* 0x000ee20000300800 */
[----:B------:R-:W3:Y:S02]  /*2d670*/  LDL.LU R13, [R1+0x274] ;  /* 0x00027400010d7983 */ /* 0x000ee40000300800 */
[----:B------:R-:W3:Y:S02]  /*2d680*/  LDL.LU R14, [R1+0x278] ;  /* 0x00027800010e7983 */ /* 0x000ee40000300800 */
[----:B------:R-:W3:Y:S01]  /*2d690*/  LDL.LU R15, [R1+0x27c] ;  /* 0x00027c00010f7983 */ /* 0x000ee20000300800 */
[----:B0-----:R-:W3:Y:S01]  /*2d6a0*/  LDL.LU R8, [R1+0x240] ;  /* 0x0002400001087983 */ /* 0x001ee20000300800 */
[----:B------:R-:W3:Y:S02]  /*2d6b0*/  LDL.LU R9, [R1+0x244] ;  /* 0x0002440001097983 */ /* 0x000ee40000300800 */
[----:B-1----:R-:W3:Y:S02]  /*2d6c0*/  LDL.LU R10, [R1+0x248] ;  /* 0x00024800010a7983 */ /* 0x002ee40000300800 */
[----:B--2---:R-:W-:-:S02]  /*2d6d0*/  IMAD.MOV.U32 R23, RZ, RZ, R0 ;  /* 0x000000ffff177224 */ /* 0x004fc400078e0000 */
[----:B------:R-:W-:Y:S02]  /*2d6e0*/  IMAD.MOV.U32 R0, RZ, RZ, R11 ;  /* 0x000000ffff007224 */ /* 0x000fe400078e000b */
[----:B------:R-:W2:Y:S01]  /*2d6f0*/  LDL.LU R11, [R1+0x24c] ;  /* 0x00024c00010b7983 */ /* 0x000ea20000300800 */
[----:B------:R0:W-:Y:S02]  /*2d700*/  STL.64 [R1+0x1d70], R26 ;  /* 0x001d701a01007387 */ /* 0x0001e40000100a00 */
[----:B------:R-:W2:Y:S02]  /*2d710*/  LDL.LU R24, [R1+0x290] ;  /* 0x0002900001187983 */ /* 0x000ea40000300800 */
[----:B------:R-:W2:Y:S01]  /*2d720*/  LDL.LU R25, [R1+0x294] ;  /* 0x0002940001197983 */ /* 0x000ea20000300800 */
[----:B0-----:R-:W2:Y:S01]  /*2d730*/  LDL.LU R26, [R1+0x298] ;  /* 0x00029800011a7983 */ /* 0x001ea20000300800 */
[----:B------:R-:W2:Y:S03]  /*2d740*/  LDL.LU R27, [R1+0x29c] ;  /* 0x00029c00011b7983 */ /* 0x000ea60000300800 */
[----:B--2---:R-:W-:Y:S01]  /*2d750*/  STL.64 [R1+0x1d88], R26 ;  /* 0x001d881a01007387 */ /* 0x004fe20000100a00 */
[----:B------:R0:W-:Y:S03]  /*2d760*/  STL.64 [R1+0x1d80], R24 ;  /* 0x001d801801007387 */ /* 0x0001e60000100a00 */
        /* <DEDUP_REMOVED lines=9> */
[----:B------:R-:W2:Y:S01]  /*2d800*/  LDL.LU R27, [R1+0x26c] ;  /* 0x00026c00011b7983 */ /* 0x000ea20000300800 */
[C---:B---3--:R-:W-:Y:S01]  /*2d810*/  HMMA.16816.F32 R12, R4.reuse, R18, R12 ;  /* 0x00000012040c723c */ /* 0x048fe2000000180c */
[----:B--2---:R-:W-:Y:S01]  /*2d820*/  STL.64 [R1+0x1db8], R26 ;  /* 0x001db81a01007387 */ /* 0x004fe20000100a00 */
[----:B------:R0:W-:Y:S03]  /*2d830*/  STL.64 [R1+0x1db0], R24 ;  /* 0x001db01801007387 */ /* 0x0001e60000100a00 */
[----:B0-----:R-:W2:Y:S01]  /*2d840*/  LDL.LU R24, [R1+0x220] ;  /* 0x0002200001187983 */ /* 0x001ea20000300800 */
[----:B------:R-:W2:Y:S02]  /*2d850*/  LDL.LU R25, [R1+0x224] ;  /* 0x0002240001197983 */ /* 0x000ea40000300800 */
[----:B------:R-:W3:Y:S02]  /*2d860*/  LDL.LU R26, [R1+0x228] ;  /* 0x00022800011a7983 */ /* 0x000ee40000300800 */
[----:B------:R-:W3:Y:S11]  /*2d870*/  LDL.LU R27, [R1+0x22c] ;  /* 0x00022c00011b7983 */ /* 0x000ef60000300800 */
[----:B------:R-:W-:Y:S03]  /*2d880*/  @!UPT UIADD3 URZ, URZ, URZ, URZ ;  /* 0x0000003f3f3ff290 */ /* 0x000fe6000fffe03f */
[----:B------:R-:W-:Y:S01]  /*2d890*/  IMAD.MOV.U32 R28, RZ, RZ, R15 ;  /* 0x000000ffff1c7224 */ /* 0x000fe200078e000f */
[----:B---3--:R-:W-:Y:S01]  /*2d8a0*/  STL.64 [R1+0x1dd0], R26 ;  /* 0x001dd01a01007387 */ /* 0x008fe20000100a00 */
[----:B--2---:R0:W-:Y:S03]  /*2d8b0*/  STL.64 [R1+0x1dc8], R24 ;  /* 0x001dc81801007387 */ /* 0x0041e60000100a00 */
[----:B0-----:R-:W2:Y:S01]  /*2d8c0*/  LDL.LU R24, [R1+0x230] ;  /* 0x0002300001187983 */ /* 0x001ea20000300800 */
[----:B------:R-:W2:Y:S02]  /*2d8d0*/  LDL.LU R25, [R1+0x234] ;  /* 0x0002340001197983 */ /* 0x000ea40000300800 */
[----:B------:R-:W2:Y:S02]  /*2d8e0*/  LDL.LU R26, [R1+0x238] ;  /* 0x00023800011a7983 */ /* 0x000ea40000300800 */
[----:B------:R-:W2:Y:S01]  /*2d8f0*/  LDL.LU R27, [R1+0x23c] ;  /* 0x00023c00011b7983 */ /* 0x000ea20000300800 */
[----:B------:R-:W-:Y:S01]  /*2d900*/  STL.64 [R1+0x360], R12 ;  /* 0x0003600c01007387 */ /* 0x000fe20000100a00 */
[----:B------:R0:W-:Y:S03]  /*2d910*/  STL [R1+0x368], R14 ;  /* 0x0003680e01007387 */ /* 0x0001e60000100800 */
[----:B0-----:R-:W3:Y:S01]  /*2d920*/  LDL.LU.64 R14, [R1+0x1df0] ;  /* 0x001df000010e7983 */ /* 0x001ee20000300a00 */
[----:B------:R-:W2:Y:S02]  /*2d930*/  LDL.LU.64 R12, [R1+0x1de8] ;  /* 0x001de800010c7983 */ /* 0x000ea40000300a00 */
[----:B------:R-:W-:Y:S01]  /*2d940*/  IMAD.MOV.U32 R22, RZ, RZ, R3 ;  /* 0x000000ffff167224 */ /* 0x000fe200078e0003 */
[----:B---3--:R-:W-:Y:S01]  /*2d950*/  HMMA.16816.F32 R4, R4, R14, R8 ;  /* 0x0000000e0404723c */ /* 0x008fe20000001808 */
[----:B------:R-:W2:Y:S01]  /*2d960*/  LDL.LU.64 R10, [R1+0x1de0] ;  /* 0x001de000010a7983 */ /* 0x000ea20000300a00 */
[----:B------:R-:W2:Y:S11]  /*2d970*/  LDL.LU.64 R8, [R1+0x1dd8] ;  /* 0x001dd80001087983 */ /* 0x000eb60000300a00 */
[----:B------:R-:W-:Y:S10]  /*2d980*/  @!UPT UIADD3 URZ, URZ, URZ, URZ ;  /* 0x0000003f3f3ff290 */ /* 0x000ff4000fffe03f */
[----:B------:R-:W-:Y:S01]  /*2d990*/  STL.64 [R1+0x350], R4 ;  /* 0x0003500401007387 */ /* 0x000fe20000100a00 */
[----:B------:R-:W-:Y:S01]  /*2d9a0*/  STL.64 [R1+0x358], R6 ;  /* 0x0003580601007387 */ /* 0x000fe20000100a00 */
[C---:B--2---:R-:W-:Y:S02]  /*2d9b0*/  HMMA.16816.F32 R20, R8.reuse, R22, R24 ;  /* 0x000000160814723c */ /* 0x044fe40000001818 */
[----:B------:R-:W2:Y:S01]  /*2d9c0*/  LDL.LU.64 R26, [R1+0x1dd0] ;  /* 0x001dd000011a7983 */ /* 0x000ea20000300a00 */
[----:B------:R-:W2:Y:S11]  /*2d9d0*/  LDL.LU.64 R24, [R1+0x1dc8] ;  /* 0x001dc80001187983 */ /* 0x000eb60000300a00 */
[----:B------:R-:W-:Y:S09]  /*2d9e0*/  @!UPT UIADD3 URZ, URZ, URZ, URZ ;  /* 0x0000003f3f3ff290 */ /* 0x000ff2000fffe03f */
[----:B------:R-:W-:Y:S01]  /*2d9f0*/  STL.64 [R1+0x340], R20 ;  /* 0x0003401401007387 */ /* 0x000fe20000100a00 */
        /* <DEDUP_REMOVED lines=38> */
[C---:B---3--:R-:W-:Y:S01]  /*2dc60*/  HMMA.16816.F32 R16, R8.reuse, R18, R24 ;  /* 0x000000120810723c */ /* 0x048fe20000001818 */
[----:B------:R-:W3:Y:S01]  /*2dc70*/  LDL.LU.64 R26, [R1+0x1d38] ;  /* 0x001d3800011a7983 */ /* 0x000ee20000300a00 */
[----:B------:R-:W3:Y:S11]  /*2dc80*/  LDL.LU.64 R24, [R1+0x1d30] ;  /* 0x001d300001187983 */ /* 0x000ef60000300a00 */
[----:B------:R-:W-:Y:S10]  /*2dc90*/  @!UPT UIADD3 URZ, URZ, URZ, URZ ;  /* 0x0000003f3f3ff290 */ /* 0x000ff4000fffe03f */
[----:B------:R-:W-:Y:S01]  /*2dca0*/  STL.64 [R1+0x220], R16 ;  /* 0x0002201001007387 */ /* 0x000fe20000100a00 */
[----:B------:R0:W-:Y:S03]  /*2dcb0*/  STL.64 [R1+0x228], R18 ;  /* 0x0002281201007387 */ /* 0x0001e60000100a00 */
[----:B0-----:R-:W2:Y:S01]  /*2dcc0*/  LDL.LU.64 R18, [R1+0x1d28] ;  /* 0x001d280001127983 */ /* 0x001ea20000300a00 */
[----:B------:R-:W2:Y:S02]  /*2dcd0*/  LDL.LU.64 R16, [R1+0x1d20] ;  /* 0x001d200001107983 */ /* 0x000ea40000300a00 */
[----:B------:R-:W-:Y:S02]  /*2dce0*/  IMAD.MOV.U32 R4, RZ, RZ, R13 ;  /* 0x000000ffff047224 */ /* 0x000fe400078e000d */
[----:B------:R-:W-:Y:S01]  /*2dcf0*/  IMAD.MOV.U32 R5, RZ, RZ, R12 ;  /* 0x000000ffff057224 */ /* 0x000fe200078e000c */
[----:B--2---:R-:W-:Y:S01]  /*2dd00*/  HMMA.16816.F32 R8, R8, R14, R16 ;  /* 0x0000000e0808723c */ /* 0x004fe20000001810 */
[----:B------:R-:W2:Y:S01]  /*2dd10*/  LDL.LU.64 R18, [R1+0x1d18] ;  /* 0x001d180001127983 */ /* 0x000ea20000300a00 */
[----:B------:R-:W2:Y:S02]  /*2dd20*/  LDL.LU.64 R16, [R1+0x1d10] ;  /* 0x001d100001107983 */ /* 0x000ea40000300a00 */
[----:B------:R-:W2:Y:S02]  /*2dd30*/  LDL.LU.64 R14, [R1+0x1d08] ;  /* 0x001d0800010e7983 */ /* 0x000ea40000300a00 */
[----:B------:R-:W2:Y:S11]  /*2dd40*/  LDL.LU.64 R12, [R1+0x1d00] ;  /* 0x001d0000010c7983 */ /* 0x000eb60000300a00 */
[----:B------:R-:W-:Y:S06]  /*2dd50*/  @!UPT UIADD3 URZ, URZ, URZ, URZ ;  /* 0x0000003f3f3ff290 */ /* 0x000fec000fffe03f */
[----:B------:R0:W-:Y:S01]  /*2dd60*/  STL.64 [R1+0x200], R8 ;  /* 0x0002000801007387 */ /* 0x0001e20000100a00 */
[----:B------:R-:W-:Y:S03]  /*2dd70*/  STL.64 [R1+0x208], R10 ;  /* 0x0002080a01007387 */ /* 0x000fe60000100a00 */
[----:B0-----:R-:W3:Y:S01]  /*2dd80*/  LDL R8, [R1+0xe0] ;  /* 0x0000e00001087983 */ /* 0x001ee20000100800 */
[----:B--2---:R-:W-:Y:S11]  /*2dd90*/  HMMA.16816.F32 R16, R12, R4, R16 ;  /* 0x000000040c10723c */ /* 0x004ff60000001810 */
[----:B------:R-:W-:Y:S11]  /*2dda0*/  @!UPT UIADD3 URZ, URZ, URZ, URZ ;  /* 0x0000003f3f3ff290 */ /* 0x000ff6000fffe03f */
[----:B------:R-:W-:Y:S01]  /*2ddb0*/  @!UPT UIADD3 URZ, URZ, URZ, URZ ;  /* 0x0000003f3f3ff290 */ /* 0x000fe2000fffe03f */
[----:B------:R0:W-:Y:S01]  /*2ddc0*/  STL.64 [R1+0x210], R16 ;  /* 0x0002101001007387 */ /* 0x0001e20000100a00 */
[----:B------:R-:W-:Y:S03]  /*2ddd0*/  STL [R1+0x218], R18 ;  /* 0x0002181201007387 */ /* 0x000fe60000100800 */
[----:B0-----:R-:W3:Y:S01]  /*2dde0*/  LDL.LU.64 R16, [R1+0x1cf8] ;  /* 0x001cf80001107983 */ /* 0x001ee20000300a00 */
[----:B----4-:R-:W-:Y:S02]  /*2ddf0*/  IMAD.MOV.U32 R9, RZ, RZ, R2 ;  /* 0x000000ffff097224 */ /* 0x010fe400078e0002 */
[----:B------:R-:W-:-:S05]  /*2de00*/  IMAD.MOV.U32 R2, RZ, RZ, R19 ;  /* 0x000000ffff027224 */ /* 0x000fca00078e0013 */
[----:B------:R-:W-:Y:S01]  /*2de10*/  STL [R1+0x1b78], R2 ;  /* 0x001b780201007387 */ /* 0x000fe20000100800 */
[C---:B---3--:R-:W-:Y:S01]  /*2de20*/  HMMA.16816.F32 R24, R12.reuse, R16, R24 ;  /* 0x000000100c18723c */ /* 0x048fe20000001818 */
        /* <DEDUP_REMOVED lines=14> */
[----:B0-----:R-:W3:Y:S01]  /*2df10*/  LDL.LU R19, [R1+0x1cc8] ;  /* 0x001cc80001137983 */ /* 0x001ee20000300800 */
[----:B------:R-:W2:Y:S02]  /*2df20*/  LDL.LU.64 R16, [R1+0x1cc0] ;  /* 0x001cc00001107983 */ /* 0x000ea40000300a00 */
[C---:B--2---:R-:W-:Y:S11]  /*2df30*/  HMMA.16816.F32 R24, R12.reuse, R16, R24 ;  /* 0x000000100c18723c */ /* 0x044ff60000001818 */
[----:B------:R-:W-:Y:S11]  /*2df40*/  @!UPT UIADD3 URZ, URZ, URZ, URZ ;  /* 0x0000003f3f3ff290 */ /* 0x000ff6000fffe03f */
[----:B------:R-:W-:Y:S01]  /*2df50*/  @!UPT UIADD3 URZ, URZ, URZ, URZ ;  /* 0x0000003f3f3ff290 */ /* 0x000fe2000fffe03f */
[----:B------:R0:W-:Y:S01]  /*2df60*/  STL.64 [R1+0x2c0], R24 ;  /* 0x0002c01801007387 */ /* 0x0001e20000100a00 */
[----:B------:R1:W-:Y:S03]  /*2df70*/  STL.64 [R1+0x2c8], R26 ;  /* 0x0002c81a01007387 */ /* 0x0003e60000100a00 */
[----:B0-----:R-:W1:Y:S02]  /*2df80*/  LDL.LU.64 R24, [R1+0x1cb8] ;  /* 0x001cb80001187983 */ /* 0x001e640000300a00 */
[C---:B-1----:R-:W-:Y:S02]  /*2df90*/  HMMA.16816.F32 R24, R12.reuse, R24, R20 ;  /* 0x000000180c18723c */ /* 0x042fe40000001814 */
[----:B------:R-:W2:Y:S01]  /*2dfa0*/  LDL.LU.64 R22, [R1+0x1cb0] ;  /* 0x001cb00001167983 */ /* 0x000ea20000300a00 */
[----:B------:R-:W2:Y:S11]  /*2dfb0*/  LDL.LU.64 R20, [R1+0x1ca8] ;  /* 0x001ca80001147983 */ /* 0x000eb60000300a00 */
[----:B------:R-:W-:Y:S09]  /*2dfc0*/  @!UPT UIADD3 URZ, URZ, URZ, URZ ;  /* 0x0000003f3f3ff290 */ /* 0x000ff2000fffe03f */
[----:B------:R0:W-:Y:S01]  /*2dfd0*/  STL.64 [R1+0x2e0], R24 ;  /* 0x0002e01801007387 */ /* 0x0001e20000100a00 */
[----:B------:R-:W-:Y:S03]  /*2dfe0*/  STL.64 [R1+0x2e8], R26 ;  /* 0x0002e81a01007387 */ /* 0x000fe60000100a00 */
[----:B0-----:R-:W2:Y:S02]  /*2dff0*/  LDL.LU.64 R24, [R1+0x1ca0] ;  /* 0x001ca00001187983 */ /* 0x001ea40000300a00 */
[C---:B--2---:R-:W-:Y:S11]  /*2e000*/  HMMA.16816.F32 R20, R12.reuse, R24, R20 ;  /* 0x000000180c14723c */ /* 0x044ff60000001814 */
[----:B------:R-:W-:Y:S11]  /*2e010*/  @!UPT UIADD3 URZ, URZ, URZ, URZ ;  /* 0x0000003f3f3ff290 */ /* 0x000ff6000fffe03f */
[----:B------:R-:W-:Y:S01]  /*2e020*/  @!UPT UIADD3 URZ, URZ, URZ, URZ ;  /* 0x0000003f3f3ff290 */ /* 0x000fe2000fffe03f */
[----:B------:R-:W-:Y:S01]  /*2e030*/  STL.64 [R1+0x2f0], R20 ;  /* 0x0002f01401007387 */ /* 0x000fe20000100a00 */
[----:B------:R0:W-:Y:S03]  /*2e040*/  STL.64 [R1+0x2f8], R22 ;  /* 0x0002f81601007387 */ /* 0x0001e60000100a00 */
[----:B0-----:R-:W2:Y:S01]  /*2e050*/  LDL.LU.64 R22, [R1+0x1c98] ;  /* 0x001c980001167983 */ /* 0x001ea20000300a00 */
[----:B------:R-:W2:Y:S02]  /*2e060*/  LDL.LU.64 R20, [R1+0x1c90] ;  /* 0x001c900001147983 */ /* 0x000ea40000300a00 */
[----:B------:R-:W-:Y:S02]  /*2e070*/  IMAD.MOV.U32 R29, RZ, RZ, R24 ;  /* 0x000000ffff1d7224 */ /* 0x000fe400078e0018 */
[----:B------:R-:W-:Y:S01]  /*2e080*/  IMAD.MOV.U32 R2, RZ, RZ, R25 ;  /* 0x000000ffff027224 */ /* 0x000fe200078e0019 */
[----:B------:R-:W4:Y:S01]  /*2e090*/  LDL.LU.64 R26, [R1+0x1c88] ;  /* 0x001c8800011a7983 */ /* 0x000f220000300a00 */
[----:B------:R-:W3:Y:S01]  /*2e0a0*/  LDL.LU.64 R24, [R1+0x1c80] ;  /* 0x001c800001187983 */ /* 0x000ee20000300a00 */
[----:B--2---:R-:W-:Y:S11]  /*2e0b0*/  HMMA.16816.F32 R20, R12, R8, R20 ;  /* 0x000000080c14723c */ /* 0x004ff60000001814 */
[----:B------:R-:W-:Y:S11]  /*2e0c0*/  @!UPT UIADD3 URZ, URZ, URZ, URZ ;  /* 0x0000003f3f3ff290 */ /* 0x000ff6000fffe03f */
[----:B------:R-:W-:Y:S01]  /*2e0d0*/  @!UPT UIADD3 URZ, URZ, URZ, URZ ;  /* 0x0000003f3f3ff290 */ /* 0x000fe2000fffe03f */
[----:B------:R-:W-:Y:S01]  /*2e0e0*/  STL.64 [R1+0x2d0], R20 ;  /* 0x0002d01401007387 */ /* 0x000fe20000100a00 */
        /* <DEDUP_REMOVED lines=11> */
[----:B------:R-:W3:Y:S01]  /*2e1a0*/  LDL.LU R20, [R1+0x1b0] ;  /* 0x0001b00001147983 */ /* 0x000ee20000300800 */
[----:B------:R-:W-:-:S02]  /*2e1b0*/  IMAD.MOV.U32 R3, RZ, RZ, R22 ;  /* 0x000000ffff037224 */ /* 0x000fc400078e0016 */
[----:B------:R-:W3:Y:S02]  /*2e1c0*/  LDL.LU R21, [R1+0x1b4] ;  /* 0x0001b40001157983 */ /* 0x000ee40000300800 */
[----:B------:R-:W-:Y:S01]  /*2e1d0*/  IMAD.MOV.U32 R18, RZ, RZ, R23 ;  /* 0x000000ffff127224 */ /* 0x000fe200078e0017 */
[----:B------:R-:W3:Y:S01]  /*2e1e0*/  LDL.LU R22, [R1+0x1b8] ;  /* 0x0001b80001167983 */ /* 0x000ee20000300800 */
[----:B------:R-:W3:Y:S03]  /*2e1f0*/  LDL.LU R23, [R1+0x1bc] ;  /* 0x0001bc0001177983 */ /* 0x000ee60000300800 */
        /* <DEDUP_REMOVED lines=8> */
[----:B0-----:R-:W2:Y:S04]  /*2e280*/  LDL.64 R8, [R1+0x10] ;  /* 0x0000100001087983 */ /* 0x001ea80000100a00 */
[----:B--2---:R0:W-:Y:S02]  /*2e290*/  STL.64 [R1+0x1c50], R8 ;  /* 0x001c500801007387 */ /* 0x0041e40000100a00 */
[----:B0-----:R-:W-:-:S02]  /*2e2a0*/  IMAD.MOV.U32 R8, RZ, RZ, R7 ;  /* 0x000000ffff087224 */ /* 0x001fc400078e0007 */
[----:B------:R-:W-:-:S05]  /*2e2b0*/  IMAD.MOV.U32 R9, RZ, RZ, R6 ;  /* 0x000000ffff097224 */ /* 0x000fca00078e0006 */
[----:B------:R0:W-:Y:S04]  /*2e2c0*/  STL.64 [R1+0x1c68], R8 ;  /* 0x001c680801007387 */ /* 0x0001e80000100a00 */
[----:B0-----:R-:W2:Y:S01]  /*2e2d0*/  LDL.LU R8, [R1+0x1a0] ;  /* 0x0001a00001087983 */ /* 0x001ea20000300800 */
[----:B------:R-:W2:Y:S02]  /*2e2e0*/  LDL.LU R9, [R1+0x1a4] ;  /* 0x0001a40001097983 */ /* 0x000ea40000300800 */
[----:B------:R-:W2:Y:S02]  /*2e2f0*/  LDL.LU R10, [R1+0x1a8] ;  /* 0x0001a800010a7983 */ /* 0x000ea40000300800 */
[----:B------:R-:W2:Y:S01]  /*2e300*/  LDL.LU R11, [R1+0x1ac] ;  /* 0x0001ac00010b7983 */ /* 0x000ea20000300800 */
[----:B------:R-:W-:Y:S01]  /*2e310*/  STL [R1+0x1acc], R18 ;  /* 0x001acc1201007387 */ /* 0x000fe20000100800 */
[----:B---3--:R-:W-:Y:S02]  /*2e320*/  STL [R1+0x1c48], R19 ;  /* 0x001c481301007387 */ /* 0x008fe40000100800 */
[----:B------:R0:W-:Y:S02]  /*2e330*/  STL.64 [R1+0x1c40], R16 ;  /* 0x001c401001007387 */ /* 0x0001e40000100a00 */
[----:B0-----:R-:W3:Y:S01]  /*2e340*/  LDL.LU R16, [R1+0x180] ;  /* 0x0001800001107983 */ /* 0x001ee20000300800 */
[----:B------:R-:W3:Y:S02]  /*2e350*/  LDL.LU R17, [R1+0x184] ;  /* 0x0001840001117983 */ /* 0x000ee40000300800 */
[----:B------:R-:W2:Y:S02]  /*2e360*/  LDL.LU R18, [R1+0x188] ;  /* 0x0001880001127983 */ /* 0x000ea40000300800 */
[----:B------:R-:W2:Y:S01]  /*2e370*/  LDL.LU R19, [R1+0x18c] ;  /* 0x00018c0001137983 */ /* 0x000ea20000300800 */
[----:B------:R-:W-:Y:S01]  /*2e380*/  HMMA.16816.F32 R12, R12, R24, R20 ;  /* 0x000000180c0c723c */ /* 0x000fe20000001814 */
[----:B--2---:R-:W-:Y:S01]  /*2e390*/  STL.64 [R1+0x1c60], R18 ;  /* 0x001c601201007387 */ /* 0x004fe20000100a00 */
[----:B---3--:R0:W-:Y:S03]  /*2e3a0*/  STL.64 [R1+0x1c58], R16 ;  /* 0x001c581001007387 */ /* 0x0081e60000100a00 */
[----:B0-----:R-:W2:Y:S01]  /*2e3b0*/  LDL.LU R16, [R1+0x190] ;  /* 0x0001900001107983 */ /* 0x001ea20000300800 */
[----:B------:R-:W2:Y:S02]  /*2e3c0*/  LDL.LU R17, [R1+0x194] ;  /* 0x0001940001117983 */ /* 0x000ea40000300800 */
[----:B------:R-:W2:Y:S02]  /*2e3d0*/  LDL.LU R18, [R1+0x198] ;  /* 0x0001980001127983 */ /* 0x000ea40000300800 */
[----:B------:R-:W2:Y:S01]  /*2e3e0*/  LDL.LU R19, [R1+0x19c] ;  /* 0x00019c0001137983 */ /* 0x000ea20000300800 */
[----:B------:R-:W-:Y:S01]  /*2e3f0*/  STL [R1+0x1ac8], R3 ;  /* 0x001ac80301007387 */ /* 0x000fe20000100800 */
[----:B------:R-:W3:Y:S02]  /*2e400*/  LDL.LU.64 R22, [R1+0x1c78] ;  /* 0x001c780001167983 */ /* 0x000ee40000300a00 */
[----:B------:R-:W3:Y:S02]  /*2e410*/  LDL.LU.64 R20, [R1+0x1c70] ;  /* 0x001c700001147983 */ /* 0x000ee40000300a00 */
[----:B----4-:R-:W-:Y:S01]  /*2e420*/  STL.64 [R1+0x1bf8], R26 ;  /* 0x001bf81a01007387 */ /* 0x010fe20000100a00 */
[----:B------:R0:W-:Y:S06]  /*2e430*/  STL.64 [R1+0x1bf0], R24 ;  /* 0x001bf01801007387 */ /* 0x0001ec0000100a00 */
[----:B------:R1:W-:Y:S02]  /*2e440*/  STL.64 [R1+0x2a0], R12 ;  /* 0x0002a00c01007387 */ /* 0x0003e40000100a00 */
[----:B------:R-:W-:Y:S01]  /*2e450*/  STL.64 [R1+0x2a8], R14 ;  /* 0x0002a80e01007387 */ /* 0x000fe20000100a00 */
[----:B0-----:R-:W4:Y:S01]  /*2e460*/  LDL.LU R24, [R1+0x120] ;  /* 0x0001200001187983 */ /* 0x001f220000300800 */
[----:B------:R-:W4:Y:S02]  /*2e470*/  LDL.LU R25, [R1+0x124] ;  /* 0x0001240001197983 */ /* 0x000f240000300800 */
[----:B------:R-:W4:Y:S02]  /*2e480*/  LDL.LU R26, [R1+0x128] ;  /* 0x00012800011a7983 */ /* 0x000f240000300800 */
[----:B------:R-:W4:Y:S01]  /*2e490*/  LDL.LU R27, [R1+0x12c] ;  /* 0x00012c00011b7983 */ /* 0x000f220000300800 */
[----:B-1----:R-:W2:Y:S01]  /*2e4a0*/  LDL.LU.64 R12, [R1+0xc0] ;  /* 0x0000c000010c7983 */ /* 0x002ea20000300a00 */
[C---:B---3--:R-:W-:Y:S11]  /*2e4b0*/  HMMA.16816.F32 R8, R20.reuse, R4, R8 ;  /* 0x000000041408723c */ /* 0x048ff60000001808 */
[----:B------:R-:W-:Y:S11]  /*2e4c0*/  @!UPT UIADD3 URZ, URZ, URZ, URZ ;  /* 0x0000003f3f3ff290 */ /* 0x000ff6000fffe03f */
[----:B------:R-:W-:Y:S01]  /*2e4d0*/  @!UPT UIADD3 URZ, URZ, URZ, URZ ;  /* 0x0000003f3f3ff290 */ /* 0x000fe2000fffe03f */
[----:B------:R0:W-:Y:S01]  /*2e4e0*/  STL.64 [R1+0x280], R8 ;  /* 0x0002800801007387 */ /* 0x0001e20000100a00 */
[----:B------:R-:W-:Y:S03]  /*2e4f0*/  STL.64 [R1+0x288], R10 ;  /* 0x0002880a01007387 */ /* 0x000fe60000100a00 */
[----:B0-----:R-:W2:Y:S01]  /*2e500*/  LDL.LU.64 R8, [R1+0x1c68] ;  /* 0x001c680001087983 */ /* 0x001ea20000300a00 */
[----:B------:R0:W-:Y:S03]  /*2e510*/  STL.64 [R1+0x1be8], R4 ;  /* 0x001be80401007387 */ /* 0x0001e60000100a00 */
[----:B0-----:R-:W3:Y:S01]  /*2e520*/  LDL.LU R4, [R1+0x110] ;  /* 0x0001100001047983 */ /* 0x001ee20000300800 */
[----:B------:R-:W3:Y:S02]  /*2e530*/  LDL.LU R5, [R1+0x114] ;  /* 0x0001140001057983 */ /* 0x000ee40000300800 */
[----:B------:R-:W3:Y:S02]  /*2e540*/  LDL.LU R6, [R1+0x118] ;  /* 0x0001180001067983 */ /* 0x000ee40000300800 */
[----:B------:R-:W3:Y:S01]  /*2e550*/  LDL.LU R7, [R1+0x11c] ;  /* 0x00011c0001077983 */ /* 0x000ee20000300800 */
[C---:B--2---:R-:W-:Y:S01]  /*2e560*/  HMMA.16816.F32 R8, R20.reuse, R8, R16 ;  /* 0x000000081408723c */ /* 0x044fe20000001810 */
[----:B------:R-:W2:Y:S01]  /*2e570*/  LDL.LU.64 R18, [R1+0x1c60] ;  /* 0x001c600001127983 */ /* 0x000ea20000300a00 */
[----:B------:R-:W2:Y:S11]  /*2e580*/  LDL.LU.64 R16, [R1+0x1c58] ;  /* 0x001c580001107983 */ /* 0x000eb60000300a00 */
[----:B------:R-:W-:Y:S10]  /*2e590*/  @!UPT UIADD3 URZ, URZ, URZ, URZ ;  /* 0x0000003f3f3ff290 */ /* 0x000ff4000fffe03f */
[----:B------:R0:W-:Y:S01]  /*2e5a0*/  STL.64 [R1+0x1f0], R8 ;  /* 0x0001f00801007387 */ /* 0x0001e20000100a00 */
[----:B------:R-:W-:Y:S03]  /*2e5b0*/  STL.64 [R1+0x1f8], R10 ;  /* 0x0001f80a01007387 */ /* 0x000fe60000100a00 */
[----:B0-----:R-:W2:Y:S02]  /*2e5c0*/  LDL.LU.64 R8, [R1+0x1c50] ;  /* 0x001c500001087983 */ /* 0x001ea40000300a00 */
[C---:B--2---:R-:W-:Y:S01]  /*2e5d0*/  HMMA.16816.F32 R16, R20.reuse, R8, R16 ;  /* 0x000000081410723c */ /* 0x044fe20000001810 */
[----:B------:R-:W-:Y:S02]  /*2e5e0*/  IMAD.MOV.U32 R14, RZ, RZ, R8 ;  /* 0x000000ffff0e7224 */ /* 0x000fe400078e0008 */
[----:B------:R-:W-:Y:S11]  /*2e5f0*/  IMAD.MOV.U32 R3, RZ, RZ, R9 ;  /* 0x000000ffff037224 */ /* 0x000ff600078e0009 */
[----:B------:R-:W-:Y:S09]  /*2e600*/  @!UPT UIADD3 URZ, URZ, URZ, URZ ;  /* 0x0000003f3f3ff290 */ /* 0x000ff2000fffe03f */
[----:B------:R-:W-:Y:S01]  /*2e610*/  STL.64 [R1+0x1d0], R16 ;  /* 0x0001d01001007387 */ /* 0x000fe20000100a00 */
[----:B------:R0:W-:Y:S03]  /*2e620*/  STL.64 [R1+0x1d8], R18 ;  /* 0x0001d81201007387 */ /* 0x0001e60000100a00 */
[----:B0-----:R-:W2:Y:S01]  /*2e630*/  LDL.LU R19, [R1+0x1c48] ;  /* 0x001c480001137983 */ /* 0x001ea20000300800 */
[----:B------:R-:W2:Y:S02]  /*2e640*/  LDL.LU.64 R16, [R1+0x1c40] ;  /* 0x001c400001107983 */ /* 0x000ea40000300a00 */
[----:B------:R-:W2:Y:S02]  /*2e650*/  LDL.LU.64 R10, [R1+0x1c38] ;  /* 0x001c3800010a7983 */ /* 0x000ea40000300a00 */
        /* <DEDUP_REMOVED lines=8> */
[----:B--2---:R-:W-:Y:S11]  /*2e6e0*/  HMMA.16816.F32 R8, R20, R12, R8 ;  /* 0x0000000c1408723c */ /* 0x004ff60000001808 */
[----:B------:R-:W-:Y:S11]  /*2e6f0*/  @!UPT UIADD3 URZ, URZ, URZ, URZ ;  /* 0x0000003f3f3ff290 */ /* 0x000ff6000fffe03f */
[----:B------:R-:W-:Y:S01]  /*2e700*/  @!UPT UIADD3 URZ, URZ, URZ, URZ ;  /* 0x0000003f3f3ff290 */ /* 0x000fe2000fffe03f */
[----:B------:R-:W-:Y:S01]  /*2e710*/  STL.64 [R1+0x1a0], R8 ;  /* 0x0001a00801007387 */ /* 0x000fe20000100a00 */
[----:B------:R0:W-:Y:S03]  /*2e720*/  STL.64 [R1+0x1a8], R10 ;  /* 0x0001a80a01007387 */ /* 0x0001e60000100a00 */
[----:B0-----:R-:W2:Y:S01]  /*2e730*/  LDL.LU.64 R10, [R1+0x1c18] ;  /* 0x001c1800010a7983 */ /* 0x001ea20000300a00 */
[----:B------:R-:W2:Y:S02]  /*2e740*/  LDL.LU.64 R8, [R1+0x1c10] ;  /* 0x001c100001087983 */ /* 0x000ea40000300a00 */
[----:B------:R0:W-:Y:S02]  /*2e750*/  STL.64 [R1+0x1ba0], R12 ;  /* 0x001ba00c01007387 */ /* 0x0001e40000100a00 */
[----:B0-----:R-:W-:Y:S02]  /*2e760*/  IMAD.MOV.U32 R12, RZ, RZ, R14 ;  /* 0x000000ffff0c7224 */ /* 0x001fe400078e000e */
[----:B------:R-:W-:-:S05]  /*2e770*/  IMAD.MOV.U32 R13, RZ, RZ, R3 ;  /* 0x000000ffff0d7224 */ /* 0x000fca00078e0003 */
[----:B------:R0:W-:Y:S02]  /*2e780*/  STL.64 [R1+0x1bb0], R12 ;  /* 0x001bb00c01007387 */ /* 0x0001e40000100a00 */
[----:B0-----:R-:W-:Y:S02]  /*2e790*/  IMAD.MOV.U32 R12, RZ, RZ, R29 ;  /* 0x000000ffff0c7224 */ /* 0x001fe400078e001d */
[----:B------:R-:W-:Y:S01]  /*2e7a0*/  IMAD.MOV.U32 R13, RZ, RZ, R2 ;  /* 0x000000ffff0d7224 */ /* 0x000fe200078e0002 */
[----:B------:R-:W3:Y:S06]  /*2e7b0*/  LDL.LU R29, [R1+0x1c08] ;  /* 0x001c0800011d7983 */ /* 0x000eec0000300800 */
[C---:B--2---:R-:W-:Y:S01]  /*2e7c0*/  HMMA.16816.F32 R12, R20.reuse, R12, R8 ;  /* 0x0000000c140c723c */ /* 0x044fe20000001808 */
[----:B------:R-:W4:Y:S11]  /*2e7d0*/  LDL.LU.64 R8, [R1+0x1c00] ;  /* 0x001c000001087983 */ /* 0x000f360000300a00 */
[----:B------:R-:W-:Y:S11]  /*2e7e0*/  @!UPT UIADD3 URZ, URZ, URZ, URZ ;  /* 0x0000003f3f3ff290 */ /* 0x000ff6000fffe03f */
[----:B------:R0:W-:Y:S01]  /*2e7f0*/  STL.64 [R1+0x190], R12 ;  /* 0x0001900c01007387 */ /* 0x0001e20000100a00 */
[----:B------:R-:W-:Y:S03]  /*2e800*/  STL.64 [R1+0x198], R14 ;  /* 0x0001980e01007387 */ /* 0x000fe60000100a00 */
[----:B0-----:R-:W2:Y:S01]  /*2e810*/  LDL.64 R12, [R1+0x20] ;  /* 0x00002000010c7983 */ /* 0x001ea20000100a00 */
[C---:B----4-:R-:W-:Y:S03]  /*2e820*/  HMMA.16816.F32 R8, R20.reuse, R8, R24 ;  /* 0x000000081408723c */ /* 0x050fe60000001818 */
[----:B--2---:R0:W-:Y:S04]  /*2e830*/  STL.64 [R1+0x1bd0], R12 ;  /* 0x001bd00c01007387 */ /* 0x0041e80000100a00 */
[----:B0-----:R-:W2:Y:S01]  /*2e840*/  LDL.LU R12, [R1+0xf0] ;  /* 0x0000f000010c7983 */ /* 0x001ea20000300800 */
[----:B------:R-:W2:Y:S02]  /*2e850*/  LDL.LU R13, [R1+0xf4] ;  /* 0x0000f400010d7983 */ /* 0x000ea40000300800 */
[----:B------:R-:W2:Y:S02]  /*2e860*/  LDL.LU R14, [R1+0xf8] ;  /* 0x0000f800010e7983 */ /* 0x000ea40000300800 */
[----:B------:R-:W2:Y:S01]  /*2e870*/  LDL.LU R15, [R1+0xfc] ;  /* 0x0000fc00010f7983 */ /* 0x000ea20000300800 */
[----:B------:R-:W4:Y:S01]  /*2e880*/  LDL.LU.64 R26, [R1+0x1bf8] ;  /* 0x001bf800011a7983 */ /* 0x000f220000300a00 */
[----:B------:R-:W3:Y:S09]  /*2e890*/  LDL.LU.64 R24, [R1+0x1bf0] ;  /* 0x001bf00001187983 */ /* 0x000ef20000300a00 */
[----:B------:R-:W-:Y:S02]  /*2e8a0*/  STL.64 [R1+0x180], R8 ;  /* 0x0001800801007387 */ /* 0x000fe40000100a00 */
[----:B------:R0:W-:Y:S02]  /*2e8b0*/  STL.64 [R1+0x188], R10 ;  /* 0x0001880a01007387 */ /* 0x0001e40000100a00 */
[----:B0-----:R-:W2:Y:S04]  /*2e8c0*/  LDL R11, [R1+0xe40] ;  /* 0x000e4000010b7983 */ /* 0x001ea80000100800 */
[----:B--2---:R-:W-:Y:S01]  /*2e8d0*/  STL [R1+0x1b84], R11 ;  /* 0x001b840b01007387 */ /* 0x004fe20000100800 */
[----:B------:R-:W2:Y:S03]  /*2e8e0*/  LDL.LU.64 R8, [R1+0xb0] ;  /* 0x0000b00001087983 */ /* 0x000ea60000300a00 */
[----:B--2---:R0:W-:Y:S04]  /*2e8f0*/  STL.64 [R1+0x1ba8], R8 ;  /* 0x001ba80801007387 */ /* 0x0041e80000100a00 */
[----:B0-----:R-:W2:Y:S01]  /*2e900*/  LDL.LU R8, [R1+0x160] ;  /* 0x0001600001087983 */ /* 0x001ea20000300800 */
[----:B------:R-:W2:Y:S02]  /*2e910*/  LDL.LU R9, [R1+0x164] ;  /* 0x0001640001097983 */ /* 0x000ea40000300800 */
[----:B------:R-:W2:Y:S02]  /*2e920*/  LDL.LU R10, [R1+0x168] ;  /* 0x00016800010a7983 */ /* 0x000ea40000300800 */
[----:B------:R-:W2:Y:S01]  /*2e930*/  LDL.LU R11, [R1+0x16c] ;  /* 0x00016c00010b7983 */ /* 0x000ea20000300800 */
[----:B---3--:R-:W-:Y:S01]  /*2e940*/  HMMA.16816.F32 R20, R20, R24, R4 ;  /* 0x000000181414723c */ /* 0x008fe20000001804 */
[----:B--2---:R4:W-:Y:S01]  /*2e950*/  STL.64 [R1+0x1bc0], R10 ;  /* 0x001bc00a01007387 */ /* 0x0049e20000100a00 */
[----:B------:R0:W-:Y:S02]  /*2e960*/  STL.64 [R1+0x1bb8], R8 ;  /* 0x001bb80801007387 */ /* 0x0001e40000100a00 */
[----:B------:R-:W2:Y:S02]  /*2e970*/  LDL.LU.64 R4, [R1+0x1be8] ;  /* 0x001be80001047983 */ /* 0x000ea40000300a00 */
[----:B----4-:R-:W-:-:S02]  /*2e980*/  IMAD.MOV.U32 R10, RZ, RZ, R26 ;  /* 0x000000ffff0a7224 */ /* 0x010fc400078e001a */
[----:B0-----:R-:W-:Y:S02]  /*2e990*/  IMAD.MOV.U32 R8, RZ, RZ, R29 ;  /* 0x000000ffff087224 */ /* 0x001fe400078e001d */
[----:B------:R-:W-:Y:S02]  /*2e9a0*/  IMAD.MOV.U32 R9, RZ, RZ, R27 ;  /* 0x000000ffff097224 */ /* 0x000fe400078e001b */
[----:B------:R-:W-:Y:S01]  /*2e9b0*/  IMAD.MOV.U32 R29, RZ, RZ, R25 ;  /* 0x000000ffff1d7224 */ /* 0x000fe200078e0019 */
[----:B------:R-:W2:Y:S01]  /*2e9c0*/  LDL.LU.64 R26, [R1+0x1be0] ;  /* 0x001be000011a7983 */ /* 0x000ea20000300a00 */
[----:B------:R-:W2:Y:S02]  /*2e9d0*/  LDL.LU.64 R24, [R1+0x1bd8] ;  /* 0x001bd80001187983 */ /* 0x000ea40000300a00 */
[----:B------:R-:W-:-:S07]  /*2e9e0*/  IMAD.MOV.U32 R11, RZ, RZ, R19 ;  /* 0x000000ffff0b7224 */ /* 0x000fce00078e0013 */
[----:B------:R0:W-:Y:S01]  /*2e9f0*/  STL [R1+0x154], R21 ;  /* 0x0001541501007387 */ /* 0x0001e20000100800 */
[----:B------:R1:W-:Y:S01]  /*2ea00*/  STL.64 [R1+0x158], R22 ;  /* 0x0001581601007387 */ /* 0x0003e20000100a00 */
[----:B------:R-:W-:Y:S02]  /*2ea10*/  IMAD.MOV.U32 R19, RZ, RZ, R20 ;  /* 0x000000ffff137224 */ /* 0x000fe400078e0014 */
[----:B------:R-:W3:Y:S01]  /*2ea20*/  LDL.LU R20, [R1+0x170] ;  /* 0x0001700001147983 */ /* 0x000ee20000300800 */
[----:B0-----:R-:W3:Y:S01]  /*2ea30*/  LDL.LU R21, [R1+0x174] ;  /* 0x0001740001157983 */ /* 0x001ee20000300800 */
[----:B-1----:R-:W3:Y:S03]  /*2ea40*/  LDL.LU R22, [R1+0x178] ;  /* 0x0001780001167983 */ /* 0x002ee60000300800 */
[----:B------:R-:W3:Y:S01]  /*2ea50*/  LDL.LU R23, [R1+0x17c] ;  /* 0x00017c0001177983 */ /* 0x000ee20000300800 */
[----:B------:R-:W-:Y:S01]  /*2ea60*/  STL [R1+0x1ad0], R19 ;  /* 0x001ad01301007387 */ /* 0x000fe20000100800 */
[C---:B--2---:R-:W-:Y:S02]  /*2ea70*/  HMMA.16816.F32 R4, R24.reuse, R4, R12 ;  /* 0x000000041804723c */ /* 0x044fe4000000180c */
[----:B------:R-:W2:Y:S11]  /*2ea80*/  LDL.LU.64 R12, [R1+0x1bd0] ;  /* 0x001bd000010c7983 */ /* 0x000eb60000300a00 */
[----:B------:R-:W-:Y:S10]  /*2ea90*/  @!UPT UIADD3 URZ, URZ, URZ, URZ ;  /* 0x0000003f3f3ff290 */ /* 0x000ff4000fffe03f */
[----:B------:R-:W-:Y:S01]  /*2eaa0*/  STL.64 [R1+0x130], R4 ;  /* 0x0001300401007387 */ /* 0x000fe20000100a00 */
[----:B------:R0:W-:Y:S03]  /*2eab0*/  STL.64 [R1+0x138], R6 ;  /* 0x0001380601007387 */ /* 0x0001e60000100a00 */
[----:B0-----:R-:W4:Y:S04]  /*2eac0*/  LDL R7, [R1+0xe3c] ;  /* 0x000e3c0001077983 */ /* 0x001f280000100800 */
[----:B----4-:R0:W-:Y:S01]  /*2ead0*/  STL [R1+0x1b80], R7 ;  /* 0x001b800701007387 */ /* 0x0101e20000100800 */
[----:B------:R-:W4:Y:S02]  /*2eae0*/  LDL.LU R4, [R1+0x360] ;  /* 0x0003600001047983 */ /* 0x000f240000300800 */
[----:B------:R-:W4:Y:S02]  /*2eaf0*/  LDL.LU R5, [R1+0x364] ;  /* 0x0003640001057983 */ /* 0x000f240000300800 */
[----:B------:R-:W3:Y:S01]  /*2eb00*/  LDL.LU R6, [R1+0x368] ;  /* 0x0003680001067983 */ /* 0x000ee20000300800 */
[----:B--2---:R-:W-:Y:S01]  /*2eb10*/  HMMA.16816.F32 R8, R24, R12, R8 ;  /* 0x0000000c1808723c */ /* 0x004fe20000001808 */
[----:B0-----:R-:W-:-:S02]  /*2eb20*/  IMAD.MOV.U32 R7, RZ, RZ, R28 ;  /* 0x000000ffff077224 */ /* 0x001fc400078e001c */
[----:B------:R-:W2:Y:S01]  /*2eb30*/  LDL.LU R28, [R1+0x1bcc] ;  /* 0x001bcc00011c7983 */ /* 0x000ea20000300800 */
[----:B------:R-:W-:-:S03]  /*2eb40*/  IMAD.MOV.U32 R2, RZ, RZ, R13 ;  /* 0x000000ffff027224 */ /* 0x000fc600078e000d */
[----:B---3--:R-:W-:Y:S01]  /*2eb50*/  STL.64 [R1+0x1b90], R6 ;  /* 0x001b900601007387 */ /* 0x008fe20000100a00 */
[----:B----4-:R0:W-:Y:S03]  /*2eb60*/  STL.64 [R1+0x1b88], R4 ;  /* 0x001b880401007387 */ /* 0x0101e60000100a00 */
[----:B0-----:R-:W3:Y:S01]  /*2eb70*/  LDL.LU R4, [R1+0x1e0] ;  /* 0x0001e00001047983 */ /* 0x001ee20000300800 */
[----:B------:R-:W3:Y:S02]  /*2eb80*/  LDL.LU R5, [R1+0x1e4] ;  /* 0x0001e40001057983 */ /* 0x000ee40000300800 */
[----:B------:R-:W3:Y:S02]  /*2eb90*/  LDL.LU R6, [R1+0x1e8] ;  /* 0x0001e80001067983 */ /* 0x000ee40000300800 */
[----:B------:R-:W-:Y:S02]  /*2eba0*/  IMAD.MOV.U32 R7, RZ, RZ, R0 ;  /* 0x000000ffff077224 */ /* 0x000fe400078e0000 */
[----:B------:R-:W4:Y:S05]  /*2ebb0*/  LDL.LU R0, [R1+0x1bc8] ;  /* 0x001bc80001007983 */ /* 0x000f2a0000300800 */
[----:B------:R-:W-:Y:S02]  /*2ebc0*/  STL.64 [R1+0x110], R8 ;  /* 0x0001100801007387 */ /* 0x000fe40000100a00 */
[----:B------:R0:W-:Y:S02]  /*2ebd0*/  STL.64 [R1+0x118], R10 ;  /* 0x0001180a01007387 */ /* 0x0001e40000100a00 */
[----:B0-----:R-:W2:Y:S01]  /*2ebe0*/  LDL.LU.64 R10, [R1+0x1bc0] ;  /* 0x001bc000010a7983 */ /* 0x001ea20000300a00 */
[----:B------:R-:W2:Y:S02]  /*2ebf0*/  LDL.LU.64 R8, [R1+0x1bb8] ;  /* 0x001bb80001087983 */ /* 0x000ea40000300a00 */
[----:B------:R-:W2:Y:S01]  /*2ec00*/  LDL.LU.64 R12, [R1+0x1bb0] ;  /* 0x001bb000010c7983 */ /* 0x000ea20000300a00 */
[C---:B------:R-:W-:Y:S01]  /*2ec10*/  HMMA.16816.F32 R20, R24.reuse, R16, R20 ;  /* 0x000000101814723c */ /* 0x040fe20000001814 */
[----:B------:R-:W-:Y:S11]  /*2ec20*/  STL [R1+0x1b7c], R2 ;  /* 0x001b7c0201007387 */ /* 0x000ff60000100800 */
[----:B------:R-:W-:Y:S11]  /*2ec30*/  @!UPT UIADD3 URZ, URZ, URZ, URZ ;  /* 0x0000003f3f3ff290 */ /* 0x000ff6000fffe03f */
[----:B------:R-:W-:Y:S01]  /*2ec40*/  @!UPT UIADD3 URZ, URZ, URZ, URZ ;  /* 0x0000003f3f3ff290 */ /* 0x000fe2000fffe03f */
[----:B------:R-:W-:Y:S02]  /*2ec50*/  IMAD.MOV.U32 R19, RZ, RZ, R21 ;  /* 0x000000ffff137224 */ /* 0x000fe400078e0015 */
[----:B------:R-:W-:Y:S01]  /*2ec60*/  IMAD.MOV.U32 R18, RZ, RZ, R22 ;  /* 0x000000ffff127224 */ /* 0x000fe200078e0016 */
[----:B--2---:R-:W-:Y:S01]  /*2ec70*/  HMMA.16816.F32 R12, R24, R12, R8 ;  /* 0x0000000c180c723c */ /* 0x004fe20000001808 */
[----:B------:R-:W3:Y:S11]  /*2ec80*/  LDL.LU.64 R8, [R1+0x1ba8] ;  /* 0x001ba80001087983 */ /* 0x000ef60000300a00 */
[----:B------:R-:W-:Y:S11]  /*2ec90*/  @!UPT UIADD3 URZ, URZ, URZ, URZ ;  /* 0x0000003f3f3ff290 */ /* 0x000ff6000fffe03f */
[----:B------:R0:W-:Y:S01]  /*2eca0*/  STL.64 [R1+0xf0], R12 ;  /* 0x0000f00c01007387 */ /* 0x0001e20000100a00 */
[----:B------:R-:W-:Y:S03]  /*2ecb0*/  STL.64 [R1+0xf8], R14 ;  /* 0x0000f80e01007387 */ /* 0x000fe60000100a00 */
[----:B0-----:R-:W2:Y:S01]  /*2ecc0*/  LDL.LU.64 R12, [R1+0x1ba0] ;  /* 0x001ba000010c7983 */ /* 0x001ea20000300a00 */
[----:B------:R-:W-:Y:S02]  /*2ecd0*/  STL [R1+0xd0], R20 ;  /* 0x0000d01401007387 */ /* 0x000fe40000100800 */
[----:B------:R-:W-:Y:S02]  /*2ece0*/  STL.64 [R1+0x1b48], R18 ;  /* 0x001b481201007387 */ /* 0x000fe40000100a00 */
[----:B------:R0:W-:Y:S02]  /*2ecf0*/  STL.64 [R1+0x1b40], R16 ;  /* 0x001b401001007387 */ /* 0x0001e40000100a00 */
[----:B0-----:R-:W2:Y:S01]  /*2ed00*/  LDL.LU R16, [R1+0x1c0] ;  /* 0x0001c00001107983 */ /* 0x001ea20000300800 */
[----:B------:R-:W-:-:S02]  /*2ed10*/  IMAD.MOV.U32 R17, RZ, RZ, R28 ;  /* 0x000000ffff117224 */ /* 0x000fc400078e001c */
[----:B------:R-:W2:Y:S02]  /*2ed20*/  LDL.LU R28, [R1+0x1b98] ;  /* 0x001b9800011c7983 */ /* 0x000ea40000300800 */
[----:B------:R-:W2:Y:S01]  /*2ed30*/  LDL.LU R18, [R1+0x1c8] ;  /* 0x0001c80001127983 */ /* 0x000ea20000300800 */
[----:B------:R-:W2:Y:S01]  /*2ed40*/  LDL.LU R19, [R1+0x1cc] ;  /* 0x0001cc0001137983 */ /* 0x000ea20000300800 */
[----:B------:R-:W-:Y:S02]  /*2ed50*/  IMAD.MOV.U32 R3, RZ, RZ, R23 ;  /* 0x000000ffff037224 */ /* 0x000fe400078e0017 */
[----:B----4-:R0:W-:Y:S01]  /*2ed60*/  LDSM.16.MT88.4 R20, [R0+0x11000] ;  /* 0x011000000014783b */ /* 0x0101e20000004200 */
[C---:B---3--:R-:W-:Y:S08]  /*2ed70*/  HMMA.16816.F32 R4, R24.reuse, R8, R4 ;  /* 0x000000081804723c */ /* 0x048ff00000001804 */
[----:B--2---:R-:W-:Y:S01]  /*2ed80*/  HMMA.16816.F32 R16, R24, R12, R16 ;  /* 0x0000000c1810723c */ /* 0x004fe20000001810 */
[----:B0-----:R-:W-:Y:S11]  /*2ed90*/  IMAD.MOV.U32 R0, RZ, RZ, R13 ;  /* 0x000000ffff007224 */ /* 0x001ff600078e000d */
[----:B------:R-:W-:Y:S11]  /*2eda0*/  @!UPT UIADD3 URZ, URZ, URZ, URZ ;  /* 0x0000003f3f3ff290 */ /* 0x000ff6000fffe03f */
[----:B------:R-:W-:Y:S01]  /*2edb0*/  STL.64 [R1+0xa0], R16 ;  /* 0x0000a01001007387 */ /* 0x000fe20000100a00 */
[----:B------:R0:W-:Y:S02]  /*2edc0*/  STL.64 [R1+0xa8], R18 ;  /* 0x0000a81201007387 */ /* 0x0001e40000100a00 */
[----:B0-----:R-:W-:Y:S02]  /*2edd0*/  IMAD.MOV.U32 R18, RZ, RZ, R12 ;  /* 0x000000ffff127224 */ /* 0x001fe400078e000c */
[----:B------:R-:W0:Y:S04]  /*2ede0*/  LDSM.16.MT88.4 R12, [R28+0x11800] ;  /* 0x011800001c0c783b */ /* 0x000e280000004200 */
[----:B0-----:R-:W-:Y:S01]  /*2edf0*/  STL.64 [R1+0x1ae0], R14 ;  /* 0x001ae00e01007387 */ /* 0x001fe20000100a00 */
[----:B------:R0:W-:Y:S03]  /*2ee00*/  STL.64 [R1+0x1ad8], R12 ;  /* 0x001ad80c01007387 */ /* 0x0001e60000100a00 */
[----:B0-----:R-:W2:Y:S01]  /*2ee10*/  LDL.LU.64 R12, [R1+0xe0] ;  /* 0x0000e000010c7983 */ /* 0x001ea20000300a00 */
[----:B------:R-:W-:Y:S02]  /*2ee20*/  STL.64 [R1+0x90], R4 ;  /* 0x0000900401007387 */ /* 0x000fe40000100a00 */
[----:B------:R0:W-:Y:S02]  /*2ee30*/  STL.64 [R1+0x98], R6 ;  /* 0x0000980601007387 */ /* 0x0001e40000100a00 */
[----:B0-----:R-:W2:Y:S01]  /*2ee40*/  LDL.LU.64 R6, [R1+0x1b90] ;  /* 0x001b900001067983 */ /* 0x001ea20000300a00 */
[----:B------:R-:W2:Y:S02]  /*2ee50*/  LDL.LU.64 R4, [R1+0x1b88] ;  /* 0x001b880001047983 */ /* 0x000ea40000300a00 */
[----:B------:R-:W3:Y:S02]  /*2ee60*/  LDL.LU R11, [R1+0x1b84] ;  /* 0x001b8400010b7983 */ /* 0x000ee40000300800 */
[----:B------:R-:W-:-:S02]  /*2ee70*/  IMAD.MOV.U32 R28, RZ, RZ, R8 ;  /* 0x000000ffff1c7224 */ /* 0x000fc400078e0008 */
[----:B------:R-:W-:Y:S01]  /*2ee80*/  IMAD.MOV.U32 R19, RZ, RZ, R9 ;  /* 0x000000ffff137224 */ /* 0x000fe200078e0009 */
[----:B------:R-:W4:Y:S04]  /*2ee90*/  LDL R16, [R1+0x100] ;  /* 0x0001000001107983 */ /* 0x000f280000100800 */
[----:B---3--:R-:W0:Y:S01]  /*2eea0*/  LDSM.16.MT88.4 R8, [R11+0x11800] ;  /* 0x011800000b08783b */ /* 0x008e220000004200 */
[----:B--2---:R-:W-:Y:S03]  /*2eeb0*/  HMMA.16816.F32 R4, R24, R12, R4 ;  /* 0x0000000c1804723c */ /* 0x004fe60000001804 */
[----:B0-----:R-:W-:Y:S01]  /*2eec0*/  STL.64 [R1+0x1a68], R10 ;  /* 0x001a680a01007387 */ /* 0x001fe20000100a00 */
[----:B------:R0:W-:Y:S03]  /*2eed0*/  STL.64 [R1+0x1a60], R8 ;  /* 0x001a600801007387 */ /* 0x0001e60000100a00 */
[----:B0-----:R-:W2:Y:S01]  /*2eee0*/  LDL.LU.64 R8, [R1+0x30] ;  /* 0x0000300001087983 */ /* 0x001ea20000300a00 */
[----:B------:R-:W3:Y:S11]  /*2eef0*/  LDL.64 R10, [R1+0x38] ;  /* 0x00003800010a7983 */ /* 0x000ef60000100a00 */
[----:B------:R-:W-:Y:S04]  /*2ef00*/  @!UPT UIADD3 URZ, URZ, URZ, URZ ;  /* 0x0000003f3f3ff290 */ /* 0x000fe8000fffe03f */
[----:B------:R-:W-:Y:S02]  /*2ef10*/  STL.64 [R1+0x80], R4 ;  /* 0x0000800401007387 */ /* 0x000fe40000100a00 */
[----:B------:R0:W-:Y:S02]  /*2ef20*/  STL.64 [R1+0x88], R6 ;  /* 0x0000880601007387 */ /* 0x0001e40000100a00 */
[----:B0-----:R-:W2:Y:S04]  /*2ef30*/  LDL.LU R7, [R1+0x1b80] ;  /* 0x001b800001077983 */ /* 0x001ea80000300800 */
[----:B--2---:R-:W0:Y:S04]  /*2ef40*/  LDSM.16.MT88.4 R4, [R7+0x11800] ;  /* 0x011800000704783b */ /* 0x004e280000004200 */
[----:B0-----:R-:W-:Y:S01]  /*2ef50*/  STL.64 [R1+0x19d0], R6 ;  /* 0x0019d00601007387 */ /* 0x001fe20000100a00 */
[----:B------:R0:W-:Y:S03]  /*2ef60*/  STL.64 [R1+0x19c8], R4 ;  /* 0x0019c80401007387 */ /* 0x0001e60000100a00 */
[----:B0-----:R-:W2:Y:S01]  /*2ef70*/  LDL.LU R4, [R1+0x10] ;  /* 0x0000100001047983 */ /* 0x001ea20000300800 */
[----:B------:R-:W2:Y:S02]  /*2ef80*/  LDL.LU R5, [R1+0x14] ;  /* 0x0000140001057983 */ /* 0x000ea40000300800 */
[----:B------:R-:W2:Y:S02]  /*2ef90*/  LDL R6, [R1+0x18] ;  /* 0x0000180001067983 */ /* 0x000ea40000100800 */
[----:B------:R-:W2:Y:S02]  /*2efa0*/  LDL R7, [R1+0x1c] ;  /* 0x00001c0001077983 */ /* 0x000ea40000100800 */
[----:B------:R-:W-:-:S02]  /*2efb0*/  IMAD.MOV.U32 R17, RZ, RZ, R29 ;  /* 0x000000ffff117224 */ /* 0x000fc400078e001d */
[----:B------:R-:W-:Y:S02]  /*2efc0*/  IMAD.MOV.U32 R2, RZ, RZ, R12 ;  /* 0x000000ffff027224 */ /* 0x000fe400078e000c */
[----:B------:R-:W-:Y:S01]  /*2efd0*/  IMAD.MOV.U32 R29, RZ, RZ, R13 ;  /* 0x000000ffff1d7224 */ /* 0x000fe200078e000d */
[----:B--2---:R-:W-:Y:S01]  /*2efe0*/  STL.64 [R1+0x1b58], R6 ;  /* 0x001b580601007387 */ /* 0x004fe20000100a00 */
[----:B------:R0:W-:Y:S03]  /*2eff0*/  STL.64 [R1+0x1b50], R4 ;  /* 0x001b500401007387 */ /* 0x0001e60000100a00 */
[----:B0-----:R-:W4:Y:S01]  /*2f000*/  LDL.LU R4, [R1+0x350] ;  /* 0x0003500001047983 */ /* 0x001f220000300800 */
[----:B------:R-:W4:Y:S02]  /*2f010*/  LDL.LU R5, [R1+0x354] ;  /* 0x0003540001057983 */ /* 0x000f240000300800 */
[----:B------:R-:W4:Y:S02]  /*2f020*/  LDL.LU R6, [R1+0x358] ;  /* 0x0003580001067983 */ /* 0x000f240000300800 */
[----:B------:R-:W4:Y:S01]  /*2f030*/  LDL.LU R7, [R1+0x35c] ;  /* 0x00035c0001077983 */ /* 0x000f220000300800 */
[----:B------:R-:W2:Y:S01]  /*2f040*/  LDL.LU R12, [R1+0x200] ;  /* 0x00020000010c7983 */ /* 0x000ea20000300800 */
[----:B------:R-:W2:Y:S02]  /*2f050*/  LDL.LU R13, [R1+0x204] ;  /* 0x00020400010d7983 */ /* 0x000ea40000300800 */
[----:B------:R-:W2:Y:S02]  /*2f060*/  LDL.LU R14, [R1+0x208] ;  /* 0x00020800010e7983 */ /* 0x000ea40000300800 */
[----:B------:R-:W2:Y:S01]  /*2f070*/  LDL.LU R15, [R1+0x20c] ;  /* 0x00020c00010f7983 */ /* 0x000ea20000300800 */
[----:B----4-:R-:W-:Y:S01]  /*2f080*/  HMMA.16816.F32 R4, R24, R16, R4 ;  /* 0x000000101804723c */ /* 0x010fe20000001804 */
[----:B--2---:R-:W-:Y:S01]  /*2f090*/  STL.64 [R1+0x1af0], R14 ;  /* 0x001af00e01007387 */ /* 0x004fe20000100a00 */
[----:B------:R0:W-:Y:S02]  /*2f0a0*/  STL.64 [R1+0x1ae8], R12 ;  /* 0x001ae80c01007387 */ /* 0x0001e40000100a00 */
[----:B0-----:R-:W-:-:S02]  /*2f0b0*/  IMAD.MOV.U32 R12, RZ, RZ, R2 ;  /* 0x000000ffff0c7224 */ /* 0x001fc400078e0002 */
[----:B------:R-:W-:Y:S01]  /*2f0c0*/  IMAD.MOV.U32 R13, RZ, RZ, R29 ;  /* 0x000000ffff0d7224 */ /* 0x000fe200078e001d */
[----:B------:R-:W2:Y:S01]  /*2f0d0*/  LDL.LU R2, [R1+0x1b7c] ;  /* 0x001b7c0001027983 */ /* 0x000ea20000300800 */
[----:B------:R-:W4:Y:S03]  /*2f0e0*/  LDL R15, [R1+0xe38] ;  /* 0x000e3800010f7983 */ /* 0x000f260000100800 */
[----:B------:R0:W-:Y:S02]  /*2f0f0*/  STL.64 [R1+0x1b08], R12 ;  /* 0x001b080c01007387 */ /* 0x0001e40000100a00 */
[----:B0-----:R-:W-:Y:S02]  /*2f100*/  IMAD.MOV.U32 R12, RZ, RZ, R28 ;  /* 0x000000ffff0c7224 */ /* 0x001fe400078e001c */
[----:B------:R-:W-:-:S05]  /*2f110*/  IMAD.MOV.U32 R13, RZ, RZ, R19 ;  /* 0x000000ffff0d7224 */ /* 0x000fca00078e0013 */
[----:B------:R0:W-:Y:S02]  /*2f120*/  STL.64 [R1+0x1b20], R12 ;  /* 0x001b200c01007387 */ /* 0x0001e40000100a00 */
[----:B0-----:R-:W-:Y:S02]  /*2f130*/  IMAD.MOV.U32 R12, RZ, RZ, R18 ;  /* 0x000000ffff0c7224 */ /* 0x001fe400078e0012 */
[----:B------:R-:W-:-:S05]  /*2f140*/  IMAD.MOV.U32 R13, RZ, RZ, R0 ;  /* 0x000000ffff0d7224 */ /* 0x000fca00078e0000 */
[----:B------:R-:W-:Y:S01]  /*2f150*/  STL.64 [R1+0x1b38], R12 ;  /* 0x001b380c01007387 */ /* 0x000fe20000100a00 */
[----:B------:R0:W-:Y:S02]  /*2f160*/  STL [R1+0x70], R4 ;  /* 0x0000700401007387 */ /* 0x0001e40000100800 */
[----:B------:R-:W2:Y:S02]  /*2f170*/  LDL.LU R16, [R1+0x260] ;  /* 0x0002600001107983 */ /* 0x000ea40000300800 */
[----:B------:R-:W2:Y:S01]  /*2f180*/  LDL.LU R17, [R1+0x264] ;  /* 0x0002640001117983 */ /* 0x000ea20000300800 */
[----:B------:R-:W2:Y:S01]  /*2f190*/  LDL.LU R18, [R1+0x268] ;  /* 0x0002680001127983 */ /* 0x000ea20000300800 */
[----:B------:R-:W2:Y:S02]  /*2f1a0*/  LDL.LU R19, [R1+0x26c] ;  /* 0x00026c0001137983 */ /* 0x000ea40000300800 */
[----:B------:R-:W-:Y:S01]  /*2f1b0*/  IMAD.MOV.U32 R29, RZ, RZ, R5 ;  /* 0x000000ffff1d7224 */ /* 0x000fe200078e0005 */
[----:B----4-:R-:W1:Y:S04]  /*2f1c0*/  LDSM.16.MT88.4 R24, [R15+0x11800] ;  /* 0x011800000f18783b */ /* 0x010e680000004200 */
[----:B--2---:R-:W-:Y:S01]  /*2f1d0*/  STL.64 [R1+0x1b68], R18 ;  /* 0x001b681201007387 */ /* 0x004fe20000100a00 */
[----:B------:R2:W-:Y:S02]  /*2f1e0*/  STL.64 [R1+0x1b60], R16 ;  /* 0x001b601001007387 */ /* 0x0005e40000100a00 */
[----:B0-----:R-:W4:Y:S02]  /*2f1f0*/  LDL.LU R4, [R1+0x20] ;  /* 0x0000200001047983 */ /* 0x001f240000300800 */
[----:B------:R-:W-:-:S02]  /*2f200*/  IMAD.MOV.U32 R5, RZ, RZ, R2 ;  /* 0x000000ffff057224 */ /* 0x000fc400078e0002 */
[----:B------:R-:W3:Y:S01]  /*2f210*/  LDL.LU R2, [R1+0x1b78] ;  /* 0x001b780001027983 */ /* 0x000ee20000300800 */
[----:B------:R-:W-:Y:S02]  /*2f220*/  IMAD.MOV.U32 R0, RZ, RZ, R7 ;  /* 0x000000ffff007224 */ /* 0x000fe400078e0007 */
[----:B------:R-:W-:Y:S01]  /*2f230*/  IMAD.MOV.U32 R28, RZ, RZ, R6 ;  /* 0x000000ffff1c7224 */ /* 0x000fe200078e0006 */
[----:B----4-:R0:W-:Y:S01]  /*2f240*/  STL.64 [R1+0x1b70], R4 ;  /* 0x001b700401007387 */ /* 0x0101e20000100a00 */
[----:B--2---:R-:W2:Y:S02]  /*2f250*/  LDL.LU R16, [R1+0x270] ;  /* 0x0002700001107983 */ /* 0x004ea40000300800 */
[----:B------:R-:W2:Y:S02]  /*2f260*/  LDL.LU R17, [R1+0x274] ;  /* 0x0002740001117983 */ /* 0x000ea40000300800 */
[----:B------:R-:W2:Y:S01]  /*2f270*/  LDL.LU R18, [R1+0x278] ;  /* 0x0002780001127983 */ /* 0x000ea20000300800 */
[----:B------:R-:W2:Y:S04]  /*2f280*/  LDL.LU R19, [R1+0x27c] ;  /* 0x00027c0001137983 */ /* 0x000ea80000300800 */
[----:B0-----:R-:W4:Y:S01]  /*2f290*/  LDL.LU R4, [R1+0x340] ;  /* 0x0003400001047983 */ /* 0x001f220000300800 */
[----:B------:R-:W4:Y:S02]  /*2f2a0*/  LDL.LU R5, [R1+0x344] ;  /* 0x0003440001057983 */ /* 0x000f240000300800 */
[----:B------:R-:W4:Y:S02]  /*2f2b0*/  LDL.LU R6, [R1+0x348] ;  /* 0x0003480001067983 */ /* 0x000f240000300800 */
[----:B------:R-:W4:Y:S01]  /*2f2c0*/  LDL.LU R7, [R1+0x34c] ;  /* 0x00034c0001077983 */ /* 0x000f220000300800 */
[----:B------:R-:W-:Y:S01]  /*2f2d0*/  STL [R1+0x1968], R0 ;  /* 0x0019680001007387 */ /* 0x000fe20000100800 */
[----:B------:R-:W-:Y:S02]  /*2f2e0*/  STL [R1+0x1964], R29 ;  /* 0x0019641d01007387 */ /* 0x000fe40000100800 */
[----:B------:R-:W-:Y:S02]  /*2f2f0*/  STL [R1+0x1960], R28 ;  /* 0x0019601c01007387 */ /* 0x000fe40000100800 */
[----:B------:R-:W2:Y:S01]  /*2f300*/  LDL.LU R12, [R1+0x250] ;  /* 0x00025000010c7983 */ /* 0x000ea20000300800 */
[----:B------:R-:W2:Y:S01]  /*2f310*/  LDL.LU R13, [R1+0x254] ;  /* 0x00025400010d7983 */ /* 0x000ea20000300800 */
[----:B------:R-:W2:Y:S02]  /*2f320*/  LDL.LU R14, [R1+0x258] ;  /* 0x00025800010e7983 */ /* 0x000ea40000300800 */
[----:B------:R-:W2:Y:S02]  /*2f330*/  LDL.LU R15, [R1+0x25c] ;  /* 0x00025c00010f7983 */ /* 0x000ea40000300800 */
[----:B-1----:R-:W-:Y:S01]  /*2f340*/  STL.64 [R1+0x1958], R26 ;  /* 0x0019581a01007387 */ /* 0x002fe20000100a00 */
[----:B------:R0:W-:Y:S04]  /*2f350*/  STL.64 [R1+0x1950], R24 ;  /* 0x0019501801007387 */ /* 0x0001e80000100a00 */
[----:B0-----:R-:W2:Y:S01]  /*2f360*/  LDL.LU.64 R24, [R1+0x100] ;  /* 0x0001000001187983 */ /* 0x001ea20000300a00 */
[----:B------:R-:W2:Y:S03]  /*2f370*/  LDL.LU.64 R26, [R1+0x108] ;  /* 0x00010800011a7983 */ /* 0x000ea60000300a00 */
[----:B--2---:R-:W-:Y:S01]  /*2f380*/  STL.64 [R1+0x1b00], R26 ;  /* 0x001b001a01007387 */ /* 0x004fe20000100a00 */
[----:B------:R0:W-:Y:S03]  /*2f390*/  STL.64 [R1+0x1af8], R24 ;  /* 0x001af81801007387 */ /* 0x0001e60000100a00 */
[----:B0-----:R-:W2:Y:S01]  /*2f3a0*/  LDL.LU R24, [R1+0x220] ;  /* 0x0002200001187983 */ /* 0x001ea20000300800 */
[----:B------:R-:W2:Y:S02]  /*2f3b0*/  LDL.LU R25, [R1+0x224] ;  /* 0x0002240001197983 */ /* 0x000ea40000300800 */
[----:B------:R-:W2:Y:S02]  /*2f3c0*/  LDL.LU R26, [R1+0x228] ;  /* 0x00022800011a7983 */ /* 0x000ea40000300800 */
[----:B------:R-:W2:Y:S01]  /*2f3d0*/  LDL.LU R27, [R1+0x22c] ;  /* 0x00022c00011b7983 */ /* 0x000ea20000300800 */
[C---:B----4-:R-:W-:Y:S01]  /*2f3e0*/  HMMA.16816.F32 R4, R20.reuse, R8, R4 ;  /* 0x000000081404723c */ /* 0x050fe20000001804 */
[----:B--2---:R-:W-:Y:S01]  /*2f3f0*/  STL.64 [R1+0x1b18], R26 ;  /* 0x001b181a01007387 */ /* 0x004fe20000100a00 */
[----:B------:R0:W-:Y:S03]  /*2f400*/  STL.64 [R1+0x1b10], R24 ;  /* 0x001b101801007387 */ /* 0x0001e60000100a00 */
        /* <DEDUP_REMOVED lines=8> */
[----:B------:R-:W2:Y:S02]  /*2f490*/  LDL.LU R26, [R1+0x248] ;  /* 0x00024800011a7983 */ /* 0x000ea40000300800 */
[----:B------:R-:W2:Y:S02]  /*2f4a0*/  LDL.LU R27, [R1+0x24c] ;  /* 0x00024c00011b7983 */ /* 0x000ea40000300800 */
[----:B------:R0:W-:Y:S01]  /*2f4b0*/  STL.64 [R1+0x60], R4 ;  /* 0x0000600401007387 */ /* 0x0001e20000100a00 */
[----:B------:R1:W-:Y:S03]  /*2f4c0*/  STL.64 [R1+0x68], R6 ;  /* 0x0000680601007387 */ /* 0x0003e60000100a00 */
[----:B0-----:R-:W1:Y:S02]  /*2f4d0*/  LDL.LU.64 R4, [R1+0x1b70] ;  /* 0x001b700001047983 */ /* 0x001e640000300a00 */
[C---:B-1----:R-:W-:Y:S02]  /*2f4e0*/  HMMA.16816.F32 R4, R20.reuse, R4, R16 ;  /* 0x000000041404723c */ /* 0x042fe40000001810 */
[----:B------:R-:W4:Y:S01]  /*2f4f0*/  LDL.LU.64 R18, [R1+0x1b68] ;  /* 0x001b680001127983 */ /* 0x000f220000300a00 */
[----:B------:R-:W4:Y:S11]  /*2f500*/  LDL.LU.64 R16, [R1+0x1b60] ;  /* 0x001b600001107983 */ /* 0x000f360000300a00 */
[----:B------:R-:W-:Y:S09]  /*2f510*/  @!UPT UIADD3 URZ, URZ, URZ, URZ ;  /* 0x0000003f3f3ff290 */ /* 0x000ff2000fffe03f */
[----:B------:R-:W-:Y:S01]  /*2f520*/  STL.64 [R1+0x50], R4 ;  /* 0x0000500401007387 */ /* 0x000fe20000100a00 */
[----:B------:R0:W-:Y:S03]  /*2f530*/  STL.64 [R1+0x58], R6 ;  /* 0x0000580601007387 */ /* 0x0001e60000100a00 */
[----:B0-----:R-:W2:Y:S01]  /*2f540*/  LDL.LU.64 R6, [R1+0x1b58] ;  /* 0x001b580001067983 */ /* 0x001ea20000300a00 */
[----:B------:R-:W4:Y:S02]  /*2f550*/  LDL.LU.64 R4, [R1+0x1b50] ;  /* 0x001b500001047983 */ /* 0x000f240000300a00 */
[C---:B----4-:R-:W-:Y:S11]  /*2f560*/  HMMA.16816.F32 R16, R20.reuse, R4, R16 ;  /* 0x000000041410723c */ /* 0x050ff60000001810 */
[----:B------:R-:W-:Y:S11]  /*2f570*/  @!UPT UIADD3 URZ, URZ, URZ, URZ ;  /* 0x0000003f3f3ff290 */ /* 0x000ff6000fffe03f */
[----:B------:R-:W-:Y:S01]  /*2f580*/  @!UPT UIADD3 URZ, URZ, URZ, URZ ;  /* 0x0000003f3f3ff290 */ /* 0x000fe2000fffe03f */
[----:B------:R-:W-:Y:S01]  /*2f590*/  STL.64 [R1+0x40], R16 ;  /* 0x0000401001007387 */ /* 0x000fe20000100a00 */
[----:B------:R0:W-:Y:S03]  /*2f5a0*/  STL.64 [R1+0x48], R18 ;  /* 0x0000481201007387 */ /* 0x0001e60000100a00 */
[----:B0-----:R-:W4:Y:S01]  /*2f5b0*/  LDL.LU.64 R18, [R1+0x1b48] ;  /* 0x001b480001127983 */ /* 0x001f220000300a00 */
[----:B------:R-:W3:Y:S02]  /*2f5c0*/  LDL.LU.64 R16, [R1+0x1b40] ;  /* 0x001b400001107983 */ /* 0x000ee40000300a00 */
[----:B--2---:R0:W-:Y:S02]  /*2f5d0*/  STL.64 [R1+0x1ac0], R6 ;  /* 0x001ac00601007387 */ /* 0x0041e40000100a00 */
[----:B------:R-:W2:Y:S01]  /*2f5e0*/  LDL.LU R4, [R1+0x210] ;  /* 0x0002100001047983 */ /* 0x000ea20000300800 */
[----:B------:R-:W2:Y:S04]  /*2f5f0*/  LDL.LU R5, [R1+0x214] ;  /* 0x0002140001057983 */ /* 0x000ea80000300800 */
[----:B0-----:R-:W2:Y:S01]  /*2f600*/  LDL.LU R6, [R1+0x218] ;  /* 0x0002180001067983 */ /* 0x001ea20000300800 */
[C---:B---3--:R-:W-:Y:S11]  /*2f610*/  HMMA.16816.F32 R12, R20.reuse, R16, R12 ;  /* 0x00000010140c723c */ /* 0x048ff6000000180c */
[----:B------:R-:W-:Y:S11]  /*2f620*/  @!UPT UIADD3 URZ, URZ, URZ, URZ ;  /* 0x0000003f3f3ff290 */ /* 0x000ff6000fffe03f */
[----:B------:R-:W-:Y:S01]  /*2f630*/  @!UPT UIADD3 URZ, URZ, URZ, URZ ;  /* 0x0000003f3f3ff290 */ /* 0x000fe2000fffe03f */
[----:B------:R0:W-:Y:S01]  /*2f640*/  STL.64 [R1], R12 ;  /* 0x0000000c01007387 */ /* 0x0001e20000100a00 */
[----:B------:R1:W-:Y:S03]  /*2f650*/  STL.64 [R1+0x8], R14 ;  /* 0x0000080e01007387 */ /* 0x0003e60000100a00 */
[----:B0-----:R-:W1:Y:S02]  /*2f660*/  LDL.LU.64 R12, [R1+0x1b38] ;  /* 0x001b3800010c7983 */ /* 0x001e640000300a00 */
[----:B-1----:R-:W-:Y:S02]  /*2f670*/  HMMA.16816.F32 R12, R20, R12, R24 ;  /* 0x0000000c140c723c */ /* 0x002fe40000001818 */
[----:B------:R-:W3:Y:S01]  /*2f680*/  LDL.LU.64 R26, [R1+0x1b30] ;  /* 0x001b3000011a7983 */ /* 0x000ee20000300a00 */
[----:B------:R-:W3:Y:S11]  /*2f690*/  LDL.LU.64 R24, [R1+0x1b28] ;  /* 0x001b280001187983 */ /* 0x000ef60000300a00 */
[----:B------:R-:W-:Y:S09]  /*2f6a0*/  @!UPT UIADD3 URZ, URZ, URZ, URZ ;  /* 0x0000003f3f3ff290 */ /* 0x000ff2000fffe03f */
[----:B------:R0:W-:Y:S01]  /*2f6b0*/  STL.64 [R1+0x120], R12 ;  /* 0x0001200c01007387 */ /* 0x0001e20000100a00 */
[----:B------:R3:W-:Y:S03]  /*2f6c0*/  STL [R1+0x128], R14 ;  /* 0x0001280e01007387 */ /* 0x0007e60000100800 */
[----:B0-----:R-:W3:Y:S01]  /*2f6d0*/  LDL.LU.64 R12, [R1+0x1b20] ;  /* 0x001b2000010c7983 */ /* 0x001ee20000300a00 */
[----:B------:R-:W-:Y:S02]  /*2f6e0*/  IMAD.MOV.U32 R7, RZ, RZ, R2 ;  /* 0x000000ffff077224 */ /* 0x000fe400078e0002 */
[----:B------:R-:W-:-:S05]  /*2f6f0*/  IMAD.MOV.U32 R2, RZ, RZ, R15 ;  /* 0x000000ffff027224 */ /* 0x000fca00078e000f */
[----:B------:R-:W-:Y:S01]  /*2f700*/  STL [R1+0x1948], R2 ;  /* 0x0019480201007387 */ /* 0x000fe20000100800 */
[C---:B---3--:R-:W-:Y:S03]  /*2f710*/  HMMA.16816.F32 R12, R20.reuse, R12, R24 ;  /* 0x0000000c140c723c */ /* 0x048fe60000001818 */
[----:B------:R-:W3:Y:S01]  /*2f720*/  LDL.LU.64 R26, [R1+0x1b18] ;  /* 0x001b1800011a7983 */ /* 0x000ee20000300a00 */
[----:B------:R-:W3:Y:S11]  /*2f730*/  LDL.LU.64 R24, [R1+0x1b10] ;  /* 0x001b100001187983 */ /* 0x000ef60000300a00 */
[----:B------:R-:W-:Y:S08]  /*2f740*/  @!UPT UIADD3 URZ, URZ, URZ, URZ ;  /* 0x0000003f3f3ff290 */ /* 0x000ff0000fffe03f */
[----:B------:R3:W-:Y:S01]  /*2f750*/  STL [R1+0x14c], R15 ;  /* 0x00014c0f01007387 */ /* 0x0007e20000100800 */
[----:B------:R-:W-:Y:S02]  /*2f760*/  IMAD.MOV.U32 R0, RZ, RZ, R12 ;  /* 0x000000ffff007224 */ /* 0x000fe400078e000c */
[----:B------:R-:W-:Y:S02]  /*2f770*/  IMAD.MOV.U32 R29, RZ, RZ, R13 ;  /* 0x000000ffff1d7224 */ /* 0x000fe400078e000d */
[----:B------:R-:W3:Y:S01]  /*2f780*/  LDL.LU.64 R12, [R1+0x1b08] ;  /* 0x001b0800010c7983 */ /* 0x000ee20000300a00 */
[----:B------:R-:W-:Y:S02]  /*2f790*/  IMAD.MOV.U32 R28, RZ, RZ, R14 ;  /* 0x000000ffff1c7224 */ /* 0x000fe400078e000e */
[----:B------:R-:W-:Y:S02]  /*2f7a0*/  STL [R1+0x1994], R29 ;  /* 0x0019941d01007387 */ /* 0x000fe40000100800 */
[----:B------:R-:W-:Y:S01]  /*2f7b0*/  STL [R1+0x1990], R0 ;  /* 0x0019900001007387 */ /* 0x000fe20000100800 */
[C---:B---3--:R-:W-:Y:S01]  /*2f7c0*/  HMMA.16816.F32 R12, R20.reuse, R12, R24 ;  /* 0x0000000c140c723c */ /* 0x048fe20000001818 */
[----:B------:R-:W3:Y:S01]  /*2f7d0*/  LDL.LU.64 R26, [R1+0x1b00] ;  /* 0x001b0000011a7983 */ /* 0x000ee20000300a00 */
[----:B------:R-:W2:Y:S11]  /*2f7e0*/  LDL.LU.64 R24, [R1+0x1af8] ;  /* 0x001af80001187983 */ /* 0x000eb60000300a00 */
[----:B------:R-:W-:Y:S10]  /*2f7f0*/  @!UPT UIADD3 URZ, URZ, URZ, URZ ;  /* 0x0000003f3f3ff290 */ /* 0x000ff4000fffe03f */
[----:B------:R-:W-:Y:S01]  /*2f800*/  STL.64 [R1+0x170], R12 ;  /* 0x0001700c01007387 */ /* 0x000fe20000100a00 */
[----:B------:R0:W-:Y:S03]  /*2f810*/  STL.64 [R1+0x178], R14 ;  /* 0x0001780e01007387 */ /* 0x0001e60000100a00 */
[----:B0-----:R-:W2:Y:S01]  /*2f820*/  LDL.LU.64 R14, [R1+0x1af0] ;  /* 0x001af000010e7983 */ /* 0x001ea20000300a00 */
[----:B------:R-:W2:Y:S02]  /*2f830*/  LDL.LU.64 R12, [R1+0x1ae8] ;  /* 0x001ae800010c7983 */ /* 0x000ea40000300a00 */
[----:B--2---:R-:W-:Y:S01]  /*2f840*/  HMMA.16816.F32 R20, R20, R24, R12 ;  /* 0x000000181414723c */ /* 0x004fe2000000180c */
[----:B------:R-:W2:Y:S01]  /*2f850*/  LDL.LU.64 R14, [R1+0x1ae0] ;  /* 0x001ae000010e7983 */ /* 0x000ea20000300a00 */
[----:B------:R-:W2:Y:S05]  /*2f860*/  LDL.LU.64 R12, [R1+0x1ad8] ;  /* 0x001ad800010c7983 */ /* 0x000eaa0000300a00 */
[----:B------:R-:W-:-:S02]  /*2f870*/  IMAD.MOV.U32 R25, RZ, RZ, R10 ;  /* 0x000000ffff197224 */ /* 0x000fc400078e000a */
[----:B------:R-:W-:Y:S11]  /*2f880*/  IMAD.MOV.U32 R24, RZ, RZ, R11 ;  /* 0x000000ffff187224 */ /* 0x000ff600078e000b */
[----:B------:R-:W-:Y:S03]  /*2f890*/  @!UPT UIADD3 URZ, URZ, URZ, URZ ;  /* 0x0000003f3f3ff290 */ /* 0x000fe6000fffe03f */
[----:B------:R4:W-:Y:S01]  /*2f8a0*/  STL.64 [R1+0x18c0], R22 ;  /* 0x0018c01601007387 */ /* 0x0009e20000100a00 */
[----:B------:R0:W-:Y:S02]  /*2f8b0*/  STL.64 [R1+0x18b8], R20 ;  /* 0x0018b81401007387 */ /* 0x0001e40000100a00 */
[----:B----4-:R-:W-:Y:S02]  /*2f8c0*/  IMAD.MOV.U32 R22, RZ, RZ, R18 ;  /* 0x000000ffff167224 */ /* 0x010fe400078e0012 */
[----:B0-----:R-:W-:Y:S02]  /*2f8d0*/  IMAD.MOV.U32 R21, RZ, RZ, R19 ;  /* 0x000000ffff157224 */ /* 0x001fe400078e0013 */
[----:B------:R-:W-:Y:S01]  /*2f8e0*/  IMAD.MOV.U32 R23, RZ, RZ, R3 ;  /* 0x000000ffff177224 */ /* 0x000fe200078e0003 */
[C---:B--2---:R-:W-:Y:S11]  /*2f8f0*/  HMMA.16816.F32 R4, R12.reuse, R10, R4 ;  /* 0x0000000a0c04723c */ /* 0x044ff60000001804 */
[----:B------:R-:W-:Y:S11]  /*2f900*/  @!UPT UIADD3 URZ, URZ, URZ, URZ ;  /* 0x0000003f3f3ff290 */ /* 0x000ff6000fffe03f */
[----:B------:R-:W-:Y:S01]  /*2f910*/  @!UPT UIADD3 URZ, URZ, URZ, URZ ;  /* 0x0000003f3f3ff290 */ /* 0x000fe2000fffe03f */
[----:B------:R0:W-:Y:S01]  /*2f920*/  STL.64 [R1+0x1c0], R4 ;  /* 0x0001c00401007387 */ /* 0x0001e20000100a00 */
[----:B------:R1:W-:Y:S02]  /*2f930*/  STL [R1+0x1c8], R6 ;  /* 0x0001c80601007387 */ /* 0x0003e40000100800 */
[----:B------:R-:W-:Y:S01]  /*2f940*/  IMAD.MOV.U32 R16, RZ, RZ, R7 ;  /* 0x000000ffff107224 */ /* 0x000fe200078e0007 */
[----:B0-----:R-:W2:Y:S01]  /*2f950*/  LDL.LU R4, [R1+0x290] ;  /* 0x0002900001047983 */ /* 0x001ea20000300800 */
[----:B------:R-:W2:Y:S02]  /*2f960*/  LDL.LU R5, [R1+0x294] ;  /* 0x0002940001057983 */ /* 0x000ea40000300800 */
[----:B-1----:R-:W2:Y:S02]  /*2f970*/  LDL.LU R6, [R1+0x298] ;  /* 0x0002980001067983 */ /* 0x002ea40000300800 */
[----:B------:R-:W2:Y:S01]  /*2f980*/  LDL.LU R7, [R1+0x29c] ;  /* 0x00029c0001077983 */ /* 0x000ea20000300800 */
[----:B---3--:R-:W-:Y:S01]  /*2f990*/  STL.64 [R1+0x1a78], R26 ;  /* 0x001a781a01007387 */ /* 0x008fe20000100a00 */
[----:B------:R0:W-:Y:S02]  /*2f9a0*/  STL.64 [R1+0x1a70], R24 ;  /* 0x001a701801007387 */ /* 0x0001e40000100a00 */
[----:B------:R-:W3:Y:S02]  /*2f9b0*/  LDL.LU R20, [R1+0xd0] ;  /* 0x0000d00001147983 */ /* 0x000ee40000300800 */
[----:B------:R-:W4:Y:S01]  /*2f9c0*/  LDL.LU R19, [R1+0x1ad0] ;  /* 0x001ad00001137983 */ /* 0x000f220000300800 */
[----:B------:R-:W2:Y:S01]  /*2f9d0*/  LDL.LU R18, [R1+0x1acc] ;  /* 0x001acc0001127983 */ /* 0x000ea20000300800 */
[----:B------:R-:W2:Y:S03]  /*2f9e0*/  LDL.LU R3, [R1+0x1ac8] ;  /* 0x001ac80001037983 */ /* 0x000ea60000300800 */
        /* <DEDUP_REMOVED lines=16> */
[----:B------:R-:W2:Y:S01]  /*2faf0*/  LDL.LU R8, [R1+0x2f0] ;  /* 0x0002f00001087983 */ /* 0x000ea20000300800 */
[----:B------:R-:W2:Y:S02]  /*2fb00*/  LDL.LU R9, [R1+0x2f4] ;  /* 0x0002f40001097983 */ /* 0x000ea40000300800 */
[----:B------:R-:W2:Y:S02]  /*2fb10*/  LDL.LU R10, [R1+0x2f8] ;  /* 0x0002f800010a7983 */ /* 0x000ea40000300800 */
[----:B------:R-:W2:Y:S02]  /*2fb20*/  LDL.LU R11, [R1+0x2fc] ;  /* 0x0002fc00010b7983 */ /* 0x000ea40000300800 */
[----:B--2---:R0:W-:Y:S01]  /*2fb30*/  STL.64 [R1+0x1a88], R10 ;  /* 0x001a880a01007387 */ /* 0x0041e20000100a00 */
[----:B------:R-:W-:Y:S03]  /*2fb40*/  STL.64 [R1+0x1a80], R8 ;  /* 0x001a800801007387 */ /* 0x000fe60000100a00 */
[----:B0-----:R-:W2:Y:S01]  /*2fb50*/  LDL.64 R10, [R1+0xc8] ;  /* 0x0000c800010a7983 */ /* 0x001ea20000100a00 */
[----:B------:R0:W-:Y:S02]  /*2fb60*/  STL.64 [R1+0x19a0], R22 ;  /* 0x0019a01601007387 */ /* 0x0001e40000100a00 */
[----:B---3--:R-:W-:Y:S01]  /*2fb70*/  STL.64 [R1+0x1998], R20 ;  /* 0x0019981401007387 */ /* 0x008fe20000100a00 */
[----:B0-----:R-:W3:Y:S01]  /*2fb80*/  LDL.LU.64 R22, [R1+0x28] ;  /* 0x0000280001167983 */ /* 0x001ee20000300a00 */
[----:B------:R-:W-:Y:S01]  /*2fb90*/  STL [R1+0x18c8], R16 ;  /* 0x0018c81001007387 */ /* 0x000fe20000100800 */
[----:B---3--:R-:W-:Y:S11]  /*2fba0*/  HMMA.16816.F32 R4, R12, R22, R4 ;  /* 0x000000160c04723c */ /* 0x008ff60000001804 */
[----:B------:R-:W-:Y:S11]  /*2fbb0*/  @!UPT UIADD3 URZ, URZ, URZ, URZ ;  /* 0x0000003f3f3ff290 */ /* 0x000ff6000fffe03f */
[----:B------:R-:W-:Y:S01]  /*2fbc0*/  @!UPT UIADD3 URZ, URZ, URZ, URZ ;  /* 0x0000003f3f3ff290 */ /* 0x000fe2000fffe03f */
[----:B------:R-:W-:Y:S01]  /*2fbd0*/  STL.64 [R1+0x1e0], R4 ;  /* 0x0001e00401007387 */ /* 0x000fe20000100a00 */
[----:B------:R0:W-:Y:S03]  /*2fbe0*/  STL.64 [R1+0x1e8], R6 ;  /* 0x0001e80601007387 */ /* 0x0001e60000100a00 */
[----:B0-----:R-:W3:Y:S01]  /*2fbf0*/  LDL.LU.64 R6, [R1+0x1ac0] ;  /* 0x001ac00001067983 */ /* 0x001ee20000300a00 */
[----:B------:R0:W-:Y:S02]  /*2fc00*/  STL.64 [R1+0x1a48], R22 ;  /* 0x001a481601007387 */ /* 0x0001e40000100a00 */
[----:B------:R-:W2:Y:S02]  /*2fc10*/  LDL.LU R20, [R1+0x2d0] ;  /* 0x0002d00001147983 */ /* 0x000ea40000300800 */
[----:B------:R-:W2:Y:S02]  /*2fc20*/  LDL.LU R21, [R1+0x2d4] ;  /* 0x0002d40001157983 */ /* 0x000ea40000300800 */
[----:B0-----:R-:W-:-:S02]  /*2fc30*/  IMAD.MOV.U32 R22, RZ, RZ, R3 ;  /* 0x000000ffff167224 */ /* 0x001fc400078e0003 */
[----:B------:R-:W-:Y:S01]  /*2fc40*/  IMAD.MOV.U32 R23, RZ, RZ, R18 ;  /* 0x000000ffff177224 */ /* 0x000fe200078e0012 */
[----:B------:R-:W2:Y:S01]  /*2fc50*/  LDL.LU R3, [R1+0x1abc] ;  /* 0x001abc0001037983 */ /* 0x000ea20000300800 */
[----:B------:R-:W2:Y:S01]  /*2fc60*/  LDL.LU R18, [R1+0x1ab8] ;  /* 0x001ab80001127983 */ /* 0x000ea20000300800 */
[C---:B---3--:R-:W-:Y:S02]  /*2fc70*/  HMMA.16816.F32 R4, R12.reuse, R6, R24 ;  /* 0x000000060c04723c */ /* 0x048fe40000001818 */
[----:B------:R-:W2:Y:S01]  /*2fc80*/  LDL.LU.64 R26, [R1+0x1ab0] ;  /* 0x001ab000011a7983 */ /* 0x000ea20000300a00 */
[----:B------:R-:W2:Y:S11]  /*2fc90*/  LDL.LU.64 R24, [R1+0x1aa8] ;  /* 0x001aa80001187983 */ /* 0x000eb60000300a00 */
[----:B------:R-:W-:Y:S09]  /*2fca0*/  @!UPT UIADD3 URZ, URZ, URZ, URZ ;  /* 0x0000003f3f3ff290 */ /* 0x000ff2000fffe03f */
[----:B------:R4:W-:Y:S01]  /*2fcb0*/  STL.64 [R1+0x200], R4 ;  /* 0x0002000401007387 */ /* 0x0009e20000100a00 */
[----:B------:R0:W-:Y:S02]  /*2fcc0*/  STL.64 [R1+0x208], R6 ;  /* 0x0002080601007387 */ /* 0x0001e40000100a00 */
[----:B----4-:R-:W-:Y:S02]  /*2fcd0*/  IMAD.MOV.U32 R4, RZ, RZ, R19 ;  /* 0x000000ffff047224 */ /* 0x010fe400078e0013 */
[----:B------:R-:W2:Y:S01]  /*2fce0*/  LDL.LU R19, [R1+0x1aa0] ;  /* 0x001aa00001137983 */ /* 0x000ea20000300800 */
[----:B------:R-:W3:Y:S02]  /*2fcf0*/  LDL.LU R5, [R1+0x154] ;  /* 0x0001540001057983 */ /* 0x000ee40000300800 */
[----:B0-----:R-:W4:Y:S02]  /*2fd00*/  LDL.LU R6, [R1+0x158] ;  /* 0x0001580001067983 */ /* 0x001f240000300800 */
[----:B------:R-:W4:Y:S01]  /*2fd10*/  LDL.LU R7, [R1+0x15c] ;  /* 0x00015c0001077983 */ /* 0x000f220000300800 */
[----:B--2---:R-:W-:Y:S01]  /*2fd20*/  HMMA.16816.F32 R24, R12, R18, R24 ;  /* 0x000000120c18723c */ /* 0x004fe20000001818 */
[----:B----4-:R0:W-:Y:S01]  /*2fd30*/  STL.64 [R1+0x19e0], R6 ;  /* 0x0019e00601007387 */ /* 0x0101e20000100a00 */
[----:B---3--:R-:W-:Y:S03]  /*2fd40*/  STL.64 [R1+0x19d8], R4 ;  /* 0x0019d80401007387 */ /* 0x008fe60000100a00 */
[----:B0-----:R-:W2:Y:S11]  /*2fd50*/  LDL R6, [R1+0xe8] ;  /* 0x0000e80001067983 */ /* 0x001eb60000100800 */
[----:B------:R-:W-:Y:S07]  /*2fd60*/  @!UPT UIADD3 URZ, URZ, URZ, URZ ;  /* 0x0000003f3f3ff290 */ /* 0x000fee000fffe03f */
[----:B------:R0:W-:Y:S01]  /*2fd70*/  STL.64 [R1+0x220], R24 ;  /* 0x0002201801007387 */ /* 0x0001e20000100a00 */
[----:B------:R-:W-:Y:S02]  /*2fd80*/  IMAD.MOV.U32 R16, RZ, RZ, R26 ;  /* 0x000000ffff107224 */ /* 0x000fe400078e001a */
[----:B------:R-:W-:Y:S02]  /*2fd90*/  IMAD.MOV.U32 R17, RZ, RZ, R27 ;  /* 0x000000ffff117224 */ /* 0x000fe400078e001b */
[----:B------:R-:W3:Y:S04]  /*2fda0*/  LDL.LU.64 R26, [R1+0x1a98] ;  /* 0x001a9800011a7983 */ /* 0x000ee80000300a00 */
[----:B0-----:R-:W3:Y:S01]  /*2fdb0*/  LDL.LU.64 R24, [R1+0x1a90] ;  /* 0x001a900001187983 */ /* 0x001ee20000300a00 */
[----:B------:R0:W-:Y:S02]  /*2fdc0*/  STL.64 [R1+0x1a30], R18 ;  /* 0x001a301201007387 */ /* 0x0001e40000100a00 */
[----:B------:R-:W-:Y:S02]  /*2fdd0*/  STL.64 [R1+0x1a28], R16 ;  /* 0x001a281001007387 */ /* 0x000fe40000100a00 */
[----:B------:R-:W-:-:S02]  /*2fde0*/  IMAD.MOV.U32 R2, RZ, RZ, R10 ;  /* 0x000000ffff027224 */ /* 0x000fc400078e000a */
[----:B------:R-:W-:Y:S01]  /*2fdf0*/  IMAD.MOV.U32 R0, RZ, RZ, R11 ;  /* 0x000000ffff007224 */ /* 0x000fe200078e000b */
[----:B0-----:R-:W4:Y:S01]  /*2fe00*/  LDL.64 R18, [R1+0xb8] ;  /* 0x0000b80001127983 */ /* 0x001f220000100a00 */
[C---:B---3--:R-:W-:Y:S03]  /*2fe10*/  HMMA.16816.F32 R24, R12.reuse, R10, R24 ;  /* 0x0000000a0c18723c */ /* 0x048fe60000001818 */
[----:B------:R-:W3:Y:S01]  /*2fe20*/  LDL.LU.64 R10, [R1+0x1a88] ;  /* 0x001a8800010a7983 */ /* 0x000ee20000300a00 */
[----:B------:R-:W3:Y:S02]  /*2fe30*/  LDL.LU.64 R8, [R1+0x1a80] ;  /* 0x001a800001087983 */ /* 0x000ee40000300a00 */
[----:B------:R-:W-:Y:S02]  /*2fe40*/  IMAD.MOV.U32 R7, RZ, RZ, R3 ;  /* 0x000000ffff077224 */ /* 0x000fe400078e0003 */
[----:B----4-:R-:W-:Y:S11]  /*2fe50*/  IMAD.MOV.U32 R4, RZ, RZ, R18 ;  /* 0x000000ffff047224 */ /* 0x010ff600078e0012 */
[----:B------:R-:W-:Y:S04]  /*2fe60*/  @!UPT UIADD3 URZ, URZ, URZ, URZ ;  /* 0x0000003f3f3ff290 */ /* 0x000fe8000fffe03f */
[----:B------:R-:W-:Y:S01]  /*2fe70*/  STL.64 [R1+0x270], R24 ;  /* 0x0002701801007387 */ /* 0x000fe20000100a00 */
[----:B------:R-:W-:Y:S02]  /*2fe80*/  IMAD.MOV.U32 R3, RZ, RZ, R27 ;  /* 0x000000ffff037224 */ /* 0x000fe400078e001b */
[----:B------:R0:W-:Y:S02]  /*2fe90*/  STL [R1+0x278], R26 ;  /* 0x0002781a01007387 */ /* 0x0001e40000100800 */
[----:B0-----:R-:W4:Y:S01]  /*2fea0*/  LDL.LU.64 R26, [R1+0x1a78] ;  /* 0x001a7800011a7983 */ /* 0x001f220000300a00 */
[----:B------:R-:W4:Y:S02]  /*2feb0*/  LDL.LU.64 R24, [R1+0x1a70] ;  /* 0x001a700001187983 */ /* 0x000f240000300a00 */
[----:B------:R0:W-:Y:S02]  /*2fec0*/  STL [R1+0x18a0], R3 ;  /* 0x0018a00301007387 */ /* 0x0001e40000100800 */
[----:B0-----:R-:W-:Y:S01]  /*2fed0*/  IMAD.MOV.U32 R3, RZ, RZ, R19 ;  /* 0x000000ffff037224 */ /* 0x001fe200078e0013 */
        /* <DEDUP_REMOVED lines=8> */
[----:B------:R0:W-:Y:S01]  /*2ff60*/  STL.64 [R1+0x2d0], R16 ;  /* 0x0002d01001007387 */ /* 0x0001e20000100a00 */
[----:B------:R1:W-:Y:S04]  /*2ff70*/  STL.64 [R1+0x2d8], R18 ;  /* 0x0002d81201007387 */ /* 0x0003e80000100a00 */
[----:B0-----:R-:W3:Y:S01]  /*2ff80*/  LDL.LU R16, [R1+0x1d0] ;  /* 0x0001d00001107983 */ /* 0x001ee20000300800 */
[----:B------:R-:W3:Y:S02]  /*2ff90*/  LDL.LU R17, [R1+0x1d4] ;  /* 0x0001d40001117983 */ /* 0x000ee40000300800 */
[----:B-1----:R-:W2:Y:S02]  /*2ffa0*/  LDL.LU R18, [R1+0x1d8] ;  /* 0x0001d80001127983 */ /* 0x002ea40000300800 */
[----:B------:R-:W2:Y:S02]  /*2ffb0*/  LDL.LU R19, [R1+0x1dc] ;  /* 0x0001dc0001137983 */ /* 0x000ea40000300800 */
[----:B--2---:R-:W-:Y:S01]  /*2ffc0*/  STL.64 [R1+0x1a40], R18 ;  /* 0x001a401201007387 */ /* 0x004fe20000100a00 */
[----:B---3--:R0:W-:Y:S03]  /*2ffd0*/  STL.64 [R1+0x1a38], R16 ;  /* 0x001a381001007387 */ /* 0x0081e60000100a00 */
[----:B0-----:R-:W2:Y:S01]  /*2ffe0*/  LDL.LU R16, [R1+0x1f0] ;  /* 0x0001f00001107983 */ /* 0x001ea20000300800 */
[----:B------:R-:W2:Y:S02]  /*2fff0*/  LDL.LU R17, [R1+0x1f4] ;  /* 0x0001f40001117983 */ /* 0x000ea40000300800 */
[----:B------:R-:W3:Y:S02]  /*30000*/  LDL.LU R18, [R1+0x1f8] ;  /* 0x0001f80001127983 */ /* 0x000ee40000300800 */
[----:B------:R-:W3:Y:S02]  /*30010*/  LDL.LU R19, [R1+0x1fc] ;  /* 0x0001fc0001137983 */ /* 0x000ee40000300800 */
[----:B------:R-:W-:-:S02]  /*30020*/  IMAD.MOV.U32 R6, RZ, RZ, R4 ;  /* 0x000000ffff067224 */ /* 0x000fc400078e0004 */
[----:B------:R-:W-:Y:S01]  /*30030*/  IMAD.MOV.U32 R7, RZ, RZ, R3 ;  /* 0x000000ffff077224 */ /* 0x000fe200078e0003 */
[----:B---3--:R-:W-:Y:S01]  /*30040*/  STL.64 [R1+0x1a58], R18 ;  /* 0x001a581201007387 */ /* 0x008fe20000100a00 */
[----:B--2---:R0:W-:Y:S03]  /*30050*/  STL.64 [R1+0x1a50], R16 ;  /* 0x001a501001007387 */ /* 0x0041e60000100a00 */
[----:B0-----:R-:W2:Y:S01]  /*30060*/  LDL.LU R16, [R1+0x280] ;  /* 0x0002800001107983 */ /* 0x001ea20000300800 */
[----:B------:R-:W2:Y:S02]  /*30070*/  LDL.LU R17, [R1+0x284] ;  /* 0x0002840001117983 */ /* 0x000ea40000300800 */
[----:B------:R-:W2:Y:S02]  /*30080*/  LDL.LU R18, [R1+0x288] ;  /* 0x0002880001127983 */ /* 0x000ea40000300800 */
[----:B------:R-:W2:Y:S01]  /*30090*/  LDL.LU R19, [R1+0x28c] ;  /* 0x00028c0001137983 */ /* 0x000ea20000300800 */
[----:B------:R0:W-:Y:S02]  /*300a0*/  STL.64 [R1+0x1a08], R6 ;  /* 0x001a080601007387 */ /* 0x0001e40000100a00 */
[----:B0-----:R-:W-:-:S02]  /*300b0*/  IMAD.MOV.U32 R6, RZ, RZ, R2 ;  /* 0x000000ffff067224 */ /* 0x001fc400078e0002 */
[----:B------:R-:W-:-:S05]  /*300c0*/  IMAD.MOV.U32 R7, RZ, RZ, R0 ;  /* 0x000000ffff077224 */ /* 0x000fca00078e0000 */
[----:B------:R0:W-:Y:S01]  /*300d0*/  STL.64 [R1+0x1a20], R6 ;  /* 0x001a200601007387 */ /* 0x0001e20000100a00 */
[----:B------:R-:W3:Y:S02]  /*300e0*/  LDL.LU R4, [R1+0x2a0] ;  /* 0x0002a00001047983 */ /* 0x000ee40000300800 */
[----:B------:R-:W3:Y:S01]  /*300f0*/  LDL.LU R5, [R1+0x2a4] ;  /* 0x0002a40001057983 */ /* 0x000ee20000300800 */
[----:B0-----:R-:W3:Y:S01]  /*30100*/  LDL.LU R6, [R1+0x2a8] ;  /* 0x0002a80001067983 */ /* 0x001ee20000300800 */
[----:B------:R-:W3:Y:S02]  /*30110*/  LDL.LU R7, [R1+0x2ac] ;  /* 0x0002ac0001077983 */ /* 0x000ee40000300800 */
[----:B----4-:R-:W-:Y:S02]  /*30120*/  IMAD.MOV.U32 R23, RZ, RZ, R24 ;  /* 0x000000ffff177224 */ /* 0x010fe400078e0018 */
[----:B------:R-:W-:Y:S01]  /*30130*/  IMAD.MOV.U32 R22, RZ, RZ, R25 ;  /* 0x000000ffff167224 */ /* 0x000fe200078e0019 */
[----:B---3--:R-:W-:Y:S01]  /*30140*/  HMMA.16816.F32 R12, R12, R26, R4 ;  /* 0x0000001a0c0c723c */ /* 0x008fe20000001804 */
[----:B------:R-:W3:Y:S11]  /*30150*/  LDL.LU R4, [R1+0x1b0] ;  /* 0x0001b00001047983 */ /* 0x000ef60000300800 */
[----:B------:R-:W-:Y:S11]  /*30160*/  @!UPT UIADD3 URZ, URZ, URZ, URZ ;  /* 0x0000003f3f3ff290 */ /* 0x000ff6000fffe03f */
[----:B------:R-:W-:Y:S01]  /*30170*/  STL.64 [R1+0x2c0], R12 ;  /* 0x0002c00c01007387 */ /* 0x000fe20000100a00 */
[----:B------:R-:W-:Y:S02]  /*30180*/  STL.64 [R1+0x2c8], R14 ;  /* 0x0002c80e01007387 */ /* 0x000fe40000100a00 */
[----:B------:R-:W3:Y:S02]  /*30190*/  LDL.LU R5, [R1+0x1b4] ;  /* 0x0001b40001057983 */ /* 0x000ee40000300800 */
[----:B------:R-:W3:Y:S01]  /*301a0*/  LDL.LU R6, [R1+0x1b8] ;  /* 0x0001b80001067983 */ /* 0x000ee20000300800 */
[----:B------:R-:W3:Y:S01]  /*301b0*/  LDL.LU R7, [R1+0x1bc] ;  /* 0x0001bc0001077983 */ /* 0x000ee20000300800 */
[----:B------:R0:W-:Y:S02]  /*301c0*/  STL.64 [R1+0x19e8], R26 ;  /* 0x0019e81a01007387 */ /* 0x0001e40000100a00 */
[----:B------:R-:W4:Y:S02]  /*301d0*/  LDL.LU R24, [R1+0x180] ;  /* 0x0001800001187983 */ /* 0x000f240000300800 */
[----:B------:R-:W4:Y:S01]  /*301e0*/  LDL.LU R25, [R1+0x184] ;  /* 0x0001840001197983 */ /* 0x000f220000300800 */
[----:B0-----:R-:W3:Y:S01]  /*301f0*/  LDL.LU R26, [R1+0x188] ;  /* 0x00018800011a7983 */ /* 0x001ee20000300800 */
[----:B------:R-:W3:Y:S01]  /*30200*/  LDL.LU R27, [R1+0x18c] ;  /* 0x00018c00011b7983 */ /* 0x000ee20000300800 */
[C---:B--2---:R-:W-:Y:S02]  /*30210*/  HMMA.16816.F32 R20, R8.reuse, R22, R16 ;  /* 0x000000160814723c */ /* 0x044fe40000001810 */
[----:B---3--:R-:W-:Y:S01]  /*30220*/  STL.64 [R1+0x1a00], R26 ;  /* 0x001a001a01007387 */ /* 0x008fe20000100a00 */
[----:B----4-:R0:W-:Y:S03]  /*30230*/  STL.64 [R1+0x19f8], R24 ;  /* 0x0019f81801007387 */ /* 0x0101e60000100a00 */
        /* <DEDUP_REMOVED lines=10> */
[----:B------:R-:W3:Y:S01]  /*302e0*/  LDL.LU.64 R14, [R1+0x18] ;  /* 0x00001800010e7983 */ /* 0x000ee20000300a00 */
[----:B------:R-:W4:Y:S02]  /*302f0*/  LDL.LU.64 R18, [R1+0x1a58] ;  /* 0x001a580001127983 */ /* 0x000f240000300a00 */
[----:B------:R-:W4:Y:S02]  /*30300*/  LDL.LU.64 R16, [R1+0x1a50] ;  /* 0x001a500001107983 */ /* 0x000f240000300a00 */
[----:B------:R-:W-:Y:S01]  /*30310*/  STL.64 [R1+0x340], R20 ;  /* 0x0003401401007387 */ /* 0x000fe20000100a00 */
[----:B------:R0:W-:Y:S04]  /*30320*/  STL.64 [R1+0x348], R22 ;  /* 0x0003481601007387 */ /* 0x0001e80000100a00 */
[----:B0-----:R-:W4:Y:S02]  /*30330*/  LDL.LU.64 R22, [R1+0x1a48] ;  /* 0x001a480001167983 */ /* 0x001f240000300a00 */
[C---:B----4-:R-:W-:Y:S11]  /*30340*/  HMMA.16816.F32 R16, R8.reuse, R22, R16 ;  /* 0x000000160810723c */ /* 0x050ff60000001810 */
[----:B------:R-:W-:Y:S11]  /*30350*/  @!UPT UIADD3 URZ, URZ, URZ, URZ ;  /* 0x0000003f3f3ff290 */ /* 0x000ff6000fffe03f */
[----:B------:R-:W-:Y:S01]  /*30360*/  @!UPT UIADD3 URZ, URZ, URZ, URZ ;  /* 0x0000003f3f3ff290 */ /* 0x000fe2000fffe03f */
[----:B------:R-:W-:Y:S01]  /*30370*/  STL.64 [R1+0x330], R16 ;  /* 0x0003301001007387 */ /* 0x000fe20000100a00 */
[----:B------:R0:W-:Y:S03]  /*30380*/  STL.64 [R1+0x338], R18 ;  /* 0x0003381201007387 */ /* 0x0001e60000100a00 */
[----:B0-----:R-:W3:Y:S01]  /*30390*/  LDL.LU.64 R18, [R1+0x1a40] ;  /* 0x001a400001127983 */ /* 0x001ee20000300a00 */
[----:B------:R-:W3:Y:S02]  /*303a0*/  LDL.LU.64 R16, [R1+0x1a38] ;  /* 0x001a380001107983 */ /* 0x000ee40000300a00 */
[----:B------:R0:W-:Y:S02]  /*303b0*/  STL.64 [R1+0x19b0], R22 ;  /* 0x0019b01601007387 */ /* 0x0001e40000100a00 */
[----:B0-----:R-:W4:Y:S01]  /*303c0*/  LDL.LU.64 R22, [R1+0x38] ;  /* 0x0000380001167983 */ /* 0x001f220000300a00 */
[C---:B---3--:R-:W-:Y:S11]  /*303d0*/  HMMA.16816.F32 R16, R8.reuse, R14, R16 ;  /* 0x0000000e0810723c */ /* 0x048ff60000001810 */
[----:B------:R-:W-:Y:S11]  /*303e0*/  @!UPT UIADD3 URZ, URZ, URZ, URZ ;  /* 0x0000003f3f3ff290 */ /* 0x000ff6000fffe03f */
[----:B------:R-:W-:Y:S01]  /*303f0*/  @!UPT UIADD3 URZ, URZ, URZ, URZ ;  /* 0x0000003f3f3ff290 */ /* 0x000fe2000fffe03f */
[----:B------:R-:W-:Y:S01]  /*30400*/  STL.64 [R1+0x320], R16 ;  /* 0x0003201001007387 */ /* 0x000fe20000100a00 */
[----:B------:R0:W-:Y:S03]  /*30410*/  STL.64 [R1+0x328], R18 ;  /* 0x0003281201007387 */ /* 0x0001e60000100a00 */
[----:B0-----:R-:W3:Y:S01]  /*30420*/  LDL.LU.64 R18, [R1+0x1a30] ;  /* 0x001a300001127983 */ /* 0x001ee20000300a00 */
[----:B------:R-:W2:Y:S02]  /*30430*/  LDL.LU.64 R16, [R1+0x1a28] ;  /* 0x001a280001107983 */ /* 0x000ea40000300a00 */
[----:B------:R0:W-:Y:S02]  /*30440*/  STL.64 [R1+0x19a8], R14 ;  /* 0x0019a80e01007387 */ /* 0x0001e40000100a00 */
[----:B------:R-:W2:Y:S01]  /*30450*/  LDL.LU R12, [R1+0x110] ;  /* 0x00011000010c7983 */ /* 0x000ea20000300800 */
[----:B------:R-:W2:Y:S04]  /*30460*/  LDL.LU R13, [R1+0x114] ;  /* 0x00011400010d7983 */ /* 0x000ea80000300800 */
[----:B0-----:R-:W2:Y:S01]  /*30470*/  LDL.LU R14, [R1+0x118] ;  /* 0x00011800010e7983 */ /* 0x001ea20000300800 */
[----:B------:R-:W2:Y:S01]  /*30480*/  LDL.LU R15, [R1+0x11c] ;  /* 0x00011c00010f7983 */ /* 0x000ea20000300800 */
[C---:B---3--:R-:W-:Y:S02]  /*30490*/  HMMA.16816.F32 R4, R8.reuse, R18, R4 ;  /* 0x000000120804723c */ /* 0x048fe40000001804 */
[----:B--2---:R-:W-:Y:S01]  /*304a0*/  STL.64 [R1+0x19c0], R14 ;  /* 0x0019c00e01007387 */ /* 0x004fe20000100a00 */
[----:B------:R0:W-:Y:S03]  /*304b0*/  STL.64 [R1+0x19b8], R12 ;  /* 0x0019b80c01007387 */ /* 0x0001e60000100a00 */
[----:B0-----:R-:W2:Y:S01]  /*304c0*/  LDL.LU R12, [R1+0x130] ;  /* 0x00013000010c7983 */ /* 0x001ea20000300800 */
[----:B------:R-:W2:Y:S02]  /*304d0*/  LDL.LU R13, [R1+0x134] ;  /* 0x00013400010d7983 */ /* 0x000ea40000300800 */
[----:B------:R-:W2:Y:S02]  /*304e0*/  LDL.LU R14, [R1+0x138] ;  /* 0x00013800010e7983 */ /* 0x000ea40000300800 */
[----:B------:R-:W2:Y:S11]  /*304f0*/  LDL.LU R15, [R1+0x13c] ;  /* 0x00013c00010f7983 */ /* 0x000eb60000300800 */
[----:B------:R-:W-:Y:S01]  /*30500*/  @!UPT UIADD3 URZ, URZ, URZ, URZ ;  /* 0x0000003f3f3ff290 */ /* 0x000fe2000fffe03f */
[----:B------:R-:W-:Y:S01]  /*30510*/  STL.64 [R1+0x310], R4 ;  /* 0x0003100401007387 */ /* 0x000fe20000100a00 */
[----:B------:R0:W-:Y:S03]  /*30520*/  STL.64 [R1+0x318], R6 ;  /* 0x0003180601007387 */ /* 0x0001e60000100a00 */
[----:B0-----:R-:W3:Y:S02]  /*30530*/  LDL.LU.64 R6, [R1+0x1a20] ;  /* 0x001a200001067983 */ /* 0x001ee40000300a00 */
[C---:B---3--:R-:W-:Y:S02]  /*30540*/  HMMA.16816.F32 R4, R8.reuse, R6, R24 ;  /* 0x000000060804723c */ /* 0x048fe40000001818 */
[----:B------:R-:W3:Y:S01]  /*30550*/  LDL.LU.64 R26, [R1+0x1a18] ;  /* 0x001a1800011a7983 */ /* 0x000ee20000300a00 */
[----:B------:R-:W3:Y:S11]  /*30560*/  LDL.LU.64 R24, [R1+0x1a10] ;  /* 0x001a100001187983 */ /* 0x000ef60000300a00 */
[----:B------:R-:W-:Y:S09]  /*30570*/  @!UPT UIADD3 URZ, URZ, URZ, URZ ;  /* 0x0000003f3f3ff290 */ /* 0x000ff2000fffe03f */
        /* <DEDUP_REMOVED lines=11> */
[----:B------:R-:W3:Y:S11]  /*30630*/  LDL.LU.64 R26, [R1+0x19e8] ;  /* 0x0019e800011a7983 */ /* 0x000ef60000300a00 */
[----:B------:R-:W-:Y:S10]  /*30640*/  @!UPT UIADD3 URZ, URZ, URZ, URZ ;  /* 0x0000003f3f3ff290 */ /* 0x000ff4000fffe03f */
[----:B------:R-:W-:Y:S01]  /*30650*/  STL.64 [R1+0x2e0], R4 ;  /* 0x0002e00401007387 */ /* 0x000fe20000100a00 */
[----:B------:R0:W-:Y:S03]  /*30660*/  STL.64 [R1+0x2e8], R6 ;  /* 0x0002e80601007387 */ /* 0x0001e60000100a00 */
[----:B0-----:R-:W3:Y:S01]  /*30670*/  LDL.LU.64 R6, [R1+0x19e0] ;  /* 0x0019e00001067983 */ /* 0x001ee20000300a00 */
[----:B------:R-:W3:Y:S02]  /*30680*/  LDL.LU.64 R4, [R1+0x19d8] ;  /* 0x0019d80001047983 */ /* 0x000ee40000300a00 */
[----:B---3--:R-:W-:Y:S01]  /*30690*/  HMMA.16816.F32 R8, R8, R26, R4 ;  /* 0x0000001a0808723c */ /* 0x008fe20000001804 */
[----:B------:R-:W2:Y:S01]  /*306a0*/  LDL.LU.64 R6, [R1+0x19d0] ;  /* 0x0019d00001067983 */ /* 0x000ea20000300a00 */
[----:B------:R-:W2:Y:S02]  /*306b0*/  LDL.LU.64 R4, [R1+0x19c8] ;  /* 0x0019c80001047983 */ /* 0x000ea40000300a00 */
[----:B------:R0:W-:Y:S02]  /*306c0*/  STL.64 [R1+0x1970], R26 ;  /* 0x0019701a01007387 */ /* 0x0001e40000100a00 */
[----:B------:R-:W3:Y:S02]  /*306d0*/  LDL.LU R24, [R1+0xf0] ;  /* 0x0000f00001187983 */ /* 0x000ee40000300800 */
[----:B----4-:R-:W-:Y:S11]  /*306e0*/  IMAD.MOV.U32 R3, RZ, RZ, R23 ;  /* 0x000000ffff037224 */ /* 0x010ff600078e0017 */
[----:B------:R-:W-:Y:S04]  /*306f0*/  @!UPT UIADD3 URZ, URZ, URZ, URZ ;  /* 0x0000003f3f3ff290 */ /* 0x000fe8000fffe03f */
[----:B------:R-:W-:Y:S01]  /*30700*/  STL.64 [R1+0x2a0], R8 ;  /* 0x0002a00801007387 */ /* 0x000fe20000100a00 */
[----:B------:R1:W-:Y:S02]  /*30710*/  STL.64 [R1+0x2a8], R10 ;  /* 0x0002a80a01007387 */ /* 0x0003e40000100a00 */
[----:B------:R-:W3:Y:S02]  /*30720*/  LDL.LU R25, [R1+0xf4] ;  /* 0x0000f40001197983 */ /* 0x000ee40000300800 */
[----:B0-----:R-:W3:Y:S01]  /*30730*/  LDL.LU R26, [R1+0xf8] ;  /* 0x0000f800011a7983 */ /* 0x001ee20000300800 */
[----:B------:R-:W3:Y:S04]  /*30740*/  LDL.LU R27, [R1+0xfc] ;  /* 0x0000fc00011b7983 */ /* 0x000ee80000300800 */
[----:B-1----:R-:W4:Y:S01]  /*30750*/  LDL R10, [R1+0x380] ;  /* 0x00038000010a7983 */ /* 0x002f220000100800 */
[----:B------:R-:W-:Y:S01]  /*30760*/  IMAD.MOV.U32 R8, RZ, RZ, R22 ;  /* 0x000000ffff087224 */ /* 0x000fe200078e0016 */
[C---:B--2---:R-:W-:Y:S11]  /*30770*/  HMMA.16816.F32 R12, R4.reuse, R22, R12 ;  /* 0x00000016040c723c */ /* 0x044ff6000000180c */
[----:B------:R-:W-:Y:S11]  /*30780*/  @!UPT UIADD3 URZ, URZ, URZ, URZ ;  /* 0x0000003f3f3ff290 */ /* 0x000ff6000fffe03f */
[----:B------:R-:W-:Y:S01]  /*30790*/  @!UPT UIADD3 URZ, URZ, URZ, URZ ;  /* 0x0000003f3f3ff290 */ /* 0x000fe2000fffe03f */
[----:B------:R-:W-:Y:S01]  /*307a0*/  STL.64 [R1+0x290], R12 ;  /* 0x0002900c01007387 */ /* 0x000fe20000100a00 */
[----:B------:R0:W-:Y:S03]  /*307b0*/  STL.64 [R1+0x298], R14 ;  /* 0x0002980e01007387 */ /* 0x0001e60000100a00 */
[----:B0-----:R-:W2:Y:S01]  /*307c0*/  LDL.LU.64 R14, [R1+0x19c0] ;  /* 0x0019c000010e7983 */ /* 0x001ea20000300a00 */
[----:B------:R-:W2:Y:S02]  /*307d0*/  LDL.LU.64 R12, [R1+0x19b8] ;  /* 0x0019b800010c7983 */ /* 0x000ea40000300a00 */
[----:B------:R-:W2:Y:S02]  /*307e0*/  LDL.LU.64 R22, [R1+0x19b0] ;  /* 0x0019b00001167983 */ /* 0x000ea40000300a00 */
[----:B--2---:R-:W-:Y:S01]  /*307f0*/  HMMA.16816.F32 R12, R4, R22, R12 ;  /* 0x00000016040c723c */ /* 0x004fe2000000180c */
[----:B------:R-:W-:-:S02]  /*30800*/  IMAD.MOV.U32 R29, RZ, RZ, R22 ;  /* 0x000000ffff1d7224 */ /* 0x000fc400078e0016 */
[----:B------:R-:W-:Y:S11]  /*30810*/  IMAD.MOV.U32 R0, RZ, RZ, R23 ;  /* 0x000000ffff007224 */ /* 0x000ff600078e0017 */
[----:B------:R-:W-:Y:S09]  /*30820*/  @!UPT UIADD3 URZ, URZ, URZ, URZ ;  /* 0x0000003f3f3ff290 */ /* 0x000ff2000fffe03f */
[----:B------:R-:W-:Y:S01]  /*30830*/  STL.64 [R1+0x280], R12 ;  /* 0x0002800c01007387 */ /* 0x000fe20000100a00 */
[----:B------:R0:W-:Y:S03]  /*30840*/  STL.64 [R1+0x288], R14 ;  /* 0x0002880e01007387 */ /* 0x0001e60000100a00 */
[----:B0-----:R-:W3:Y:S01]  /*30850*/  LDL.LU.64 R14, [R1+0x19a8] ;  /* 0x0019a800010e7983 */ /* 0x001ee20000300a00 */
[----:B------:R-:W2:Y:S02]  /*30860*/  LDL.LU.64 R22, [R1+0x19a0] ;  /* 0x0019a00001167983 */ /* 0x000ea40000300a00 */
[----:B------:R-:W2:Y:S01]  /*30870*/  LDL.LU.64 R20, [R1+0x1998] ;  /* 0x0019980001147983 */ /* 0x000ea20000300a00 */
[C---:B---3--:R-:W-:Y:S08]  /*30880*/  HMMA.16816.F32 R24, R4.reuse, R14, R24 ;  /* 0x0000000e0418723c */ /* 0x048ff00000001818 */
[----:B--2---:R-:W-:Y:S01]  /*30890*/  HMMA.16816.F32 R20, R4, R18, R20 ;  /* 0x000000120414723c */ /* 0x004fe20000001814 */
[----:B------:R-:W-:-:S02]  /*308a0*/  IMAD.MOV.U32 R2, RZ, RZ, R14 ;  /* 0x000000ffff027224 */ /* 0x000fc400078e000e */
[----:B------:R-:W-:Y:S11]  /*308b0*/  IMAD.MOV.U32 R11, RZ, RZ, R15 ;  /* 0x000000ffff0b7224 */ /* 0x000ff600078e000f */
[----:B------:R-:W-:Y:S01]  /*308c0*/  @!UPT UIADD3 URZ, URZ, URZ, URZ ;  /* 0x0000003f3f3ff290 */ /* 0x000fe2000fffe03f */
[----:B------:R-:W-:Y:S01]  /*308d0*/  STL.64 [R1+0x260], R24 ;  /* 0x0002601801007387 */ /* 0x000fe20000100a00 */
[----:B------:R-:W-:Y:S02]  /*308e0*/  STL.64 [R1+0x268], R26 ;  /* 0x0002681a01007387 */ /* 0x000fe40000100a00 */
[----:B------:R-:W2:Y:S05]  /*308f0*/  LDL.LU R12, [R1+0x80] ;  /* 0x00008000010c7983 */ /* 0x000eaa0000300800 */
[----:B------:R-:W-:Y:S01]  /*30900*/  STL.64 [R1+0x250], R20 ;  /* 0x0002501401007387 */ /* 0x000fe20000100a00 */
[----:B------:R-:W-:Y:S01]  /*30910*/  STL.64 [R1+0x258], R22 ;  /* 0x0002581601007387 */ /* 0x000fe20000100a00 */
[----:B------:R-:W2:Y:S02]  /*30920*/  LDL.LU R13, [R1+0x84] ;  /* 0x00008400010d7983 */ /* 0x000ea40000300800 */
[----:B------:R-:W3:Y:S02]  /*30930*/  LDL.LU R14, [R1+0x88] ;  /* 0x00008800010e7983 */ /* 0x000ee40000300800 */
[----:B------:R-:W3:Y:S02]  /*30940*/  LDL.LU R15, [R1+0x8c] ;  /* 0x00008c00010f7983 */ /* 0x000ee40000300800 */
[----:B---3--:R0:W-:Y:S01]  /*30950*/  STL.64 [R1+0x1980], R14 ;  /* 0x0019800e01007387 */ /* 0x0081e20000100a00 */
[----:B--2---:R-:W-:Y:S03]  /*30960*/  STL.64 [R1+0x1978], R12 ;  /* 0x0019780c01007387 */ /* 0x004fe60000100a00 */
[----:B0-----:R-:W2:Y:S01]  /*30970*/  LDL.LU.64 R14, [R1+0xb8] ;  /* 0x0000b800010e7983 */ /* 0x001ea20000300a00 */
[----:B------:R-:W3:Y:S03]  /*30980*/  LDL.LU.64 R26, [R1+0xe8] ;  /* 0x0000e800011a7983 */ /* 0x000ee60000300a00 */
[----:B---3--:R0:W-:Y:S01]  /*30990*/  STL.64 [R1+0x1988], R26 ;  /* 0x0019881a01007387 */ /* 0x0081e20000100a00 */
[----:B------:R-:W2:Y:S02]  /*309a0*/  LDL.LU R24, [R1+0x90] ;  /* 0x0000900001187983 */ /* 0x000ea40000300800 */
[----:B------:R-:W2:Y:S01]  /*309b0*/  LDL.LU R25, [R1+0x94] ;  /* 0x0000940001197983 */ /* 0x000ea20000300800 */
[----:B0-----:R-:W2:Y:S01]  /*309c0*/  LDL.LU R26, [R1+0x98] ;  /* 0x00009800011a7983 */ /* 0x001ea20000300800 */
[----:B------:R-:W2:Y:S02]  /*309d0*/  LDL.LU R27, [R1+0x9c] ;  /* 0x00009c00011b7983 */ /* 0x000ea40000300800 */
[----:B------:R0:W-:Y:S02]  /*309e0*/  STL.64 [R1+0x1908], R18 ;  /* 0x0019081201007387 */ /* 0x0001e40000100a00 */
[----:B------:R-:W-:Y:S01]  /*309f0*/  STL.64 [R1+0x1900], R16 ;  /* 0x0019001001007387 */ /* 0x000fe20000100a00 */
[----:B0-----:R-:W3:Y:S01]  /*30a00*/  LDL.LU.64 R18, [R1+0xc8] ;  /* 0x0000c80001127983 */ /* 0x001ee20000300a00 */
[----:B------:R-:W2:Y:S02]  /*30a10*/  LDL.LU R20, [R1] ;  /* 0x0000000001147983 */ /* 0x000ea40000300800 */
[----:B------:R-:W2:Y:S02]  /*30a20*/  LDL.LU R21, [R1+0x4] ;  /* 0x0000040001157983 */ /* 0x000ea40000300800 */
[----:B------:R-:W2:Y:S01]  /*30a30*/  LDL.LU R22, [R1+0x8] ;  /* 0x0000080001167983 */ /* 0x000ea20000300800 */
[----:B------:R-:W2:Y:S04]  /*30a40*/  LDL.LU R23, [R1+0xc] ;  /* 0x00000c0001177983 */ /* 0x000ea80000300800 */
[----:B--2---:R-:W-:Y:S01]  /*30a50*/  STL.64 [R1+0x1918], R22 ;  /* 0x0019181601007387 */ /* 0x004fe20000100a00 */
[----:B------:R0:W-:Y:S03]  /*30a60*/  STL.64 [R1+0x1910], R20 ;  /* 0x0019101401007387 */ /* 0x0001e60000100a00 */
[----:B0-----:R-:W2:Y:S01]  /*30a70*/  LDL.LU R20, [R1+0xa0] ;  /* 0x0000a00001147983 */ /* 0x001ea20000300800 */
[----:B------:R-:W2:Y:S02]  /*30a80*/  LDL.LU R21, [R1+0xa4] ;  /* 0x0000a40001157983 */ /* 0x000ea40000300800 */
[----:B------:R-:W2:Y:S02]  /*30a90*/  LDL.LU R22, [R1+0xa8] ;  /* 0x0000a80001167983 */ /* 0x000ea40000300800 */
[----:B------:R-:W2:Y:S02]  /*30aa0*/  LDL.LU R23, [R1+0xac] ;  /* 0x0000ac0001177983 */ /* 0x000ea40000300800 */
[----:B---3--:R-:W-:Y:S01]  /*30ab0*/  IMAD.MOV.U32 R9, RZ, RZ, R19 ;  /* 0x000000ffff097224 */ /* 0x008fe200078e0013 */
[C---:B--2---:R-:W-:Y:S11]  /*30ac0*/  HMMA.16816.F32 R20, R4.reuse, R18, R20 ;  /* 0x000000120414723c */ /* 0x044ff60000001814 */
[----:B------:R-:W-:Y:S11]  /*30ad0*/  @!UPT UIADD3 URZ, URZ, URZ, URZ ;  /* 0x0000003f3f3ff290 */ /* 0x000ff6000fffe03f */
[----:B------:R-:W-:Y:S01]  /*30ae0*/  @!UPT UIADD3 URZ, URZ, URZ, URZ ;  /* 0x0000003f3f3ff290 */ /* 0x000fe2000fffe03f */
[----:B------:R-:W-:Y:S01]  /*30af0*/  STL.64 [R1+0x240], R20 ;  /* 0x0002401401007387 */ /* 0x000fe20000100a00 */
[----:B------:R0:W-:Y:S02]  /*30b00*/  STL.64 [R1+0x248], R22 ;  /* 0x0002481601007387 */ /* 0x0001e40000100a00 */
[----:B0-----:R-:W-:Y:S02]  /*30b10*/  IMAD.MOV.U32 R22, RZ, RZ, R29 ;  /* 0x000000ffff167224 */ /* 0x001fe400078e001d */
[----:B------:R-:W-:Y:S01]  /*30b20*/  IMAD.MOV.U32 R23, RZ, RZ, R0 ;  /* 0x000000ffff177224 */ /* 0x000fe200078e0000 */
[----:B------:R-:W2:Y:S01]  /*30b30*/  LDL.LU R29, [R1+0x1994] ;  /* 0x00199400011d7983 */ /* 0x000ea20000300800 */
[----:B------:R-:W3:Y:S02]  /*30b40*/  LDL.LU R0, [R1+0x1990] ;  /* 0x0019900001007983 */ /* 0x000ee40000300800 */
[----:B------:R-:W-:Y:S01]  /*30b50*/  IMAD.MOV.U32 R20, RZ, RZ, R18 ;  /* 0x000000ffff147224 */ /* 0x000fe200078e0012 */
[----:B------:R-:W-:Y:S01]  /*30b60*/  STL.64 [R1+0x1930], R22 ;  /* 0x0019301601007387 */ /* 0x000fe20000100a00 */
[----:B------:R-:W2:Y:S02]  /*30b70*/  LDL.LU R16, [R1+0x40] ;  /* 0x0000400001107983 */ /* 0x000ea40000300800 */
[----:B------:R-:W2:Y:S02]  /*30b80*/  LDL.LU R17, [R1+0x44] ;  /* 0x0000440001117983 */ /* 0x000ea40000300800 */
[----:B------:R-:W2:Y:S01]  /*30b90*/  LDL.LU R18, [R1+0x48] ;  /* 0x0000480001127983 */ /* 0x000ea20000300800 */
[----:B------:R-:W2:Y:S01]  /*30ba0*/  LDL.LU R19, [R1+0x4c] ;  /* 0x00004c0001137983 */ /* 0x000ea20000300800 */
[----:B------:R-:W-:Y:S03]  /*30bb0*/  HMMA.16816.F32 R24, R4, R14, R24 ;  /* 0x0000000e0418723c */ /* 0x000fe60000001818 */
[----:B--2---:R-:W-:Y:S01]  /*30bc0*/  STL.64 [R1+0x1928], R18 ;  /* 0x0019281201007387 */ /* 0x004fe20000100a00 */
[----:B------:R0:W-:Y:S03]  /*30bd0*/  STL.64 [R1+0x1920], R16 ;  /* 0x0019201001007387 */ /* 0x0001e60000100a00 */
[----:B0-----:R-:W2:Y:S01]  /*30be0*/  LDL.LU R16, [R1+0x50] ;  /* 0x0000500001107983 */ /* 0x001ea20000300800 */
[----:B------:R-:W2:Y:S02]  /*30bf0*/  LDL.LU R17, [R1+0x54] ;  /* 0x0000540001117983 */ /* 0x000ea40000300800 */
[----:B------:R-:W2:Y:S02]  /*30c00*/  LDL.LU R18, [R1+0x58] ;  /* 0x0000580001127983 */ /* 0x000ea40000300800 */
[----:B------:R-:W2:Y:S02]  /*30c10*/  LDL.LU R19, [R1+0x5c] ;  /* 0x00005c0001137983 */ /* 0x000ea40000300800 */
[----:B------:R-:W-:-:S02]  /*30c20*/  IMAD.MOV.U32 R22, RZ, RZ, R8 ;  /* 0x000000ffff167224 */ /* 0x000fc400078e0008 */
[----:B------:R-:W-:Y:S02]  /*30c30*/  IMAD.MOV.U32 R23, RZ, RZ, R3 ;  /* 0x000000ffff177224 */ /* 0x000fe400078e0003 */
[----:B------:R-:W-:Y:S02]  /*30c40*/  IMAD.MOV.U32 R8, RZ, RZ, R14 ;  /* 0x000000ffff087224 */ /* 0x000fe400078e000e */
[----:B------:R-:W-:Y:S01]  /*30c50*/  IMAD.MOV.U32 R3, RZ, RZ, R15 ;  /* 0x000000ffff037224 */ /* 0x000fe200078e000f */
[----:B--2---:R-:W-:Y:S01]  /*30c60*/  STL.64 [R1+0x1940], R18 ;  /* 0x0019401201007387 */ /* 0x004fe20000100a00 */
[----:B------:R0:W-:Y:S03]  /*30c70*/  STL.64 [R1+0x1938], R16 ;  /* 0x0019381001007387 */ /* 0x0001e60000100a00 */
[----:B0-----:R-:W2:Y:S01]  /*30c80*/  LDL.LU R16, [R1+0x60] ;  /* 0x0000600001107983 */ /* 0x001ea20000300800 */
[----:B------:R-:W2:Y:S02]  /*30c90*/  LDL.LU R17, [R1+0x64] ;  /* 0x0000640001117983 */ /* 0x000ea40000300800 */
[----:B------:R-:W2:Y:S02]  /*30ca0*/  LDL.LU R18, [R1+0x68] ;  /* 0x0000680001127983 */ /* 0x000ea40000300800 */
[----:B------:R-:W2:Y:S01]  /*30cb0*/  LDL.LU R19, [R1+0x6c] ;  /* 0x00006c0001137983 */ /* 0x000ea20000300800 */
[----:B------:R-:W-:Y:S01]  /*30cc0*/  STL.64 [R1+0x230], R24 ;  /* 0x0002301801007387 */ /* 0x000fe20000100a00 */
[----:B------:R0:W-:Y:S03]  /*30cd0*/  STL.64 [R1+0x238], R26 ;  /* 0x0002381a01007387 */ /* 0x0001e60000100a00 */
[----:B0-----:R-:W2:Y:S01]  /*30ce0*/  LDL.LU.64 R26, [R1+0x1988] ;  /* 0x00198800011a7983 */ /* 0x001ea20000300a00 */
[----:B------:R-:W2:Y:S02]  /*30cf0*/  LDL.LU.64 R14, [R1+0x1980] ;  /* 0x00198000010e7983 */ /* 0x000ea40000300a00 */
[----:B------:R-:W2:Y:S02]  /*30d00*/  LDL.LU.64 R12, [R1+0x1978] ;  /* 0x00197800010c7983 */ /* 0x000ea40000300a00 */
[----:B--2---:R-:W-:Y:S11]  /*30d10*/  HMMA.16816.F32 R12, R4, R26, R12 ;  /* 0x0000001a040c723c */ /* 0x004ff6000000180c */
[----:B------:R-:W-:Y:S11]  /*30d20*/  @!UPT UIADD3 URZ, URZ, URZ, URZ ;  /* 0x0000003f3f3ff290 */ /* 0x000ff6000fffe03f */
[----:B------:R-:W-:Y:S01]  /*30d30*/  @!UPT UIADD3 URZ, URZ, URZ, URZ ;  /* 0x0000003f3f3ff290 */ /* 0x000fe2000fffe03f */
[----:B------:R0:W-:Y:S01]  /*30d40*/  STL.64 [R1+0x210], R12 ;  /* 0x0002100c01007387 */ /* 0x0001e20000100a00 */
[----:B------:R1:W-:Y:S02]  /*30d50*/  STL.64 [R1+0x218], R14 ;  /* 0x0002180e01007387 */ /* 0x0003e40000100a00 */
[----:B0-----:R-:W-:Y:S02]  /*30d60*/  IMAD.MOV.U32 R13, RZ, RZ, R26 ;  /* 0x000000ffff0d7224 */ /* 0x001fe400078e001a */
[----:B------:R-:W-:Y:S02]  /*30d70*/  IMAD.MOV.U32 R12, RZ, RZ, R27 ;  /* 0x000000ffff0c7224 */ /* 0x000fe400078e001b */
[----:B------:R-:W2:Y:S03]  /*30d80*/  LDL.LU.64 R26, [R1+0x1970] ;  /* 0x00197000011a7983 */ /* 0x000ea60000300a00 */
[----:B------:R3:W-:Y:S02]  /*30d90*/  STL.64 [R1+0x18d0], R12 ;  /* 0x0018d00c01007387 */ /* 0x0007e40000100a00 */
[----:B-1----:R-:W-:-:S02]  /*30da0*/  IMAD.MOV.U32 R14, RZ, RZ, R28 ;  /* 0x000000ffff0e7224 */ /* 0x002fc400078e001c */
[----:B---3--:R-:W-:Y:S02]  /*30db0*/  IMAD.MOV.U32 R12, RZ, RZ, R0 ;  /* 0x000000ffff0c7224 */ /* 0x008fe400078e0000 */
[----:B------:R-:W-:Y:S01]  /*30dc0*/  IMAD.MOV.U32 R13, RZ, RZ, R29 ;  /* 0x000000ffff0d7224 */ /* 0x000fe200078e001d */
[----:B------:R-:W3:Y:S01]  /*30dd0*/  LDL.LU R0, [R1+0x1968] ;  /* 0x0019680001007983 */ /* 0x000ee20000300800 */
[----:B------:R-:W2:Y:S02]  /*30de0*/  LDL.LU R29, [R1+0x1964] ;  /* 0x00196400011d7983 */ /* 0x000ea40000300800 */
[----:B------:R-:W2:Y:S02]  /*30df0*/  LDL.LU R28, [R1+0x1960] ;  /* 0x00196000011c7983 */ /* 0x000ea40000300800 */
[----:B------:R-:W2:Y:S02]  /*30e00*/  LDL.LU R15, [R1+0x14c] ;  /* 0x00014c00010f7983 */ /* 0x000ea40000300800 */
[----:B--2---:R0:W-:Y:S01]  /*30e10*/  STL.64 [R1+0x18e0], R14 ;  /* 0x0018e00e01007387 */ /* 0x0041e20000100a00 */
[----:B------:R1:W-:Y:S02]  /*30e20*/  STL.64 [R1+0x18d8], R12 ;  /* 0x0018d80c01007387 */ /* 0x0003e40000100a00 */
[----:B0-----:R-:W-:-:S02]  /*30e30*/  IMAD.MOV.U32 R14, RZ, RZ, R20 ;  /* 0x000000ffff0e7224 */ /* 0x001fc400078e0014 */
[----:B------:R-:W-:-:S05]  /*30e40*/  IMAD.MOV.U32 R15, RZ, RZ, R9 ;  /* 0x000000ffff0f7224 */ /* 0x000fca00078e0009 */
[----:B------:R0:W-:Y:S01]  /*30e50*/  STL.64 [R1+0x18f0], R14 ;  /* 0x0018f00e01007387 */ /* 0x0001e20000100a00 */
[----:B-1----:R-:W2:Y:S02]  /*30e60*/  LDL.LU R12, [R1+0x70] ;  /* 0x00007000010c7983 */ /* 0x002ea40000300800 */
[----:B------:R-:W-:Y:S02]  /*30e70*/  IMAD.MOV.U32 R13, RZ, RZ, R29 ;  /* 0x000000ffff0d7224 */ /* 0x000fe400078e001d */
[----:B------:R-:W-:Y:S02]  /*30e80*/  IMAD.MOV.U32 R9, RZ, RZ, R27 ;  /* 0x000000ffff097224 */ /* 0x000fe400078e001b */
[----:B0-----:R-:W-:Y:S02]  /*30e90*/  IMAD.MOV.U32 R14, RZ, RZ, R28 ;  /* 0x000000ffff0e7224 */ /* 0x001fe400078e001c */
[----:B---3--:R-:W-:-:S07]  /*30ea0*/  IMAD.MOV.U32 R15, RZ, RZ, R0 ;  /* 0x000000ffff0f7224 */ /* 0x008fce00078e0000 */
[----:B--2---:R-:W-:Y:S07]  /*30eb0*/  HMMA.16816.F32 R4, R4, R26, R12 ;  /* 0x0000001a0404723c */ /* 0x004fee000000180c */
[----:B------:R-:W-:Y:S02]  /*30ec0*/  IMAD.MOV.U32 R12, RZ, RZ, R26 ;  /* 0x000000ffff0c7224 */ /* 0x000fe400078e001a */
[----:B------:R-:W2:Y:S01]  /*30ed0*/  LDL.LU.64 R26, [R1+0x1958] ;  /* 0x00195800011a7983 */ /* 0x000ea20000300a00 */
[----:B------:R-:W2:Y:S11]  /*30ee0*/  LDL.LU.64 R24, [R1+0x1950] ;  /* 0x0019500001187983 */ /* 0x000eb60000300a00 */
[----:B------:R-:W-:Y:S03]  /*30ef0*/  @!UPT UIADD3 URZ, URZ, URZ, URZ ;  /* 0x0000003f3f3ff290 */ /* 0x000fe6000fffe03f */
[----:B------:R-:W-:Y:S02]  /*30f00*/  IMAD.MOV.U32 R0, RZ, RZ, R7 ;  /* 0x000000ffff007224 */ /* 0x000fe400078e0007 */
[----:B------:R-:W-:Y:S02]  /*30f10*/  IMAD.MOV.U32 R28, RZ, RZ, R6 ;  /* 0x000000ffff1c7224 */ /* 0x000fe400078e0006 */
[----:B------:R-:W-:Y:S01]  /*30f20*/  IMAD.MOV.U32 R29, RZ, RZ, R5 ;  /* 0x000000ffff1d7224 */ /* 0x000fe200078e0005 */
[----:B------:R-:W-:Y:S01]  /*30f30*/  STL [R1+0x1f0], R4 ;  /* 0x0001f00401007387 */ /* 0x000fe20000100800 */
[----:B------:R-:W-:Y:S02]  /*30f40*/  IMAD.MOV.U32 R6, RZ, RZ, R2 ;  /* 0x000000ffff067224 */ /* 0x000fe400078e0002 */
[----:B------:R-:W3:Y:S02]  /*30f50*/  LDL.LU R2, [R1+0x1948] ;  /* 0x0019480001027983 */ /* 0x000ee40000300800 */
[----:B------:R-:W-:-:S02]  /*30f60*/  IMAD.MOV.U32 R7, RZ, RZ, R11 ;  /* 0x000000ffff077224 */ /* 0x000fc400078e000b */
[----:B------:R-:W3:Y:S01]  /*30f70*/  LDL R11, [R1+0xe40] ;  /* 0x000e4000010b7983 */ /* 0x000ee20000100800 */
[----:B------:R-:W-:Y:S02]  /*30f80*/  STL [R1+0x1838], R0 ;  /* 0x0018380001007387 */ /* 0x000fe40000100800 */
[----:B------:R-:W-:Y:S02]  /*30f90*/  STL [R1+0x17ec], R28 ;  /* 0x0017ec1c01007387 */ /* 0x000fe40000100800 */
[----:B------:R-:W-:Y:S01]  /*30fa0*/  STL [R1+0x17e8], R29 ;  /* 0x0017e81d01007387 */ /* 0x000fe20000100800 */
        /* <DEDUP_REMOVED lines=13> */
[----:B0-----:R-:W3:Y:S01]  /*31080*/  LDL.LU.64 R22, [R1+0x1918] ;  /* 0x0019180001167983 */ /* 0x001ee20000300a00 */
[----:B------:R-:W3:Y:S01]  /*31090*/  LDL.LU.64 R20, [R1+0x1910] ;  /* 0x0019100001147983 */ /* 0x000ee20000300a00 */
[C---:B--2---:R-:W-:Y:S02]  /*310a0*/  HMMA.16816.F32 R4, R24.reuse, R6, R16 ;  /* 0x000000061804723c */ /* 0x044fe40000001810 */
[----:B------:R-:W3:Y:S01]  /*310b0*/  LDL.LU.64 R18, [R1+0x1908] ;  /* 0x0019080001127983 */ /* 0x000ee20000300a00 */
[----:B------:R-:W2:Y:S11]  /*310c0*/  LDL.LU.64 R16, [R1+0x1900] ;  /* 0x0019000001107983 */ /* 0x000eb60000300a00 */
[----:B------:R-:W-:Y:S09]  /*310d0*/  @!UPT UIADD3 URZ, URZ, URZ, URZ ;  /* 0x0000003f3f3ff290 */ /* 0x000ff2000fffe03f */
[----:B------:R-:W-:Y:S01]  /*310e0*/  STL.64 [R1+0x1a0], R4 ;  /* 0x0001a00401007387 */ /* 0x000fe20000100a00 */
[----:B------:R3:W-:Y:S02]  /*310f0*/  STL.64 [R1+0x1a8], R6 ;  /* 0x0001a80601007387 */ /* 0x0007e40000100a00 */
[----:B---3--:R-:W-:Y:S01]  /*31100*/  HMMA.16816.F32 R4, R24, R18, R20 ;  /* 0x000000121804723c */ /* 0x008fe20000001814 */
[----:B--2---:R0:W-:Y:S06]  /*31110*/  STL.64 [R1+0x18e8], R16 ;  /* 0x0018e81001007387 */ /* 0x0041ec0000100a00 */
[----:B------:R-:W-:Y:S01]  /*31120*/  IMAD.MOV.U32 R19, RZ, RZ, R2 ;  /* 0x000000ffff137224 */ /* 0x000fe200078e0002 */
[----:B0-----:R-:W2:Y:S11]  /*31130*/  LDL.LU R16, [R1+0x120] ;  /* 0x0001200001107983 */ /* 0x001eb60000300800 */
[----:B------:R-:W-:Y:S04]  /*31140*/  @!UPT UIADD3 URZ, URZ, URZ, URZ ;  /* 0x0000003f3f3ff290 */ /* 0x000fe8000fffe03f */
[----:B------:R-:W-:Y:S01]  /*31150*/  STL.64 [R1+0x190], R4 ;  /* 0x0001900401007387 */ /* 0x000fe20000100a00 */
[----:B------:R-:W-:Y:S02]  /*31160*/  STL.64 [R1+0x198], R6 ;  /* 0x0001980601007387 */ /* 0x000fe40000100a00 */
[----:B------:R-:W2:Y:S02]  /*31170*/  LDL.LU R17, [R1+0x124] ;  /* 0x0001240001117983 */ /* 0x000ea40000300800 */
[----:B------:R-:W2:Y:S01]  /*31180*/  LDL.LU R18, [R1+0x128] ;  /* 0x0001280001127983 */ /* 0x000ea20000300800 */
[----:B------:R-:W3:Y:S04]  /*31190*/  LDL.LU R2, [R1+0x18f8] ;  /* 0x0018f80001027983 */ /* 0x000ee80000300800 */
[----:B----4-:R-:W0:Y:S04]  /*311a0*/  LDSM.16.MT88.4 R4, [R10+0x12000] ;  /* 0x012000000a04783b */ /* 0x010e280000004200 */
[----:B0-----:R0:W-:Y:S02]  /*311b0*/  STL.64 [R1+0x18b0], R6 ;  /* 0x0018b00601007387 */ /* 0x0011e40000100a00 */
[----:B0-----:R-:W-:-:S02]  /*311c0*/  IMAD.MOV.U32 R6, RZ, RZ, R12 ;  /* 0x000000ffff067224 */ /* 0x001fc400078e000c */
[----:B------:R-:W-:Y:S01]  /*311d0*/  STL.64 [R1+0x18a8], R4 ;  /* 0x0018a80401007387 */ /* 0x000fe20000100a00 */
[----:B------:R-:W4:Y:S02]  /*311e0*/  LDL.LU R20, [R1+0x170] ;  /* 0x0001700001147983 */ /* 0x000f240000300800 */
[----:B------:R-:W4:Y:S02]  /*311f0*/  LDL.LU R21, [R1+0x174] ;  /* 0x0001740001157983 */ /* 0x000f240000300800 */
[----:B------:R-:W4:Y:S01]  /*31200*/  LDL.LU R22, [R1+0x178] ;  /* 0x0001780001167983 */ /* 0x000f220000300800 */
[----:B------:R-:W4:Y:S01]  /*31210*/  LDL.LU R23, [R1+0x17c] ;  /* 0x00017c0001177983 */ /* 0x000f220000300800 */
[----:B------:R-:W-:Y:S03]  /*31220*/  STL.64 [R1+0x1860], R10 ;  /* 0x0018600a01007387 */ /* 0x000fe60000100a00 */
[----:B---3--:R-:W0:Y:S04]  /*31230*/  LDSM.16.M88.4 R12, [R2+0x80] ;  /* 0x00008000020c783b */ /* 0x008e280000000200 */
[----:B0-----:R-:W-:Y:S01]  /*31240*/  STL.64 [R1+0xf0], R12 ;  /* 0x0000f00c01007387 */ /* 0x001fe20000100a00 */
[----:B------:R0:W-:Y:S03]  /*31250*/  STL.64 [R1+0xf8], R14 ;  /* 0x0000f80e01007387 */ /* 0x0001e60000100a00 */
[----:B0-----:R-:W2:Y:S01]  /*31260*/  LDL.LU.64 R14, [R1+0x18f0] ;  /* 0x0018f000010e7983 */ /* 0x001ea20000300a00 */
[----:B------:R-:W-:-:S02]  /*31270*/  IMAD.MOV.U32 R11, RZ, RZ, R3 ;  /* 0x000000ffff0b7224 */ /* 0x000fc400078e0003 */
[----:B------:R-:W-:Y:S02]  /*31280*/  IMAD.MOV.U32 R3, RZ, RZ, R12 ;  /* 0x000000ffff037224 */ /* 0x000fe400078e000c */
[----:B------:R-:W-:Y:S02]  /*31290*/  IMAD.MOV.U32 R0, RZ, RZ, R13 ;  /* 0x000000ffff007224 */ /* 0x000fe400078e000d */
[----:B--2---:R-:W-:Y:S01]  /*312a0*/  HMMA.16816.F32 R12, R24, R14, R16 ;  /* 0x0000000e180c723c */ /* 0x004fe20000001810 */
[----:B------:R-:W2:Y:S11]  /*312b0*/  LDL.LU.64 R16, [R1+0x18e8] ;  /* 0x0018e80001107983 */ /* 0x000eb60000300a00 */
[----:B------:R-:W-:Y:S11]  /*312c0*/  @!UPT UIADD3 URZ, URZ, URZ, URZ ;  /* 0x0000003f3f3ff290 */ /* 0x000ff6000fffe03f */
[----:B------:R-:W-:Y:S01]  /*312d0*/  STL.64 [R1+0x180], R12 ;  /* 0x0001800c01007387 */ /* 0x000fe20000100a00 */
[----:B------:R-:W-:Y:S02]  /*312e0*/  STL.64 [R1+0x188], R14 ;  /* 0x0001880e01007387 */ /* 0x000fe40000100a00 */
[----:B------:R-:W0:Y:S02]  /*312f0*/  LDSM.16.M88.4 R12, [R2+0x2080] ;  /* 0x00208000020c783b */ /* 0x000e240000000200 */
[----:B0-----:R-:W-:Y:S02]  /*31300*/  STL.64 [R1+0xd0], R12 ;  /* 0x0000d00c01007387 */ /* 0x001fe40000100a00 */
[----:B------:R0:W-:Y:S02]  /*31310*/  STL.64 [R1+0xd8], R14 ;  /* 0x0000d80e01007387 */ /* 0x0001e40000100a00 */
[----:B------:R-:W-:Y:S02]  /*31320*/  IMAD.MOV.U32 R5, RZ, RZ, R12 ;  /* 0x000000ffff057224 */ /* 0x000fe400078e000c */
[----:B------:R-:W-:Y:S01]  /*31330*/  IMAD.MOV.U32 R4, RZ, RZ, R13 ;  /* 0x000000ffff047224 */ /* 0x000fe200078e000d */
[----:B0-----:R-:W3:Y:S01]  /*31340*/  LDL.LU.64 R14, [R1+0x18e0] ;  /* 0x0018e000010e7983 */ /* 0x001ee20000300a00 */
[----:B------:R-:W3:Y:S02]  /*31350*/  LDL.LU.64 R12, [R1+0x18d8] ;  /* 0x0018d800010c7983 */ /* 0x000ee40000300a00 */
[----:B------:R-:W-:-:S02]  /*31360*/  IMAD.MOV.U32 R10, RZ, RZ, R8 ;  /* 0x000000ffff0a7224 */ /* 0x000fc400078e0008 */
[----:B------:R-:W-:-:S05]  /*31370*/  IMAD.MOV.U32 R7, RZ, RZ, R9 ;  /* 0x000000ffff077224 */ /* 0x000fca00078e0009 */
[----:B---3--:R-:W-:Y:S01]  /*31380*/  HMMA.16816.F32 R8, R24, R10, R12 ;  /* 0x0000000a1808723c */ /* 0x008fe2000000180c */
[----:B------:R-:W3:Y:S11]  /*31390*/  LDL.LU.64 R12, [R1+0x18d0] ;  /* 0x0018d000010c7983 */ /* 0x000ef60000300a00 */
[----:B------:R-:W-:Y:S11]  /*313a0*/  @!UPT UIADD3 URZ, URZ, URZ, URZ ;  /* 0x0000003f3f3ff290 */ /* 0x000ff6000fffe03f */
[----:B------:R0:W-:Y:S01]  /*313b0*/  STL.64 [R1+0x160], R8 ;  /* 0x0001600801007387 */ /* 0x0001e20000100a00 */
[----:B------:R2:W-:Y:S03]  /*313c0*/  STL.64 [R1+0x168], R10 ;  /* 0x0001680a01007387 */ /* 0x0005e60000100a00 */
[----:B0-----:R-:W3:Y:S01]  /*313d0*/  LDL.LU R8, [R1+0x220] ;  /* 0x0002200001087983 */ /* 0x001ee20000300800 */
[----:B------:R-:W3:Y:S02]  /*313e0*/  LDL.LU R9, [R1+0x224] ;  /* 0x0002240001097983 */ /* 0x000ee40000300800 */
[----:B--2---:R-:W-:Y:S02]  /*313f0*/  IMAD.MOV.U32 R10, RZ, RZ, R16 ;  /* 0x000000ffff0a7224 */ /* 0x004fe400078e0010 */
[----:B------:R-:W-:Y:S01]  /*31400*/  IMAD.MOV.U32 R11, RZ, RZ, R17 ;  /* 0x000000ffff0b7224 */ /* 0x000fe200078e0011 */
[----:B------:R-:W2:Y:S04]  /*31410*/  LDL.LU R16, [R1+0x18c8] ;  /* 0x0018c80001107983 */ /* 0x000ea80000300800 */
[----:B------:R-:W-:Y:S04]  /*31420*/  STL.64 [R1+0x1870], R10 ;  /* 0x0018700a01007387 */ /* 0x000fe80000100a00 */
[----:B---3--:R-:W-:Y:S01]  /*31430*/  STL.64 [R1+0x1868], R8 ;  /* 0x0018680801007387 */ /* 0x008fe20000100a00 */
[----:B------:R-:W3:Y:S02]  /*31440*/  LDL R17, [R1+0xe3c] ;  /* 0x000e3c0001117983 */ /* 0x000ee40000100800 */
[----:B------:R-:W0:Y:S04]  /*31450*/  LDSM.16.M88.4 R8, [R2+0x4080] ;  /* 0x004080000208783b */ /* 0x000e280000000200 */
[----:B------:R-:W-:-:S02]  /*31460*/  IMAD.MOV.U32 R18, RZ, RZ, R13 ;  /* 0x000000ffff127224 */ /* 0x000fc400078e000d */
[----:B------:R-:W-:Y:S02]  /*31470*/  IMAD.MOV.U32 R19, RZ, RZ, R12 ;  /* 0x000000ffff137224 */ /* 0x000fe400078e000c */
[----:B------:R-:W1:Y:S01]  /*31480*/  LDSM.16.M88.4 R12, [R2+0x6080] ;  /* 0x00608000020c783b */ /* 0x000e620000000200 */
[----:B0-----:R-:W-:Y:S02]  /*31490*/  IMAD.MOV.U32 R29, RZ, RZ, R11 ;  /* 0x000000ffff1d7224 */ /* 0x001fe400078e000b */
[----:B------:R-:W-:Y:S01]  /*314a0*/  IMAD.MOV.U32 R28, RZ, RZ, R10 ;  /* 0x000000ffff1c7224 */ /* 0x000fe200078e000a */
[----:B---3--:R-:W-:Y:S01]  /*314b0*/  STL [R1+0x1854], R17 ;  /* 0x0018541101007387 */ /* 0x008fe20000100800 */
[----:B------:R-:W-:Y:S02]  /*314c0*/  STL.64 [R1+0xc0], R8 ;  /* 0x0000c00801007387 */ /* 0x000fe40000100a00 */
[----:B------:R-:W-:Y:S02]  /*314d0*/  STL.64 [R1+0xc8], R10 ;  /* 0x0000c80a01007387 */ /* 0x000fe40000100a00 */
[----:B------:R0:W-:Y:S02]  /*314e0*/  STL.64 [R1+0x1880], R8 ;  /* 0x0018800801007387 */ /* 0x0001e40000100a00 */
[----:B0-----:R-:W-:-:S02]  /*314f0*/  IMAD.MOV.U32 R8, RZ, RZ, R5 ;  /* 0x000000ffff087224 */ /* 0x001fc400078e0005 */
[----:B------:R-:W-:Y:S02]  /*31500*/  IMAD.MOV.U32 R9, RZ, RZ, R4 ;  /* 0x000000ffff097224 */ /* 0x000fe400078e0004 */
[----:B--2---:R-:W-:-:S03]  /*31510*/  IMAD.MOV.U32 R11, RZ, RZ, R16 ;  /* 0x000000ffff0b7224 */ /* 0x004fc600078e0010 */
[----:B------:R0:W-:Y:S01]  /*31520*/  STL.64 [R1+0x1898], R8 ;  /* 0x0018980801007387 */ /* 0x0001e20000100a00 */
[C---:B----4-:R-:W-:Y:S03]  /*31530*/  HMMA.16816.F32 R16, R24.reuse, R18, R20 ;  /* 0x000000121810723c */ /* 0x050fe60000001814 */
[----:B0-----:R-:W2:Y:S01]  /*31540*/  LDL.LU R8, [R1+0x1c0] ;  /* 0x0001c00001087983 */ /* 0x001ea20000300800 */
[----:B------:R-:W2:Y:S02]  /*31550*/  LDL.LU R9, [R1+0x1c4] ;  /* 0x0001c40001097983 */ /* 0x000ea40000300800 */
[----:B------:R-:W2:Y:S02]  /*31560*/  LDL.LU R10, [R1+0x1c8] ;  /* 0x0001c800010a7983 */ /* 0x000ea40000300800 */
[----:B------:R-:W-:Y:S01]  /*31570*/  STL [R1+0x1840], R29 ;  /* 0x0018401d01007387 */ /* 0x000fe20000100800 */
[----:B------:R-:W-:Y:S01]  /*31580*/  STL [R1+0x183c], R28 ;  /* 0x00183c1c01007387 */ /* 0x000fe20000100800 */
[----:B------:R-:W3:Y:S02]  /*31590*/  LDL.LU.64 R22, [R1+0x18c0] ;  /* 0x0018c00001167983 */ /* 0x000ee40000300a00 */
[----:B------:R-:W3:Y:S11]  /*315a0*/  LDL.LU.64 R20, [R1+0x18b8] ;  /* 0x0018b80001147983 */ /* 0x000ef60000300a00 */
[----:B------:R-:W-:Y:S01]  /*315b0*/  STL.64 [R1+0x150], R16 ;  /* 0x0001501001007387 */ /* 0x000fe20000100a00 */
[----:B------:R-:W-:Y:S02]  /*315c0*/  STL.64 [R1+0x158], R18 ;  /* 0x0001581201007387 */ /* 0x000fe40000100a00 */
[----:B------:R-:W0:Y:S01]  /*315d0*/  LDSM.16.M88.4 R16, [R2+0x8080] ;  /* 0x008080000210783b */ /* 0x000e220000000200 */
[----:B---3--:R-:W-:Y:S01]  /*315e0*/  HMMA.16816.F32 R20, R24, R6, R20 ;  /* 0x000000061814723c */ /* 0x008fe20000001814 */
[----:B------:R-:W2:Y:S02]  /*315f0*/  LDL.LU.64 R6, [R1+0x18b0] ;  /* 0x0018b00001067983 */ /* 0x000ea40000300a00 */
[----:B------:R-:W2:Y:S04]  /*31600*/  LDL.LU.64 R4, [R1+0x18a8] ;  /* 0x0018a80001047983 */ /* 0x000ea80000300a00 */
[----:B------:R-:W-:-:S02]  /*31610*/  IMAD.MOV.U32 R24, RZ, RZ, R3 ;  /* 0x000000ffff187224 */ /* 0x000fc400078e0003 */
[----:B------:R-:W3:Y:S11]  /*31620*/  LDL.LU R3, [R1+0x18a0] ;  /* 0x0018a00001037983 */ /* 0x000ef60000300800 */
[----:B------:R-:W-:Y:S03]  /*31630*/  @!UPT UIADD3 URZ, URZ, URZ, URZ ;  /* 0x0000003f3f3ff290 */ /* 0x000fe6000fffe03f */
[----:B------:R-:W-:Y:S01]  /*31640*/  STL.64 [R1+0x140], R20 ;  /* 0x0001401401007387 */ /* 0x000fe20000100a00 */
[----:B------:R-:W-:Y:S02]  /*31650*/  STL.64 [R1+0x148], R22 ;  /* 0x0001481601007387 */ /* 0x000fe40000100a00 */
[----:B-1----:R-:W-:Y:S02]  /*31660*/  STL.64 [R1+0xb0], R12 ;  /* 0x0000b00c01007387 */ /* 0x002fe40000100a00 */
[----:B------:R-:W-:Y:S01]  /*31670*/  STL.64 [R1+0xb8], R14 ;  /* 0x0000b80e01007387 */ /* 0x000fe20000100a00 */
[----:B------:R1:W-:Y:S04]  /*31680*/  STL.64 [R1+0x1878], R12 ;  /* 0x0018780c01007387 */ /* 0x0003e80000100a00 */
[----:B-1----:R-:W4:Y:S01]  /*31690*/  LDL.LU R12, [R1+0x200] ;  /* 0x00020000010c7983 */ /* 0x002f220000300800 */
[----:B------:R-:W4:Y:S02]  /*316a0*/  LDL.LU R13, [R1+0x204] ;  /* 0x00020400010d7983 */ /* 0x000f240000300800 */
[----:B------:R-:W2:Y:S02]  /*316b0*/  LDL.LU R14, [R1+0x208] ;  /* 0x00020800010e7983 */ /* 0x000ea40000300800 */
[----:B------:R-:W2:Y:S02]  /*316c0*/  LDL.LU R15, [R1+0x20c] ;  /* 0x00020c00010f7983 */ /* 0x000ea40000300800 */
[----:B--2---:R-:W-:Y:S01]  /*316d0*/  STL.64 [R1+0x1890], R14 ;  /* 0x0018900e01007387 */ /* 0x004fe20000100a00 */
[----:B----4-:R1:W-:Y:S03]  /*316e0*/  STL.64 [R1+0x1888], R12 ;  /* 0x0018880c01007387 */ /* 0x0103e60000100a00 */
[----:B-1----:R-:W2:Y:S01]  /*316f0*/  LDL.LU R12, [R1+0x1e0] ;  /* 0x0001e000010c7983 */ /* 0x002ea20000300800 */
[----:B------:R-:W2:Y:S02]  /*31700*/  LDL.LU R13, [R1+0x1e4] ;  /* 0x0001e400010d7983 */ /* 0x000ea40000300800 */
[----:B------:R-:W2:Y:S02]  /*31710*/  LDL.LU R14, [R1+0x1e8] ;  /* 0x0001e800010e7983 */ /* 0x000ea40000300800 */
[----:B------:R-:W2:Y:S01]  /*31720*/  LDL.LU R15, [R1+0x1ec] ;  /* 0x0001ec00010f7983 */ /* 0x000ea20000300800 */
[----:B------:R-:W4:Y:S01]  /*31730*/  LDL R23, [R1+0xe38] ;  /* 0x000e380001177983 */ /* 0x000f220000100800 */
[----:B------:R-:W-:-:S07]  /*31740*/  IMAD.MOV.U32 R25, RZ, RZ, R0 ;  /* 0x000000ffff197224 */ /* 0x000fce00078e0000 */
[C---:B------:R-:W-:Y:S01]  /*31750*/  HMMA.16816.F32 R24, R4.reuse, R24, R8 ;  /* 0x000000180418723c */ /* 0x040fe20000001808 */
[----:B----4-:R-:W-:Y:S01]  /*31760*/  STL [R1+0x1850], R23 ;  /* 0x0018501701007387 */ /* 0x010fe20000100800 */
[----:B0-----:R-:W-:Y:S02]  /*31770*/  STL.64 [R1+0xa0], R16 ;  /* 0x0000a01001007387 */ /* 0x001fe40000100a00 */
[----:B------:R-:W-:Y:S02]  /*31780*/  STL.64 [R1+0xa8], R18 ;  /* 0x0000a81201007387 */ /* 0x000fe40000100a00 */
[----:B------:R-:W2:Y:S01]  /*31790*/  LDL.LU.64 R8, [R1+0x1898] ;  /* 0x0018980001087983 */ /* 0x000ea20000300a00 */
[----:B------:R-:W0:Y:S11]  /*317a0*/  LDSM.16.M88.4 R20, [R2+0xa080] ;  /* 0x00a080000214783b */ /* 0x000e360000000200 */
[----:B------:R-:W-:Y:S05]  /*317b0*/  @!UPT UIADD3 URZ, URZ, URZ, URZ ;  /* 0x0000003f3f3ff290 */ /* 0x000fea000fffe03f */
[----:B------:R-:W-:Y:S01]  /*317c0*/  STL.64 [R1+0x130], R24 ;  /* 0x0001301801007387 */ /* 0x000fe20000100a00 */
[----:B------:R-:W-:Y:S02]  /*317d0*/  STL.64 [R1+0x138], R26 ;  /* 0x0001381a01007387 */ /* 0x000fe40000100a00 */
[----:B------:R-:W-:Y:S01]  /*317e0*/  LDSM.16.M88.4 R24, [R2+0xc080] ;  /* 0x00c080000218783b */ /* 0x000fe20000000200 */
[----:B--2---:R-:W-:Y:S01]  /*317f0*/  HMMA.16816.F32 R8, R4, R8, R12 ;  /* 0x000000080408723c */ /* 0x004fe2000000180c */
[----:B------:R-:W2:Y:S02]  /*31800*/  LDL.LU.64 R14, [R1+0x1890] ;  /* 0x00189000010e7983 */ /* 0x000ea40000300a00 */
[----:B------:R-:W2:Y:S02]  /*31810*/  LDL.LU.64 R12, [R1+0x1888] ;  /* 0x00188800010c7983 */ /* 0x000ea40000300a00 */
[----:B0-----:R-:W-:Y:S02]  /*31820*/  STL.64 [R1+0x90], R20 ;  /* 0x0000901401007387 */ /* 0x001fe40000100a00 */
[----:B------:R-:W-:Y:S11]  /*31830*/  STL.64 [R1+0x98], R22 ;  /* 0x0000981601007387 */ /* 0x000ff60000100a00 */
[----:B------:R-:W-:Y:S05]  /*31840*/  @!UPT UIADD3 URZ, URZ, URZ, URZ ;  /* 0x0000003f3f3ff290 */ /* 0x000fea000fffe03f */
[----:B------:R-:W-:Y:S01]  /*31850*/  STL.64 [R1+0x120], R8 ;  /* 0x0001200801007387 */ /* 0x000fe20000100a00 */
[----:B------:R-:W-:Y:S02]  /*31860*/  STL.64 [R1+0x128], R10 ;  /* 0x0001280a01007387 */ /* 0x000fe40000100a00 */
[----:B------:R-:W0:Y:S04]  /*31870*/  LDSM.16.M88.4 R8, [R2+0xe080] ;  /* 0x00e080000208783b */ /* 0x000e280000000200 */
[----:B------:R1:W-:Y:S02]  /*31880*/  STL.64 [R1+0x1858], R20 ;  /* 0x0018581401007387 */ /* 0x0003e40000100a00 */
[----:B-1----:R-:W4:Y:S01]  /*31890*/  LDL.LU R20, [R1+0x270] ;  /* 0x0002700001147983 */ /* 0x002f220000300800 */
[----:B------:R-:W4:Y:S02]  /*318a0*/  LDL.LU R21, [R1+0x274] ;  /* 0x0002740001157983 */ /* 0x000f240000300800 */
[----:B------:R-:W4:Y:S01]  /*318b0*/  LDL.LU R22, [R1+0x278] ;  /* 0x0002780001167983 */ /* 0x000f220000300800 */
[----:B0-----:R0:W-:Y:S01]  /*318c0*/  STL.64 [R1+0x70], R8 ;  /* 0x0000700801007387 */ /* 0x0011e20000100a00 */
[----:B------:R2:W-:Y:S03]  /*318d0*/  STL.64 [R1+0x78], R10 ;  /* 0x0000780a01007387 */ /* 0x0005e60000100a00 */
[----:B0-----:R-:W2:Y:S01]  /*318e0*/  LDL.LU.64 R8, [R1+0x1880] ;  /* 0x0018800001087983 */ /* 0x001ea20000300a00 */
[----:B---3--:R-:W-:-:S02]  /*318f0*/  IMAD.MOV.U32 R23, RZ, RZ, R3 ;  /* 0x000000ffff177224 */ /* 0x008fc400078e0003 */
[----:B------:R-:W-:Y:S02]  /*31900*/  IMAD.MOV.U32 R3, RZ, RZ, R10 ;  /* 0x000000ffff037224 */ /* 0x000fe400078e000a */
[----:B------:R-:W-:Y:S01]  /*31910*/  IMAD.MOV.U32 R2, RZ, RZ, R11 ;  /* 0x000000ffff027224 */ /* 0x000fe200078e000b */
[----:B------:R-:W-:Y:S01]  /*31920*/  STL.64 [R1+0x80], R24 ;  /* 0x0000801801007387 */ /* 0x000fe20000100a00 */
[----:B------:R-:W-:Y:S02]  /*31930*/  STL.64 [R1+0x88], R26 ;  /* 0x0000881a01007387 */ /* 0x000fe40000100a00 */
[----:B------:R-:W-:Y:S01]  /*31940*/  STL [R1+0x1844], R3 ;  /* 0x0018440301007387 */ /* 0x000fe20000100800 */
[C---:B--2---:R-:W-:Y:S01]  /*31950*/  HMMA.16816.F32 R8, R4.reuse, R8, R12 ;  /* 0x000000080408723c */ /* 0x044fe2000000180c */
[----:B------:R-:W2:Y:S11]  /*31960*/  LDL.LU.64 R12, [R1+0x1878] ;  /* 0x00187800010c7983 */ /* 0x000eb60000300a00 */
[----:B------:R-:W-:Y:S11]  /*31970*/  @!UPT UIADD3 URZ, URZ, URZ, URZ ;  /* 0x0000003f3f3ff290 */ /* 0x000ff6000fffe03f */
        /* <DEDUP_REMOVED lines=10> */
[----:B----4-:R-:W-:Y:S01]  /*31a20*/  HMMA.16816.F32 R20, R4, R16, R20 ;  /* 0x000000100414723c */ /* 0x010fe20000001814 */
[----:B------:R-:W-:Y:S02]  /*31a30*/  IMAD.MOV.U32 R3, RZ, RZ, R12 ;  /* 0x000000ffff037224 */ /* 0x000fe400078e000c */
[----:B------:R-:W-:Y:S02]  /*31a40*/  IMAD.MOV.U32 R29, RZ, RZ, R13 ;  /* 0x000000ffff1d7224 */ /* 0x000fe400078e000d */
[----:B------:R-:W-:Y:S01]  /*31a50*/  IMAD.MOV.U32 R0, RZ, RZ, R17 ;  /* 0x000000ffff007224 */ /* 0x000fe200078e0011 */
[----:B--2---:R0:W-:Y:S01]  /*31a60*/  STL.64 [R1+0x1848], R10 ;  /* 0x0018480a01007387 */ /* 0x0041e20000100a00 */
[----:B------:R-:W2:Y:S02]  /*31a70*/  LDL.LU R8, [R1+0x2d0] ;  /* 0x0002d00001087983 */ /* 0x000ea40000300800 */
[----:B------:R-:W2:Y:S01]  /*31a80*/  LDL.LU R9, [R1+0x2d4] ;  /* 0x0002d40001097983 */ /* 0x000ea20000300800 */
[----:B------:R1:W-:Y:S04]  /*31a90*/  LDSM.16.MT88.4 R12, [R11+0x12000] ;  /* 0x012000000b0c783b */ /* 0x0003e80000004200 */
[----:B0-----:R-:W2:Y:S01]  /*31aa0*/  LDL.LU R10, [R1+0x2d8] ;  /* 0x0002d800010a7983 */ /* 0x001ea20000300800 */
[----:B-1----:R-:W2:Y:S08]  /*31ab0*/  LDL.LU R11, [R1+0x2dc] ;  /* 0x0002dc00010b7983 */ /* 0x002eb00000300800 */
[----:B------:R0:W-:Y:S02]  /*31ac0*/  STL.64 [R1+0xe0], R20 ;  /* 0x0000e01401007387 */ /* 0x0001e40000100a00 */
[----:B------:R-:W-:Y:S01]  /*31ad0*/  STL.64 [R1+0xe8], R22 ;  /* 0x0000e81601007387 */ /* 0x000fe20000100a00 */
[----:B0-----:R-:W3:Y:S01]  /*31ae0*/  LDL.LU.64 R20, [R1+0x1858] ;  /* 0x0018580001147983 */ /* 0x001ee20000300a00 */
[----:B------:R-:W4:Y:S02]  /*31af0*/  LDL.LU R17, [R1+0x1854] ;  /* 0x0018540001117983 */ /* 0x000f240000300800 */
[----:B------:R-:W-:-:S02]  /*31b00*/  IMAD.MOV.U32 R28, RZ, RZ, R16 ;  /* 0x000000ffff1c7224 */ /* 0x000fc400078e0010 */
[----:B----4-:R-:W0:Y:S04]  /*31b10*/  LDSM.16.MT88.4 R16, [R17+0x12000] ;  /* 0x012000001110783b */ /* 0x010e280000004200 */
[----:B0-----:R-:W-:Y:S01]  /*31b20*/  STL.64 [R1+0x17c8], R18 ;  /* 0x0017c81201007387 */ /* 0x001fe20000100a00 */
[----:B------:R0:W-:Y:S03]  /*31b30*/  STL.64 [R1+0x17c0], R16 ;  /* 0x0017c01001007387 */ /* 0x0001e60000100a00 */
[----:B0-----:R-:W3:Y:S01]  /*31b40*/  LDL.LU R16, [R1+0x2b0] ;  /* 0x0002b00001107983 */ /* 0x001ee20000300800 */
[----:B------:R-:W3:Y:S02]  /*31b50*/  LDL.LU R17, [R1+0x2b4] ;  /* 0x0002b40001117983 */ /* 0x000ee40000300800 */
[----:B------:R-:W3:Y:S02]  /*31b60*/  LDL.LU R18, [R1+0x2b8] ;  /* 0x0002b80001127983 */ /* 0x000ee40000300800 */
[----:B------:R-:W3:Y:S02]  /*31b70*/  LDL.LU R19, [R1+0x2bc] ;  /* 0x0002bc0001137983 */ /* 0x000ee40000300800 */
[C---:B---3--:R-:W-:Y:S11]  /*31b80*/  HMMA.16816.F32 R16, R4.reuse, R20, R16 ;  /* 0x000000140410723c */ /* 0x048ff60000001810 */
[----:B------:R-:W-:Y:S11]  /*31b90*/  @!UPT UIADD3 URZ, URZ, URZ, URZ ;  /* 0x0000003f3f3ff290 */ /* 0x000ff6000fffe03f */
[----:B------:R-:W-:Y:S01]  /*31ba0*/  @!UPT UIADD3 URZ, URZ, URZ, URZ ;  /* 0x0000003f3f3ff290 */ /* 0x000fe2000fffe03f */
[----:B------:R0:W-:Y:S01]  /*31bb0*/  STL.64 [R1+0x60], R16 ;  /* 0x0000601001007387 */ /* 0x0001e20000100a00 */
[----:B------:R-:W-:Y:S02]  /*31bc0*/  STL.64 [R1+0x68], R18 ;  /* 0x0000681201007387 */ /* 0x000fe40000100a00 */
[----:B------:R-:W3:Y:S02]  /*31bd0*/  LDL.LU R23, [R1+0x1850] ;  /* 0x0018500001177983 */ /* 0x000ee40000300800 */
[----:B0-----:R-:W-:Y:S02]  /*31be0*/  IMAD.MOV.U32 R17, RZ, RZ, R20 ;  /* 0x000000ffff117224 */ /* 0x001fe400078e0014 */
[----:B------:R-:W-:Y:S01]  /*31bf0*/  IMAD.MOV.U32 R16, RZ, RZ, R21 ;  /* 0x000000ffff107224 */ /* 0x000fe200078e0015 */
[C---:B--2---:R-:W-:Y:S01]  /*31c00*/  HMMA.16816.F32 R24, R4.reuse, R24, R8 ;  /* 0x000000180418723c */ /* 0x044fe20000001808 */
[----:B---3--:R-:W0:Y:S04]  /*31c10*/  LDSM.16.MT88.4 R20, [R23+0x12000] ;  /* 0x012000001714783b */ /* 0x008e280000004200 */
[----:B0-----:R-:W-:Y:S01]  /*31c20*/  STL.64 [R1+0x1728], R22 ;  /* 0x0017281601007387 */ /* 0x001fe20000100a00 */
[----:B------:R0:W-:Y:S03]  /*31c30*/  STL.64 [R1+0x1720], R20 ;  /* 0x0017201401007387 */ /* 0x0001e60000100a00 */
[----:B0-----:R-:W2:Y:S01]  /*31c40*/  LDL.LU R20, [R1+0x2c0] ;  /* 0x0002c00001147983 */ /* 0x001ea20000300800 */
[----:B------:R-:W2:Y:S02]  /*31c50*/  LDL.LU R21, [R1+0x2c4] ;  /* 0x0002c40001157983 */ /* 0x000ea40000300800 */
[----:B------:R-:W2:Y:S02]  /*31c60*/  LDL.LU R22, [R1+0x2c8] ;  /* 0x0002c80001167983 */ /* 0x000ea40000300800 */
[----:B------:R-:W2:Y:S01]  /*31c70*/  LDL.LU R23, [R1+0x2cc] ;  /* 0x0002cc0001177983 */ /* 0x000ea20000300800 */
[----:B------:R-:W3:Y:S08]  /*31c80*/  LDL.LU.64 R10, [R1+0x1848] ;  /* 0x00184800010a7983 */ /* 0x000ef00000300a00 */
[----:B------:R-:W-:Y:S02]  /*31c90*/  STL.64 [R1+0x50], R24 ;  /* 0x0000501801007387 */ /* 0x000fe40000100a00 */
[----:B------:R-:W-:Y:S02]  /*31ca0*/  STL.64 [R1+0x58], R26 ;  /* 0x0000581a01007387 */ /* 0x000fe40000100a00 */
[----:B---3--:R-:W0:Y:S02]  /*31cb0*/  LDSM.16.MT88.4 R24, [R10+0x12800] ;  /* 0x012800000a18783b */ /* 0x008e240000004200 */
[----:B------:R-:W1:Y:S02]  /*31cc0*/  LDSM.16.MT88.4 R8, [R11+0x12800] ;  /* 0x012800000b08783b */ /* 0x000e640000004200 */
[----:B0-----:R-:W-:Y:S02]  /*31cd0*/  STL.64 [R1+0x1688], R26 ;  /* 0x0016881a01007387 */ /* 0x001fe40000100a00 */
[----:B------:R0:W-:Y:S02]  /*31ce0*/  STL.64 [R1+0x1680], R24 ;  /* 0x0016801801007387 */ /* 0x0001e40000100a00 */
[----:B0-----:R-:W2:Y:S02]  /*31cf0*/  LDL.LU.64 R24, [R1+0x70] ;  /* 0x0000700001187983 */ /* 0x001ea40000300a00 */
[----:B--2---:R-:W-:Y:S07]  /*31d00*/  HMMA.16816.F32 R4, R4, R24, R20 ;  /* 0x000000180404723c */ /* 0x004fee0000001814 */
[----:B------:R-:W-:-:S02]  /*31d10*/  IMAD.MOV.U32 R20, RZ, RZ, R17 ;  /* 0x000000ffff147224 */ /* 0x000fc400078e0011 */
[----:B------:R-:W-:Y:S02]  /*31d20*/  IMAD.MOV.U32 R21, RZ, RZ, R16 ;  /* 0x000000ffff157224 */ /* 0x000fe400078e0010 */
[----:B------:R-:W-:Y:S02]  /*31d30*/  IMAD.MOV.U32 R23, RZ, RZ, R24 ;  /* 0x000000ffff177224 */ /* 0x000fe400078e0018 */
[----:B------:R-:W-:-:S10]  /*31d40*/  IMAD.MOV.U32 R22, RZ, RZ, R25 ;  /* 0x000000ffff167224 */ /* 0x000fd400078e0019 */
[----:B------:R-:W-:Y:S01]  /*31d50*/  STL.64 [R1+0x30], R4 ;  /* 0x0000300401007387 */ /* 0x000fe20000100a00 */
[----:B------:R-:W-:Y:S02]  /*31d60*/  STL.64 [R1+0x38], R6 ;  /* 0x0000380601007387 */ /* 0x000fe40000100a00 */
[----:B------:R-:W-:Y:S02]  /*31d70*/  STL.64 [R1+0x17d0], R20 ;  /* 0x0017d01401007387 */ /* 0x000fe40000100a00 */
[----:B------:R-:W2:Y:S01]  /*31d80*/  LDL.LU R16, [R1+0x2f0] ;  /* 0x0002f00001107983 */ /* 0x000ea20000300800 */
[----:B------:R-:W2:Y:S01]  /*31d90*/  LDL.LU R17, [R1+0x2f4] ;  /* 0x0002f40001117983 */ /* 0x000ea20000300800 */
[----:B------:R-:W3:Y:S02]  /*31da0*/  LDL.LU R18, [R1+0x2f8] ;  /* 0x0002f80001127983 */ /* 0x000ee40000300800 */
[----:B------:R-:W3:Y:S02]  /*31db0*/  LDL.LU R19, [R1+0x2fc] ;  /* 0x0002fc0001137983 */ /* 0x000ee40000300800 */
[----:B------:R-:W4:Y:S01]  /*31dc0*/  LDL.LU R24, [R1+0x320] ;  /* 0x0003200001187983 */ /* 0x000f220000300800 */
[----:B------:R-:W4:Y:S01]  /*31dd0*/  LDL.LU R25, [R1+0x324] ;  /* 0x0003240001197983 */ /* 0x000f220000300800 */
[----:B------:R-:W2:Y:S02]  /*31de0*/  LDL.LU R26, [R1+0x328] ;  /* 0x00032800011a7983 */ /* 0x000ea40000300800 */
[----:B------:R-:W2:Y:S02]  /*31df0*/  LDL.LU R27, [R1+0x32c] ;  /* 0x00032c00011b7983 */ /* 0x000ea40000300800 */
[----:B--2---:R-:W-:Y:S01]  /*31e00*/  STL.64 [R1+0x1810], R26 ;  /* 0x0018101a01007387 */ /* 0x004fe20000100a00 */
[----:B----4-:R0:W-:Y:S03]  /*31e10*/  STL.64 [R1+0x1808], R24 ;  /* 0x0018081801007387 */ /* 0x0101e60000100a00 */
[----:B0-----:R-:W2:Y:S04]  /*31e20*/  LDL R24, [R1+0xd0] ;  /* 0x0000d00001187983 */ /* 0x001ea80000100800 */
[----:B------:R-:W2:Y:S01]  /*31e30*/  LDL R25, [R1+0xd4] ;  /* 0x0000d40001197983 */ /* 0x000ea20000100800 */
[----:B------:R-:W-:-:S02]  /*31e40*/  IMAD.MOV.U32 R4, RZ, RZ, R3 ;  /* 0x000000ffff047224 */ /* 0x000fc400078e0003 */
[----:B------:R-:W-:Y:S01]  /*31e50*/  IMAD.MOV.U32 R5, RZ, RZ, R29 ;  /* 0x000000ffff057224 */ /* 0x000fe200078e001d */
[----:B--2---:R0:W-:Y:S04]  /*31e60*/  STL.64 [R1+0x1820], R24 ;  /* 0x0018201801007387 */ /* 0x0041e80000100a00 */
[----:B0-----:R-:W2:Y:S04]  /*31e70*/  LDL R24, [R1+0xf0] ;  /* 0x0000f00001187983 */ /* 0x001ea80000100800 */
[----:B------:R-:W2:Y:S01]  /*31e80*/  LDL R25, [R1+0xf4] ;  /* 0x0000f40001197983 */ /* 0x000ea20000100800 */
[----:B------:R-:W4:Y:S02]  /*31e90*/  LDL.LU R3, [R1+0x1844] ;  /* 0x0018440001037983 */ /* 0x000f240000300800 */
[----:B------:R-:W2:Y:S02]  /*31ea0*/  LDL.LU R29, [R1+0x1840] ;  /* 0x00184000011d7983 */ /* 0x000ea40000300800 */
[----:B------:R0:W-:Y:S02]  /*31eb0*/  STL.64 [R1+0x1800], R4 ;  /* 0x0018000401007387 */ /* 0x0001e40000100a00 */
[----:B0-----:R-:W2:Y:S04]  /*31ec0*/  LDL.LU.64 R4, [R1+0xc0] ;  /* 0x0000c00001047983 */ /* 0x001ea80000300a00 */
[----:B--2---:R0:W-:Y:S04]  /*31ed0*/  STL.64 [R1+0x1818], R4 ;  /* 0x0018180401007387 */ /* 0x0041e80000100a00 */
[----:B0-----:R-:W2:Y:S01]  /*31ee0*/  LDL.LU R4, [R1+0x330] ;  /* 0x0003300001047983 */ /* 0x001ea20000300800 */
[----:B------:R-:W2:Y:S02]  /*31ef0*/  LDL.LU R5, [R1+0x334] ;  /* 0x0003340001057983 */ /* 0x000ea40000300800 */
[----:B------:R-:W2:Y:S02]  /*31f00*/  LDL.LU R6, [R1+0x338] ;  /* 0x0003380001067983 */ /* 0x000ea40000300800 */
[----:B------:R-:W2:Y:S02]  /*31f10*/  LDL.LU R7, [R1+0x33c] ;  /* 0x00033c0001077983 */ /* 0x000ea40000300800 */
[----:B------:R-:W-:-:S02]  /*31f20*/  IMAD.MOV.U32 R20, RZ, RZ, R28 ;  /* 0x000000ffff147224 */ /* 0x000fc400078e001c */
[----:B------:R-:W-:Y:S01]  /*31f30*/  IMAD.MOV.U32 R21, RZ, RZ, R0 ;  /* 0x000000ffff157224 */ /* 0x000fe200078e0000 */
[----:B--2---:R-:W-:Y:S01]  /*31f40*/  STL.64 [R1+0x1830], R6 ;  /* 0x0018300601007387 */ /* 0x004fe20000100a00 */
[----:B------:R0:W-:Y:S03]  /*31f50*/  STL.64 [R1+0x1828], R4 ;  /* 0x0018280401007387 */ /* 0x0001e60000100a00 */
[----:B0-----:R-:W2:Y:S01]  /*31f60*/  LDL.LU R4, [R1+0x340] ;  /* 0x0003400001047983 */ /* 0x001ea20000300800 */
[----:B------:R-:W2:Y:S02]  /*31f70*/  LDL.LU R5, [R1+0x344] ;  /* 0x0003440001057983 */ /* 0x000ea40000300800 */
[----:B------:R-:W2:Y:S02]  /*31f80*/  LDL.LU R6, [R1+0x348] ;  /* 0x0003480001067983 */ /* 0x000ea40000300800 */
[----:B------:R-:W2:Y:S01]  /*31f90*/  LDL.LU R7, [R1+0x34c] ;  /* 0x00034c0001077983 */ /* 0x000ea20000300800 */
[----:B---3--:R-:W-:Y:S01]  /*31fa0*/  STL.64 [R1+0x17e0], R18 ;  /* 0x0017e01201007387 */ /* 0x008fe20000100a00 */
[----:B------:R0:W-:Y:S02]  /*31fb0*/  STL.64 [R1+0x17d8], R16 ;  /* 0x0017d81001007387 */ /* 0x0001e40000100a00 */
[----:B------:R-:W3:Y:S02]  /*31fc0*/  LDL.LU R28, [R1+0x183c] ;  /* 0x00183c00011c7983 */ /* 0x000ee40000300800 */
[----:B------:R-:W3:Y:S01]  /*31fd0*/  LDL.LU R0, [R1+0x1838] ;  /* 0x0018380001007983 */ /* 0x000ee20000300800 */
[----:B0-----:R-:W3:Y:S01]  /*31fe0*/  LDL.LU R16, [R1+0x300] ;  /* 0x0003000001107983 */ /* 0x001ee20000300800 */
[----:B------:R-:W3:Y:S02]  /*31ff0*/  LDL.LU R17, [R1+0x304] ;  /* 0x0003040001117983 */ /* 0x000ee40000300800 */
[----:B------:R-:W3:Y:S02]  /*32000*/  LDL.LU R18, [R1+0x308] ;  /* 0x0003080001127983 */ /* 0x000ee40000300800 */
[----:B------:R-:W3:Y:S01]  /*32010*/  LDL.LU R19, [R1+0x30c] ;  /* 0x00030c0001137983 */ /* 0x000ee20000300800 */
[----:B--2---:R-:W-:Y:S01]  /*32020*/  HMMA.16816.F32 R24, R12, R24, R4 ;  /* 0x000000180c18723c */ /* 0x004fe20000001804 */
[----:B---3--:R-:W-:Y:S01]  /*32030*/  STL.64 [R1+0x17f8], R18 ;  /* 0x0017f81201007387 */ /* 0x008fe20000100a00 */
[----:B------:R0:W-:Y:S03]  /*32040*/  STL.64 [R1+0x17f0], R16 ;  /* 0x0017f01001007387 */ /* 0x0001e60000100a00 */
[----:B0-----:R-:W2:Y:S01]  /*32050*/  LDL.LU R16, [R1+0x310] ;  /* 0x0003100001107983 */ /* 0x001ea20000300800 */
[----:B------:R-:W2:Y:S02]  /*32060*/  LDL.LU R17, [R1+0x314] ;  /* 0x0003140001117983 */ /* 0x000ea40000300800 */
[----:B------:R-:W2:Y:S02]  /*32070*/  LDL.LU R18, [R1+0x318] ;  /* 0x0003180001127983 */ /* 0x000ea40000300800 */
[----:B------:R-:W2:Y:S01]  /*32080*/  LDL.LU R19, [R1+0x31c] ;  /* 0x00031c0001137983 */ /* 0x000ea20000300800 */
[----:B-1----:R-:W-:Y:S01]  /*32090*/  STL.64 [R1+0x1618], R10 ;  /* 0x0016180a01007387 */ /* 0x002fe20000100a00 */
[----:B------:R-:W-:Y:S02]  /*320a0*/  STL.64 [R1+0x1610], R8 ;  /* 0x0016100801007387 */ /* 0x000fe40000100a00 */
[----:B------:R-:W3:Y:S02]  /*320b0*/  LDL.LU.64 R6, [R1+0x1830] ;  /* 0x0018300001067983 */ /* 0x000ee40000300a00 */
[----:B------:R-:W3:Y:S07]  /*320c0*/  LDL.LU.64 R4, [R1+0x1828] ;  /* 0x0018280001047983 */ /* 0x000eee0000300a00 */
[----:B------:R0:W-:Y:S04]  /*320d0*/  STL.64 [R1+0x20], R24 ;  /* 0x0000201801007387 */ /* 0x0001e80000100a00 */
[----:B0-----:R-:W3:Y:S01]  /*320e0*/  LDL.LU.64 R24, [R1+0x1820] ;  /* 0x0018200001187983 */ /* 0x001ee20000300a00 */
[----:B----4-:R-:W-:-:S02]  /*320f0*/  IMAD.MOV.U32 R10, RZ, RZ, R3 ;  /* 0x000000ffff0a7224 */ /* 0x010fc400078e0003 */
[----:B------:R-:W-:Y:S02]  /*32100*/  IMAD.MOV.U32 R11, RZ, RZ, R2 ;  /* 0x000000ffff0b7224 */ /* 0x000fe400078e0002 */
[----:B------:R-:W-:Y:S02]  /*32110*/  IMAD.MOV.U32 R3, RZ, RZ, R26 ;  /* 0x000000ffff037224 */ /* 0x000fe400078e001a */
[----:B------:R-:W-:-:S05]  /*32120*/  IMAD.MOV.U32 R2, RZ, RZ, R27 ;  /* 0x000000ffff027224 */ /* 0x000fca00078e001b */
[----:B------:R-:W-:Y:S01]  /*32130*/  STL [R1+0x16fc], R2 ;  /* 0x0016fc0201007387 */ /* 0x000fe20000100800 */
[----:B------:R-:W-:Y:S01]  /*32140*/  STL [R1+0x16f8], R3 ;  /* 0x0016f80301007387 */ /* 0x000fe20000100800 */
[----:B---3--:R-:W-:Y:S02]  /*32150*/  HMMA.16816.F32 R24, R12, R24, R4 ;  /* 0x000000180c18723c */ /* 0x008fe40000001804 */
[----:B------:R-:W3:Y:S11]  /*32160*/  LDL.LU.64 R4, [R1+0x1818] ;  /* 0x0018180001047983 */ /* 0x000ef60000300a00 */
[----:B------:R-:W-:Y:S10]  /*32170*/  @!UPT UIADD3 URZ, URZ, URZ, URZ ;  /* 0x0000003f3f3ff290 */ /* 0x000ff4000fffe03f */
[----:B------:R-:W-:Y:S01]  /*32180*/  STL.64 [R1+0x10], R24 ;  /* 0x0000101801007387 */ /* 0x000fe20000100a00 */
[----:B------:R0:W-:Y:S03]  /*32190*/  STL.64 [R1+0x18], R26 ;  /* 0x0000181a01007387 */ /* 0x0001e60000100a00 */
[----:B0-----:R-:W4:Y:S01]  /*321a0*/  LDL.LU.64 R26, [R1+0x1810] ;  /* 0x00181000011a7983 */ /* 0x001f220000300a00 */
[----:B------:R-:W4:Y:S02]  /*321b0*/  LDL.LU.64 R24, [R1+0x1808] ;  /* 0x0018080001187983 */ /* 0x000f240000300a00 */
[----:B------:R-:W-:Y:S02]  /*321c0*/  IMAD.MOV.U32 R8, RZ, RZ, R23 ;  /* 0x000000ffff087224 */ /* 0x000fe400078e0017 */
[----:B------:R-:W-:Y:S02]  /*321d0*/  IMAD.MOV.U32 R9, RZ, RZ, R22 ;  /* 0x000000ffff097224 */ /* 0x000fe400078e0016 */
[----:B---3--:R-:W-:-:S02]  /*321e0*/  IMAD.MOV.U32 R23, RZ, RZ, R4 ;  /* 0x000000ffff177224 */ /* 0x008fc400078e0004 */
[----:B------:R-:W-:Y:S01]  /*321f0*/  IMAD.MOV.U32 R22, RZ, RZ, R5 ;  /* 0x000000ffff167224 */ /* 0x000fe200078e0005 */
[C---:B----4-:R-:W-:Y:S01]  /*32200*/  HMMA.16816.F32 R24, R12.reuse, R4, R24 ;  /* 0x000000040c18723c */ /* 0x050fe20000001818 */
[----:B------:R-:W2:Y:S11]  /*32210*/  LDL.LU.64 R4, [R1+0x1800] ;  /* 0x0018000001047983 */ /* 0x000eb60000300a00 */
[----:B------:R-:W-:Y:S11]  /*32220*/  @!UPT UIADD3 URZ, URZ, URZ, URZ ;  /* 0x0000003f3f3ff290 */ /* 0x000ff6000fffe03f */
[----:B------:R0:W-:Y:S01]  /*32230*/  STL.64 [R1], R24 ;  /* 0x0000001801007387 */ /* 0x0001e20000100a00 */
[----:B------:R-:W-:Y:S02]  /*32240*/  IMAD.MOV.U32 R3, RZ, RZ, R27 ;  /* 0x000000ffff037224 */ /* 0x000fe400078e001b */
[----:B------:R-:W-:Y:S01]  /*32250*/  IMAD.MOV.U32 R2, RZ, RZ, R26 ;  /* 0x000000ffff027224 */ /* 0x000fe200078e001a */
[----:B0-----:R-:W3:Y:S01]  /*32260*/  LDL.LU R24, [R1+0x2a0] ;  /* 0x0002a00001187983 */ /* 0x001ee20000300800 */
[----:B------:R-:W3:Y:S02]  /*32270*/  LDL.LU R25, [R1+0x2a4] ;  /* 0x0002a40001197983 */ /* 0x000ee40000300800 */
[----:B------:R-:W3:Y:S02]  /*32280*/  LDL.LU R26, [R1+0x2a8] ;  /* 0x0002a800011a7983 */ /* 0x000ee40000300800 */
[----:B------:R-:W3:Y:S01]  /*32290*/  LDL.LU R27, [R1+0x2ac] ;  /* 0x0002ac00011b7983 */ /* 0x000ee20000300800 */
[----:B------:R-:W-:Y:S01]  /*322a0*/  STL [R1+0x1704], R3 ;  /* 0x0017040301007387 */ /* 0x000fe20000100800 */
[----:B------:R-:W-:Y:S01]  /*322b0*/  STL [R1+0x1700], R2 ;  /* 0x0017000201007387 */ /* 0x000fe20000100800 */
[C---:B--2---:R-:W-:Y:S02]  /*322c0*/  HMMA.16816.F32 R4, R12.reuse, R4, R16 ;  /* 0x000000040c04723c */ /* 0x044fe40000001810 */
[----:B------:R-:W2:Y:S01]  /*322d0*/  LDL.LU.64 R18, [R1+0x17f8] ;  /* 0x0017f80001127983 */ /* 0x000ea20000300a00 */
[----:B------:R-:W2:Y:S11]  /*322e0*/  LDL.LU.64 R16, [R1+0x17f0] ;  /* 0x0017f00001107983 */ /* 0x000eb60000300a00 */
[----:B------:R-:W-:Y:S09]  /*322f0*/  @!UPT UIADD3 URZ, URZ, URZ, URZ ;  /* 0x0000003f3f3ff290 */ /* 0x000ff2000fffe03f */
[----:B------:R-:W-:Y:S01]  /*32300*/  STL.64 [R1+0x15c8], R6 ;  /* 0x0015c80601007387 */ /* 0x000fe20000100a00 */
[----:B------:R0:W-:Y:S02]  /*32310*/  STL.64 [R1+0x15c0], R4 ;  /* 0x0015c00401007387 */ /* 0x0001e40000100a00 */
[----:B0-----:R-:W-:Y:S02]  /*32320*/  IMAD.MOV.U32 R4, RZ, RZ, R23 ;  /* 0x000000ffff047224 */ /* 0x001fe400078e0017 */
[----:B------:R-:W-:Y:S02]  /*32330*/  IMAD.MOV.U32 R5, RZ, RZ, R22 ;  /* 0x000000ffff057224 */ /* 0x000fe400078e0016 */
[----:B------:R-:W-:Y:S02]  /*32340*/  IMAD.MOV.U32 R6, RZ, RZ, R28 ;  /* 0x000000ffff067224 */ /* 0x000fe400078e001c */
[----:B------:R-:W-:Y:S01]  /*32350*/  IMAD.MOV.U32 R7, RZ, RZ, R29 ;  /* 0x000000ffff077224 */ /* 0x000fe200078e001d */
[----:B------:R-:W4:Y:S01]  /*32360*/  LDL.LU R28, [R1+0x17ec] ;  /* 0x0017ec00011c7983 */ /* 0x000f220000300800 */
[----:B------:R-:W3:Y:S03]  /*32370*/  LDL.LU R29, [R1+0x17e8] ;  /* 0x0017e800011d7983 */ /* 0x000ee60000300800 */
[----:B------:R-:W-:Y:S01]  /*32380*/  STL.64 [R1+0x17a0], R6 ;  /* 0x0017a00601007387 */ /* 0x000fe20000100a00 */
        /* <DEDUP_REMOVED lines=10> */
[----:B------:R2:W-:Y:S03]  /*32430*/  STL.64 [R1+0x48], R22 ;  /* 0x0000481601007387 */ /* 0x0005e60000100a00 */
[----:B0-----:R-:W2:Y:S02]  /*32440*/  LDL.LU.64 R20, [R1+0x17d0] ;  /* 0x0017d00001147983 */ /* 0x001ea40000300a00 */
[----:B--2---:R-:W-:Y:S02]  /*32450*/  HMMA.16816.F32 R20, R12, R20, R16 ;  /* 0x000000140c14723c */ /* 0x004fe40000001810 */
[----:B------:R-:W2:Y:S01]  /*32460*/  LDL.LU.64 R18, [R1+0x17c8] ;  /* 0x0017c80001127983 */ /* 0x000ea20000300a00 */
[----:B------:R-:W2:Y:S11]  /*32470*/  LDL.LU.64 R16, [R1+0x17c0] ;  /* 0x0017c00001107983 */ /* 0x000eb60000300a00 */
[----:B------:R-:W-:Y:S09]  /*32480*/  @!UPT UIADD3 URZ, URZ, URZ, URZ ;  /* 0x0000003f3f3ff290 */ /* 0x000ff2000fffe03f */
[----:B------:R0:W-:Y:S01]  /*32490*/  STL.64 [R1+0x1c0], R20 ;  /* 0x0001c01401007387 */ /* 0x0001e20000100a00 */
[----:B------:R4:W-:Y:S03]  /*324a0*/  STL.64 [R1+0x1c8], R22 ;  /* 0x0001c81601007387 */ /* 0x0009e60000100a00 */
[----:B0-----:R-:W2:Y:S01]  /*324b0*/  LDL.LU R20, [R1+0x1f0] ;  /* 0x0001f00001147983 */ /* 0x001ea20000300800 */
[----:B----4-:R-:W-:Y:S02]  /*324c0*/  IMAD.MOV.U32 R22, RZ, RZ, R28 ;  /* 0x000000ffff167224 */ /* 0x010fe400078e001c */
[----:B------:R-:W-:Y:S02]  /*324d0*/  IMAD.MOV.U32 R23, RZ, RZ, R0 ;  /* 0x000000ffff177224 */ /* 0x000fe400078e0000 */
[----:B---3--:R-:W-:-:S03]  /*324e0*/  IMAD.MOV.U32 R21, RZ, RZ, R29 ;  /* 0x000000ffff157224 */ /* 0x008fc600078e001d */
[----:B------:R-:W-:Y:S04]  /*324f0*/  STL.64 [R1+0x1738], R22 ;  /* 0x0017381601007387 */ /* 0x000fe80000100a00 */
[----:B--2---:R0:W-:Y:S04]  /*32500*/  STL.64 [R1+0x1730], R20 ;  /* 0x0017301401007387 */ /* 0x0041e80000100a00 */
[----:B0-----:R-:W2:Y:S02]  /*32510*/  LDL.LU.64 R20, [R1+0x80] ;  /* 0x0000800001147983 */ /* 0x001ea40000300a00 */
[C---:B--2---:R-:W-:Y:S11]  /*32520*/  HMMA.16816.F32 R4, R12.reuse, R20, R4 ;  /* 0x000000140c04723c */ /* 0x044ff60000001804 */
[----:B------:R-:W-:Y:S11]  /*32530*/  @!UPT UIADD3 URZ, URZ, URZ, URZ ;  /* 0x0000003f3f3ff290 */ /* 0x000ff6000fffe03f */
[----:B------:R-:W-:Y:S01]  /*32540*/  @!UPT UIADD3 URZ, URZ, URZ, URZ ;  /* 0x0000003f3f3ff290 */ /* 0x000fe2000fffe03f */
[----:B------:R-:W-:Y:S01]  /*32550*/  STL [R1+0x300], R4 ;  /* 0x0003000401007387 */ /* 0x000fe20000100800 */
[----:B------:R0:W-:Y:S03]  /*32560*/  STL.64 [R1+0x1750], R20 ;  /* 0x0017501401007387 */ /* 0x0001e60000100a00 */
[----:B0-----:R-:W2:Y:S01]  /*32570*/  LDL.LU.64 R20, [R1+0x90] ;  /* 0x0000900001147983 */ /* 0x001ea20000300a00 */
[----:B------:R-:W-:Y:S02]  /*32580*/  IMAD.MOV.U32 R29, RZ, RZ, R5 ;  /* 0x000000ffff1d7224 */ /* 0x000fe400078e0005 */
[----:B------:R-:W-:Y:S02]  /*32590*/  IMAD.MOV.U32 R28, RZ, RZ, R6 ;  /* 0x000000ffff1c7224 */ /* 0x000fe400078e0006 */
[----:B------:R-:W-:Y:S02]  /*325a0*/  IMAD.MOV.U32 R0, RZ, RZ, R7 ;  /* 0x000000ffff007224 */ /* 0x000fe400078e0007 */
[----:B------:R-:W-:Y:S01]  /*325b0*/  HMMA.16816.F32 R4, R12, R8, R24 ;  /* 0x000000080c04723c */ /* 0x000fe20000001818 */
[----:B--2---:R0:W-:Y:S04]  /*325c0*/  STL.64 [R1+0x1768], R20 ;  /* 0x0017681401007387 */ /* 0x0041e80000100a00 */
[----:B0-----:R-:W2:Y:S04]  /*325d0*/  LDL.LU.64 R20, [R1+0xa0] ;  /* 0x0000a00001147983 */ /* 0x001ea80000300a00 */
[----:B--2---:R-:W-:Y:S01]  /*325e0*/  STL.64 [R1+0x1780], R20 ;  /* 0x0017801401007387 */ /* 0x004fe20000100a00 */
[----:B------:R-:W-:Y:S02]  /*325f0*/  STL [R1+0x171c], R28 ;  /* 0x00171c1c01007387 */ /* 0x000fe40000100800 */
[----:B------:R-:W-:Y:S02]  /*32600*/  STL [R1+0x1718], R29 ;  /* 0x0017181d01007387 */ /* 0x000fe40000100800 */
[----:B------:R-:W2:Y:S09]  /*32610*/  LDL.LU R24, [R1+0x280] ;  /* 0x0002800001187983 */ /* 0x000eb20000300800 */
[----:B------:R-:W-:Y:S01]  /*32620*/  STL.64 [R1+0x2f0], R4 ;  /* 0x0002f00401007387 */ /* 0x000fe20000100a00 */
[----:B------:R-:W-:Y:S02]  /*32630*/  STL.64 [R1+0x2f8], R6 ;  /* 0x0002f80601007387 */ /* 0x000fe40000100a00 */
[----:B------:R-:W2:Y:S02]  /*32640*/  LDL.LU R25, [R1+0x284] ;  /* 0x0002840001197983 */ /* 0x000ea40000300800 */
[----:B------:R-:W3:Y:S01]  /*32650*/  LDL.LU R26, [R1+0x288] ;  /* 0x00028800011a7983 */ /* 0x000ee20000300800 */
[----:B------:R-:W3:Y:S04]  /*32660*/  LDL.LU R27, [R1+0x28c] ;  /* 0x00028c00011b7983 */ /* 0x000ee80000300800 */
[----:B---3--:R-:W-:Y:S01]  /*32670*/  STL.64 [R1+0x17b0], R26 ;  /* 0x0017b01a01007387 */ /* 0x008fe20000100a00 */
[----:B--2---:R0:W-:Y:S03]  /*32680*/  STL.64 [R1+0x17a8], R24 ;  /* 0x0017a81801007387 */ /* 0x0041e60000100a00 */
[----:B0-----:R-:W2:Y:S01]  /*32690*/  LDL.LU.64 R24, [R1+0xf0] ;  /* 0x0000f00001187983 */ /* 0x001ea20000300a00 */
[----:B------:R-:W3:Y:S03]  /*326a0*/  LDL.LU.64 R4, [R1+0xd0] ;  /* 0x0000d00001047983 */ /* 0x000ee60000300a00 */
[----:B---3--:R0:W-:Y:S04]  /*326b0*/  STL.64 [R1+0x17b8], R4 ;  /* 0x0017b80401007387 */ /* 0x0081e80000100a00 */
[----:B0-----:R-:W2:Y:S01]  /*326c0*/  LDL.LU R4, [R1+0x290] ;  /* 0x0002900001047983 */ /* 0x001ea20000300800 */
[----:B------:R-:W2:Y:S02]  /*326d0*/  LDL.LU R5, [R1+0x294] ;  /* 0x0002940001057983 */ /* 0x000ea40000300800 */
[----:B------:R-:W2:Y:S02]  /*326e0*/  LDL.LU R6, [R1+0x298] ;  /* 0x0002980001067983 */ /* 0x000ea40000300800 */
[----:B------:R-:W2:Y:S01]  /*326f0*/  LDL.LU R7, [R1+0x29c] ;  /* 0x00029c0001077983 */ /* 0x000ea20000300800 */
[----:B------:R-:W3:Y:S01]  /*32700*/  LDL.LU R12, [R1+0x250] ;  /* 0x00025000010c7983 */ /* 0x000ee20000300800 */
[----:B------:R-:W3:Y:S02]  /*32710*/  LDL.LU R13, [R1+0x254] ;  /* 0x00025400010d7983 */ /* 0x000ee40000300800 */
[----:B------:R-:W4:Y:S02]  /*32720*/  LDL.LU R14, [R1+0x258] ;  /* 0x00025800010e7983 */ /* 0x000f240000300800 */
[----:B------:R-:W4:Y:S02]  /*32730*/  LDL.LU R15, [R1+0x25c] ;  /* 0x00025c00010f7983 */ /* 0x000f240000300800 */
[----:B----4-:R-:W-:Y:S01]  /*32740*/  STL.64 [R1+0x1790], R14 ;  /* 0x0017900e01007387 */ /* 0x010fe20000100a00 */
[----:B---3--:R0:W-:Y:S03]  /*32750*/  STL.64 [R1+0x1788], R12 ;  /* 0x0017880c01007387 */ /* 0x0081e60000100a00 */
[----:B0-----:R-:W3:Y:S01]  /*32760*/  LDL.LU R12, [R1+0x260] ;  /* 0x00026000010c7983 */ /* 0x001ee20000300800 */
[----:B------:R-:W3:Y:S02]  /*32770*/  LDL.LU R13, [R1+0x264] ;  /* 0x00026400010d7983 */ /* 0x000ee40000300800 */
[----:B------:R-:W3:Y:S02]  /*32780*/  LDL.LU R14, [R1+0x268] ;  /* 0x00026800010e7983 */ /* 0x000ee40000300800 */
[----:B------:R-:W3:Y:S01]  /*32790*/  LDL.LU R15, [R1+0x26c] ;  /* 0x00026c00010f7983 */ /* 0x000ee20000300800 */
[----:B------:R-:W4:Y:S01]  /*327a0*/  LDL.LU.64 R20, [R1+0xb0] ;  /* 0x0000b00001147983 */ /* 0x000f220000300a00 */
[----:B------:R-:W-:Y:S02]  /*327b0*/  STL.64 [R1+0x1748], R10 ;  /* 0x0017480a01007387 */ /* 0x000fe40000100a00 */
[----:B------:R0:W-:Y:S02]  /*327c0*/  STL.64 [R1+0x1740], R8 ;  /* 0x0017400801007387 */ /* 0x0001e40000100a00 */
        /* <DEDUP_REMOVED lines=19> */
[----:B------:R0:W-:Y:S01]  /*32900*/  STL.64 [R1+0x350], R4 ;  /* 0x0003500401007387 */ /* 0x0001e20000100a00 */
[----:B------:R1:W-:Y:S03]  /*32910*/  STL.64 [R1+0x358], R6 ;  /* 0x0003580601007387 */ /* 0x0003e60000100a00 */
[----:B0-----:R-:W3:Y:S01]  /*32920*/  LDL.LU.64 R4, [R1+0x17b8] ;  /* 0x0017b80001047983 */ /* 0x001ee20000300a00 */
[----:B------:R-:W3:Y:S02]  /*32930*/  LDL.LU.64 R26, [R1+0x17b0] ;  /* 0x0017b000011a7983 */ /* 0x000ee40000300a00 */
[----:B------:R-:W3:Y:S02]  /*32940*/  LDL.LU.64 R24, [R1+0x17a8] ;  /* 0x0017a80001187983 */ /* 0x000ee40000300a00 */
[C---:B---3--:R-:W-:Y:S11]  /*32950*/  HMMA.16816.F32 R24, R16.reuse, R4, R24 ;  /* 0x000000041018723c */ /* 0x048ff60000001818 */
[----:B------:R-:W-:Y:S11]  /*32960*/  @!UPT UIADD3 URZ, URZ, URZ, URZ ;  /* 0x0000003f3f3ff290 */ /* 0x000ff6000fffe03f */
[----:B------:R-:W-:Y:S01]  /*32970*/  @!UPT UIADD3 URZ, URZ, URZ, URZ ;  /* 0x0000003f3f3ff290 */ /* 0x000fe2000fffe03f */
[----:B------:R-:W-:Y:S01]  /*32980*/  STL.64 [R1+0x340], R24 ;  /* 0x0003401801007387 */ /* 0x000fe20000100a00 */
[----:B------:R0:W-:Y:S02]  /*32990*/  STL.64 [R1+0x348], R26 ;  /* 0x0003481a01007387 */ /* 0x0001e40000100a00 */
[----:B-1----:R-:W3:Y:S02]  /*329a0*/  LDL.LU.64 R6, [R1+0x17a0] ;  /* 0x0017a00001067983 */ /* 0x002ee40000300a00 */
[----:B0-----:R-:W-:Y:S02]  /*329b0*/  IMAD.MOV.U32 R27, RZ, RZ, R4 ;  /* 0x000000ffff1b7224 */ /* 0x001fe400078e0004 */
[----:B------:R-:W-:Y:S02]  /*329c0*/  IMAD.MOV.U32 R26, RZ, RZ, R5 ;  /* 0x000000ffff1a7224 */ /* 0x000fe400078e0005 */
[----:B------:R-:W2:Y:S02]  /*329d0*/  LDL.LU.64 R4, [R1+0x1798] ;  /* 0x0017980001047983 */ /* 0x000ea40000300a00 */
[C---:B--2---:R-:W-:Y:S11]  /*329e0*/  HMMA.16816.F32 R12, R16.reuse, R4, R12 ;  /* 0x00000004100c723c */ /* 0x044ff6000000180c */
[----:B------:R-:W-:Y:S11]  /*329f0*/  @!UPT UIADD3 URZ, URZ, URZ, URZ ;  /* 0x0000003f3f3ff290 */ /* 0x000ff6000fffe03f */
[----:B------:R-:W-:Y:S01]  /*32a00*/  @!UPT UIADD3 URZ, URZ, URZ, URZ ;  /* 0x0000003f3f3ff290 */ /* 0x000fe2000fffe03f */
[----:B------:R-:W-:Y:S01]  /*32a10*/  STL.64 [R1+0x330], R12 ;  /* 0x0003300c01007387 */ /* 0x000fe20000100a00 */
[----:B------:R0:W-:Y:S03]  /*32a20*/  STL.64 [R1+0x338], R14 ;  /* 0x0003380e01007387 */ /* 0x0001e60000100a00 */
[----:B0-----:R-:W4:Y:S01]  /*32a30*/  LDL.LU.64 R14, [R1+0x1790] ;  /* 0x00179000010e7983 */ /* 0x001f220000300a00 */
[----:B------:R-:W4:Y:S02]  /*32a40*/  LDL.LU.64 R12, [R1+0x1788] ;  /* 0x00178800010c7983 */ /* 0x000f240000300a00 */
[----:B---3--:R-:W-:Y:S02]  /*32a50*/  STL.64 [R1+0x1710], R6 ;  /* 0x0017100601007387 */ /* 0x008fe40000100a00 */
[----:B------:R0:W-:Y:S02]  /*32a60*/  STL.64 [R1+0x1708], R4 ;  /* 0x0017080401007387 */ /* 0x0001e40000100a00 */
[----:B0-----:R-:W2:Y:S01]  /*32a70*/  LDL.LU R4, [R1+0x1d0] ;  /* 0x0001d00001047983 */ /* 0x001ea20000300800 */
[----:B------:R-:W2:Y:S02]  /*32a80*/  LDL.LU R5, [R1+0x1d4] ;  /* 0x0001d40001057983 */ /* 0x000ea40000300800 */
[----:B------:R-:W2:Y:S02]  /*32a90*/  LDL.LU R6, [R1+0x1d8] ;  /* 0x0001d80001067983 */ /* 0x000ea40000300800 */
[----:B------:R-:W2:Y:S01]  /*32aa0*/  LDL.LU R7, [R1+0x1dc] ;  /* 0x0001dc0001077983 */ /* 0x000ea20000300800 */
[C---:B----4-:R-:W-:Y:S11]  /*32ab0*/  HMMA.16816.F32 R12, R16.reuse, R20, R12 ;  /* 0x00000014100c723c */ /* 0x050ff6000000180c */
[----:B------:R-:W-:Y:S11]  /*32ac0*/  @!UPT UIADD3 URZ, URZ, URZ, URZ ;  /* 0x0000003f3f3ff290 */ /* 0x000ff6000fffe03f */
[----:B------:R-:W-:Y:S01]  /*32ad0*/  @!UPT UIADD3 URZ, URZ, URZ, URZ ;  /* 0x0000003f3f3ff290 */ /* 0x000fe2000fffe03f */
[----:B------:R0:W-:Y:S01]  /*32ae0*/  STL.64 [R1+0x320], R12 ;  /* 0x0003200c01007387 */ /* 0x0001e20000100a00 */
[----:B------:R1:W-:Y:S02]  /*32af0*/  STL.64 [R1+0x328], R14 ;  /* 0x0003280e01007387 */ /* 0x0003e40000100a00 */
[----:B0-----:R-:W-:Y:S02]  /*32b00*/  IMAD.MOV.U32 R12, RZ, RZ, R20 ;  /* 0x000000ffff0c7224 */ /* 0x001fe400078e0014 */
[----:B------:R-:W-:Y:S02]  /*32b10*/  IMAD.MOV.U32 R13, RZ, RZ, R21 ;  /* 0x000000ffff0d7224 */ /* 0x000fe400078e0015 */
[----:B------:R-:W3:Y:S02]  /*32b20*/  LDL.LU.64 R20, [R1+0x1780] ;  /* 0x0017800001147983 */ /* 0x000ee40000300a00 */
[----:B---3--:R-:W-:Y:S01]  /*32b30*/  HMMA.16816.F32 R8, R16, R20, R8 ;  /* 0x000000141008723c */ /* 0x008fe20000001808 */
[----:B-1----:R-:W-:-:S02]  /*32b40*/  IMAD.MOV.U32 R15, RZ, RZ, R20 ;  /* 0x000000ffff0f7224 */ /* 0x002fc400078e0014 */
[----:B------:R-:W-:Y:S11]  /*32b50*/  IMAD.MOV.U32 R14, RZ, RZ, R21 ;  /* 0x000000ffff0e7224 */ /* 0x000ff600078e0015 */
[----:B------:R-:W-:Y:S09]  /*32b60*/  @!UPT UIADD3 URZ, URZ, URZ, URZ ;  /* 0x0000003f3f3ff290 */ /* 0x000ff2000fffe03f */
[----:B------:R-:W-:Y:S01]  /*32b70*/  STL.64 [R1+0x290], R8 ;  /* 0x0002900801007387 */ /* 0x000fe20000100a00 */
[----:B------:R0:W-:Y:S03]  /*32b80*/  STL.64 [R1+0x298], R10 ;  /* 0x0002980a01007387 */ /* 0x0001e60000100a00 */
        /* <DEDUP_REMOVED lines=19> */
[----:B------:R-:W4:Y:S02]  /*32cc0*/  LDL.LU.64 R8, [R1+0x1740] ;  /* 0x0017400001087983 */ /* 0x000f240000300a00 */
[----:B------:R-:W4:Y:S02]  /*32cd0*/  LDL.LU.64 R22, [R1+0x1738] ;  /* 0x0017380001167983 */ /* 0x000f240000300a00 */
[----:B------:R-:W4:Y:S02]  /*32ce0*/  LDL.LU.64 R20, [R1+0x1730] ;  /* 0x0017300001147983 */ /* 0x000f240000300a00 */
[----:B----4-:R-:W-:Y:S01]  /*32cf0*/  HMMA.16816.F32 R16, R16, R8, R20 ;  /* 0x000000081010723c */ /* 0x010fe20000001814 */
[----:B------:R-:W2:Y:S01]  /*32d00*/  LDL.LU.64 R22, [R1+0x1728] ;  /* 0x0017280001167983 */ /* 0x000ea20000300a00 */
[----:B------:R-:W2:Y:S11]  /*32d10*/  LDL.LU.64 R20, [R1+0x1720] ;  /* 0x0017200001147983 */ /* 0x000eb60000300a00 */
[----:B------:R-:W-:Y:S10]  /*32d20*/  @!UPT UIADD3 URZ, URZ, URZ, URZ ;  /* 0x0000003f3f3ff290 */ /* 0x000ff4000fffe03f */
[----:B------:R0:W-:Y:S01]  /*32d30*/  STL.64 [R1+0x2d0], R16 ;  /* 0x0002d01001007387 */ /* 0x0001e20000100a00 */
[----:B------:R2:W-:Y:S02]  /*32d40*/  STL.64 [R1+0x2d8], R18 ;  /* 0x0002d81201007387 */ /* 0x0005e40000100a00 */
[----:B0-----:R-:W-:Y:S02]  /*32d50*/  IMAD.MOV.U32 R16, RZ, RZ, R28 ;  /* 0x000000ffff107224 */ /* 0x001fe400078e001c */
[----:B------:R-:W-:Y:S01]  /*32d60*/  IMAD.MOV.U32 R17, RZ, RZ, R29 ;  /* 0x000000ffff117224 */ /* 0x000fe200078e001d */
[----:B------:R-:W4:Y:S01]  /*32d70*/  LDL.LU R28, [R1+0x171c] ;  /* 0x00171c00011c7983 */ /* 0x000f220000300800 */
[----:B------:R-:W4:Y:S02]  /*32d80*/  LDL.LU R29, [R1+0x1718] ;  /* 0x00171800011d7983 */ /* 0x000f240000300800 */
[----:B---3--:R-:W-:Y:S02]  /*32d90*/  STL.64 [R1+0x1698], R10 ;  /* 0x0016980a01007387 */ /* 0x008fe40000100a00 */
[----:B------:R-:W-:Y:S01]  /*32da0*/  STL.64 [R1+0x1690], R8 ;  /* 0x0016900801007387 */ /* 0x000fe20000100a00 */
[C---:B--2---:R-:W-:Y:S01]  /*32db0*/  HMMA.16816.F32 R16, R20.reuse, R16, R4 ;  /* 0x000000101410723c */ /* 0x044fe20000001804 */
[----:B------:R-:W2:Y:S01]  /*32dc0*/  LDL.LU.64 R6, [R1+0x1710] ;  /* 0x0017100001067983 */ /* 0x000ea20000300a00 */
[----:B------:R-:W3:Y:S11]  /*32dd0*/  LDL.LU.64 R4, [R1+0x1708] ;  /* 0x0017080001047983 */ /* 0x000ef60000300a00 */
[----:B------:R-:W-:Y:S10]  /*32de0*/  @!UPT UIADD3 URZ, URZ, URZ, URZ ;  /* 0x0000003f3f3ff290 */ /* 0x000ff4000fffe03f */
[----:B------:R-:W-:Y:S01]  /*32df0*/  STL.64 [R1+0x2c0], R16 ;  /* 0x0002c01001007387 */ /* 0x000fe20000100a00 */
[----:B------:R0:W-:Y:S03]  /*32e00*/  STL.64 [R1+0x2c8], R18 ;  /* 0x0002c81201007387 */ /* 0x0001e60000100a00 */
[----:B0-----:R-:W2:Y:S01]  /*32e10*/  LDL R19, [R1+0xe38] ;  /* 0x000e380001137983 */ /* 0x001ea20000100800 */
[----:B------:R-:W-:Y:S02]  /*32e20*/  IMAD.MOV.U32 R8, RZ, RZ, R27 ;  /* 0x000000ffff087224 */ /* 0x000fe400078e001b */
[----:B------:R-:W-:Y:S01]  /*32e30*/  IMAD.MOV.U32 R9, RZ, RZ, R26 ;  /* 0x000000ffff097224 */ /* 0x000fe200078e001a */
[----:B--2---:R0:W-:Y:S01]  /*32e40*/  STL [R1+0x15b8], R19 ;  /* 0x0015b81301007387 */ /* 0x0041e20000100800 */
[----:B------:R-:W2:Y:S02]  /*32e50*/  LDL.LU R16, [R1+0x1b0] ;  /* 0x0001b00001107983 */ /* 0x000ea40000300800 */
[----:B------:R-:W2:Y:S02]  /*32e60*/  LDL.LU R17, [R1+0x1b4] ;  /* 0x0001b40001117983 */ /* 0x000ea40000300800 */
[----:B------:R-:W2:Y:S01]  /*32e70*/  LDL.LU R18, [R1+0x1b8] ;  /* 0x0001b80001127983 */ /* 0x000ea20000300800 */
[----:B0-----:R-:W2:Y:S02]  /*32e80*/  LDL.LU R19, [R1+0x1bc] ;  /* 0x0001bc0001137983 */ /* 0x001ea40000300800 */
[----:B--2---:R-:W-:Y:S07]  /*32e90*/  HMMA.16816.F32 R16, R20, R8, R16 ;  /* 0x000000081410723c */ /* 0x004fee0000001810 */
[----:B------:R-:W-:-:S02]  /*32ea0*/  IMAD.MOV.U32 R8, RZ, RZ, R25 ;  /* 0x000000ffff087224 */ /* 0x000fc400078e0019 */
[----:B------:R-:W-:Y:S11]  /*32eb0*/  IMAD.MOV.U32 R9, RZ, RZ, R24 ;  /* 0x000000ffff097224 */ /* 0x000ff600078e0018 */
[----:B------:R-:W-:Y:S03]  /*32ec0*/  @!UPT UIADD3 URZ, URZ, URZ, URZ ;  /* 0x0000003f3f3ff290 */ /* 0x000fe6000fffe03f */
[----:B------:R-:W-:Y:S01]  /*32ed0*/  STL.64 [R1+0x2b0], R16 ;  /* 0x0002b01001007387 */ /* 0x000fe20000100a00 */
[----:B------:R-:W-:Y:S02]  /*32ee0*/  STL.64 [R1+0x2b8], R18 ;  /* 0x0002b81201007387 */ /* 0x000fe40000100a00 */
[----:B------:R0:W-:Y:S02]  /*32ef0*/  STL.64 [R1+0x16b0], R8 ;  /* 0x0016b00801007387 */ /* 0x0001e40000100a00 */
[----:B------:R-:W2:Y:S01]  /*32f00*/  LDL.LU R24, [R1+0x140] ;  /* 0x0001400001187983 */ /* 0x000ea20000300800 */
[----:B------:R-:W2:Y:S01]  /*32f10*/  LDL.LU R25, [R1+0x144] ;  /* 0x0001440001197983 */ /* 0x000ea20000300800 */
[----:B------:R-:W2:Y:S02]  /*32f20*/  LDL.LU R26, [R1+0x148] ;  /* 0x00014800011a7983 */ /* 0x000ea40000300800 */
[----:B------:R-:W2:Y:S02]  /*32f30*/  LDL.LU R27, [R1+0x14c] ;  /* 0x00014c00011b7983 */ /* 0x000ea40000300800 */
[----:B0-----:R-:W-:-:S02]  /*32f40*/  IMAD.MOV.U32 R8, RZ, RZ, R3 ;  /* 0x000000ffff087224 */ /* 0x001fc400078e0003 */
[----:B------:R-:W-:Y:S01]  /*32f50*/  IMAD.MOV.U32 R9, RZ, RZ, R2 ;  /* 0x000000ffff097224 */ /* 0x000fe200078e0002 */
[----:B------:R-:W3:Y:S01]  /*32f60*/  LDL.LU R3, [R1+0x1704] ;  /* 0x0017040001037983 */ /* 0x000ee20000300800 */
[----:B------:R-:W3:Y:S03]  /*32f70*/  LDL.LU R2, [R1+0x1700] ;  /* 0x0017000001027983 */ /* 0x000ee60000300800 */
[----:B------:R0:W-:Y:S02]  /*32f80*/  STL.64 [R1+0x16c8], R8 ;  /* 0x0016c80801007387 */ /* 0x0001e40000100a00 */
[----:B0-----:R-:W-:Y:S02]  /*32f90*/  IMAD.MOV.U32 R8, RZ, RZ, R15 ;  /* 0x000000ffff087224 */ /* 0x001fe400078e000f */
[----:B------:R-:W-:Y:S01]  /*32fa0*/  IMAD.MOV.U32 R9, RZ, RZ, R14 ;  /* 0x000000ffff097224 */ /* 0x000fe200078e000e */
[----:B--2---:R-:W-:Y:S01]  /*32fb0*/  STL.64 [R1+0x16a8], R26 ;  /* 0x0016a81a01007387 */ /* 0x004fe20000100a00 */
[----:B------:R0:W-:Y:S03]  /*32fc0*/  STL.64 [R1+0x16a0], R24 ;  /* 0x0016a01801007387 */ /* 0x0001e60000100a00 */
[----:B0-----:R-:W2:Y:S01]  /*32fd0*/  LDL.LU R24, [R1+0x150] ;  /* 0x0001500001187983 */ /* 0x001ea20000300800 */
[----:B------:R-:W2:Y:S02]  /*32fe0*/  LDL.LU R25, [R1+0x154] ;  /* 0x0001540001197983 */ /* 0x000ea40000300800 */
[----:B------:R-:W2:Y:S02]  /*32ff0*/  LDL.LU R26, [R1+0x158] ;  /* 0x00015800011a7983 */ /* 0x000ea40000300800 */
[----:B------:R-:W2:Y:S01]  /*33000*/  LDL.LU R27, [R1+0x15c] ;  /* 0x00015c00011b7983 */ /* 0x000ea20000300800 */
[----:B------:R0:W-:Y:S04]  /*33010*/  STL.64 [R1+0x16e0], R8 ;  /* 0x0016e00801007387 */ /* 0x0001e80000100a00 */
[----:B0-----:R-:W2:Y:S01]  /*33020*/  LDL.LU R8, [R1+0x190] ;  /* 0x0001900001087983 */ /* 0x001ea20000300800 */
[----:B------:R-:W2:Y:S02]  /*33030*/  LDL.LU R9, [R1+0x194] ;  /* 0x0001940001097983 */ /* 0x000ea40000300800 */
[----:B------:R-:W2:Y:S02]  /*33040*/  LDL.LU R10, [R1+0x198] ;  /* 0x00019800010a7983 */ /* 0x000ea40000300800 */
[----:B------:R-:W2:Y:S02]  /*33050*/  LDL.LU R11, [R1+0x19c] ;  /* 0x00019c00010b7983 */ /* 0x000ea40000300800 */
[----:B--2---:R-:W-:Y:S01]  /*33060*/  STL.64 [R1+0x16f0], R10 ;  /* 0x0016f00a01007387 */ /* 0x004fe20000100a00 */
[----:B------:R0:W-:Y:S03]  /*33070*/  STL.64 [R1+0x16e8], R8 ;  /* 0x0016e80801007387 */ /* 0x0001e60000100a00 */
[----:B0-----:R-:W3:Y:S01]  /*33080*/  LDL.LU R8, [R1+0x1a0] ;  /* 0x0001a00001087983 */ /* 0x001ee20000300800 */
[----:B------:R-:W3:Y:S02]  /*33090*/  LDL.LU R9, [R1+0x1a4] ;  /* 0x0001a40001097983 */ /* 0x000ee40000300800 */
[----:B------:R-:W3:Y:S02]  /*330a0*/  LDL.LU R10, [R1+0x1a8] ;  /* 0x0001a800010a7983 */ /* 0x000ee40000300800 */
[----:B------:R-:W3:Y:S01]  /*330b0*/  LDL.LU R11, [R1+0x1ac] ;  /* 0x0001ac00010b7983 */ /* 0x000ee20000300800 */
        /* <DEDUP_REMOVED lines=12> */
[----:B------:R-:W2:Y:S04]  /*33180*/  LDL R15, [R1+0xe3c] ;  /* 0x000e3c00010f7983 */ /* 0x000ea80000100800 */
[----:B--2---:R0:W-:Y:S01]  /*33190*/  STL [R1+0x15bc], R15 ;  /* 0x0015bc0f01007387 */ /* 0x0041e20000100800 */
[----:B------:R-:W2:Y:S03]  /*331a0*/  LDL R14, [R1+0xb8] ;  /* 0x0000b800010e7983 */ /* 0x000ea60000100800 */
[----:B0-----:R-:W2:Y:S01]  /*331b0*/  LDL R15, [R1+0xbc] ;  /* 0x0000bc00010f7983 */ /* 0x001ea20000100800 */
[----:B------:R-:W2:Y:S02]  /*331c0*/  LDL.LU R16, [R1+0x40] ;  /* 0x0000400001107983 */ /* 0x000ea40000300800 */
[----:B------:R-:W2:Y:S02]  /*331d0*/  LDL.LU R17, [R1+0x44] ;  /* 0x0000440001117983 */ /* 0x000ea40000300800 */
[----:B------:R-:W2:Y:S01]  /*331e0*/  LDL.LU R18, [R1+0x48] ;  /* 0x0000480001127983 */ /* 0x000ea20000300800 */
[----:B------:R-:W2:Y:S01]  /*331f0*/  LDL.LU R19, [R1+0x4c] ;  /* 0x00004c0001137983 */ /* 0x000ea20000300800 */
[----:B---3--:R-:W-:Y:S03]  /*33200*/  HMMA.16816.F32 R8, R20, R4, R8 ;  /* 0x000000041408723c */ /* 0x008fe60000001808 */
[----:B--2---:R-:W-:Y:S01]  /*33210*/  STL.64 [R1+0x15d8], R18 ;  /* 0x0015d81201007387 */ /* 0x004fe20000100a00 */
[----:B------:R0:W-:Y:S03]  /*33220*/  STL.64 [R1+0x15d0], R16 ;  /* 0x0015d01001007387 */ /* 0x0001e60000100a00 */
[----:B0-----:R-:W2:Y:S01]  /*33230*/  LDL.LU R16, [R1] ;  /* 0x0000000001107983 */ /* 0x001ea20000300800 */
[----:B------:R-:W2:Y:S02]  /*33240*/  LDL.LU R17, [R1+0x4] ;  /* 0x0000040001117983 */ /* 0x000ea40000300800 */
[----:B------:R-:W-:-:S02]  /*33250*/  IMAD.MOV.U32 R18, RZ, RZ, R2 ;  /* 0x000000ffff127224 */ /* 0x000fc400078e0002 */
[----:B------:R-:W-:Y:S01]  /*33260*/  IMAD.MOV.U32 R19, RZ, RZ, R3 ;  /* 0x000000ffff137224 */ /* 0x000fe200078e0003 */
[----:B------:R-:W3:Y:S01]  /*33270*/  LDL.LU R2, [R1+0x16fc] ;  /* 0x0016fc0001027983 */ /* 0x000ee20000300800 */
[----:B------:R-:W3:Y:S03]  /*33280*/  LDL.LU R3, [R1+0x16f8] ;  /* 0x0016f80001037983 */ /* 0x000ee60000300800 */
[----:B------:R0:W-:Y:S04]  /*33290*/  STL.64 [R1+0x15e8], R18 ;  /* 0x0015e81201007387 */ /* 0x0001e80000100a00 */
[----:B--2---:R-:W-:Y:S01]  /*332a0*/  STL.64 [R1+0x15e0], R16 ;  /* 0x0015e01001007387 */ /* 0x004fe20000100a00 */
[----:B0-----:R-:W2:Y:S02]  /*332b0*/  LDL R18, [R1+0xd8] ;  /* 0x0000d80001127983 */ /* 0x001ea40000100800 */
[----:B------:R-:W2:Y:S02]  /*332c0*/  LDL R19, [R1+0xdc] ;  /* 0x0000dc0001137983 */ /* 0x000ea40000100800 */
[----:B------:R-:W-:Y:S01]  /*332d0*/  STL.64 [R1+0x2a0], R8 ;  /* 0x0002a00801007387 */ /* 0x000fe20000100a00 */
[----:B------:R0:W-:Y:S04]  /*332e0*/  STL.64 [R1+0x2a8], R10 ;  /* 0x0002a80a01007387 */ /* 0x0001e80000100a00 */
[----:B0-----:R-:W2:Y:S01]  /*332f0*/  LDL.LU.64 R10, [R1+0x16f0] ;  /* 0x0016f000010a7983 */ /* 0x001ea20000300a00 */
[----:B------:R-:W2:Y:S02]  /*33300*/  LDL.LU.64 R8, [R1+0x16e8] ;  /* 0x0016e80001087983 */ /* 0x000ea40000300a00 */
[C---:B--2---:R-:W-:Y:S11]  /*33310*/  HMMA.16816.F32 R8, R20.reuse, R12, R8 ;  /* 0x0000000c1408723c */ /* 0x044ff60000001808 */
[----:B------:R-:W-:Y:S11]  /*33320*/  @!UPT UIADD3 URZ, URZ, URZ, URZ ;  /* 0x0000003f3f3ff290 */ /* 0x000ff6000fffe03f */
[----:B------:R-:W-:Y:S01]  /*33330*/  @!UPT UIADD3 URZ, URZ, URZ, URZ ;  /* 0x0000003f3f3ff290 */ /* 0x000fe2000fffe03f */
[----:B------:R0:W-:Y:S01]  /*33340*/  STL.64 [R1+0x280], R8 ;  /* 0x0002800801007387 */ /* 0x0001e20000100a00 */
[----:B------:R-:W-:Y:S03]  /*33350*/  STL.64 [R1+0x288], R10 ;  /* 0x0002880a01007387 */ /* 0x000fe60000100a00 */
[----:B0-----:R-:W2:Y:S01]  /*33360*/  LDL.LU.64 R8, [R1+0x16e0] ;  /* 0x0016e00001087983 */ /* 0x001ea20000300a00 */
[----:B------:R0:W-:Y:S02]  /*33370*/  STL.64 [R1+0x1678], R14 ;  /* 0x0016780e01007387 */ /* 0x0001e40000100a00 */
[----:B------:R-:W3:Y:S02]  /*33380*/  LDL.LU R12, [R1+0x120] ;  /* 0x00012000010c7983 */ /* 0x000ee40000300800 */
[----:B------:R-:W3:Y:S01]  /*33390*/  LDL.LU R13, [R1+0x124] ;  /* 0x00012400010d7983 */ /* 0x000ee20000300800 */
[----:B0-----:R-:W3:Y:S01]  /*333a0*/  LDL.LU R14, [R1+0x128] ;  /* 0x00012800010e7983 */ /* 0x001ee20000300800 */
[----:B------:R-:W3:Y:S01]  /*333b0*/  LDL.LU R15, [R1+0x12c] ;  /* 0x00012c00010f7983 */ /* 0x000ee20000300800 */
[C---:B--2---:R-:W-:Y:S02]  /*333c0*/  HMMA.16816.F32 R8, R20.reuse, R8, R24 ;  /* 0x000000081408723c */ /* 0x044fe40000001818 */
[----:B------:R-:W2:Y:S01]  /*333d0*/  LDL.LU.64 R26, [R1+0x16d8] ;  /* 0x0016d800011a7983 */ /* 0x000ea20000300a00 */
[----:B------:R-:W2:Y:S11]  /*333e0*/  LDL.LU.64 R24, [R1+0x16d0] ;  /* 0x0016d00001187983 */ /* 0x000eb60000300a00 */
[----:B------:R-:W-:Y:S09]  /*333f0*/  @!UPT UIADD3 URZ, URZ, URZ, URZ ;  /* 0x0000003f3f3ff290 */ /* 0x000ff2000fffe03f */
[----:B------:R0:W-:Y:S01]  /*33400*/  STL.64 [R1+0x270], R8 ;  /* 0x0002700801007387 */ /* 0x0001e20000100a00 */
[----:B------:R2:W-:Y:S03]  /*33410*/  STL.64 [R1+0x278], R10 ;  /* 0x0002780a01007387 */ /* 0x0005e60000100a00 */
[----:B0-----:R-:W2:Y:S02]  /*33420*/  LDL.LU.64 R8, [R1+0x16c8] ;  /* 0x0016c80001087983 */ /* 0x001ea40000300a00 */
        /* <DEDUP_REMOVED lines=15> */
[----:B--2---:R-:W-:Y:S01]  /*33520*/  HMMA.16816.F32 R20, R20, R8, R24 ;  /* 0x000000081414723c */ /* 0x004fe20000001818 */
[----:B------:R-:W2:Y:S01]  /*33530*/  LDL.LU.64 R26, [R1+0x1688] ;  /* 0x00168800011a7983 */ /* 0x000ea20000300a00 */
[----:B------:R-:W2:Y:S02]  /*33540*/  LDL.LU.64 R24, [R1+0x1680] ;  /* 0x0016800001187983 */ /* 0x000ea40000300a00 */
[----:B------:R0:W-:Y:S02]  /*33550*/  STL.64 [R1+0x1628], R10 ;  /* 0x0016280a01007387 */ /* 0x0001e40000100a00 */
[----:B0-----:R-:W2:Y:S11]  /*33560*/  LDL.64 R10, [R1+0xf8] ;  /* 0x0000f800010a7983 */ /* 0x001eb60000100a00 */
[----:B------:R-:W-:Y:S06]  /*33570*/  @!UPT UIADD3 URZ, URZ, URZ, URZ ;  /* 0x0000003f3f3ff290 */ /* 0x000fec000fffe03f */
[----:B------:R-:W-:Y:S01]  /*33580*/  STL.64 [R1+0x240], R20 ;  /* 0x0002401401007387 */ /* 0x000fe20000100a00 */
[----:B------:R0:W-:Y:S03]  /*33590*/  STL.64 [R1+0x248], R22 ;  /* 0x0002481601007387 */ /* 0x0001e60000100a00 */
[----:B0-----:R-:W2:Y:S04]  /*335a0*/  LDL R23, [R1+0x380] ;  /* 0x0003800001177983 */ /* 0x001ea80000100800 */
[----:B--2---:R0:W-:Y:S01]  /*335b0*/  STL [R1+0x1670], R23 ;  /* 0x0016701701007387 */ /* 0x0041e20000100800 */
[----:B------:R-:W2:Y:S02]  /*335c0*/  LDL.LU R20, [R1+0x130] ;  /* 0x0001300001147983 */ /* 0x000ea40000300800 */
[----:B------:R-:W2:Y:S02]  /*335d0*/  LDL.LU R21, [R1+0x134] ;  /* 0x0001340001157983 */ /* 0x000ea40000300800 */
[----:B------:R-:W2:Y:S01]  /*335e0*/  LDL.LU R22, [R1+0x138] ;  /* 0x0001380001167983 */ /* 0x000ea20000300800 */
[----:B0-----:R-:W2:Y:S01]  /*335f0*/  LDL.LU R23, [R1+0x13c] ;  /* 0x00013c0001177983 */ /* 0x001ea20000300800 */
[----:B------:R-:W-:-:S02]  /*33600*/  IMAD.MOV.U32 R5, RZ, RZ, R10 ;  /* 0x000000ffff057224 */ /* 0x000fc400078e000a */
[----:B------:R-:W-:Y:S01]  /*33610*/  IMAD.MOV.U32 R4, RZ, RZ, R11 ;  /* 0x000000ffff047224 */ /* 0x000fe200078e000b */
[C---:B--2---:R-:W-:Y:S11]  /*33620*/  HMMA.16816.F32 R20, R24.reuse, R10, R20 ;  /* 0x0000000a1814723c */ /* 0x044ff60000001814 */
[----:B------:R-:W-:Y:S11]  /*33630*/  @!UPT UIADD3 URZ, URZ, URZ, URZ ;  /* 0x0000003f3f3ff290 */ /* 0x000ff6000fffe03f */
[----:B------:R-:W-:Y:S01]  /*33640*/  @!UPT UIADD3 URZ, URZ, URZ, URZ ;  /* 0x0000003f3f3ff290 */ /* 0x000fe2000fffe03f */
[----:B------:R-:W-:Y:S01]  /*33650*/  STL.64 [R1+0x230], R20 ;  /* 0x0002301401007387 */ /* 0x000fe20000100a00 */
[----:B------:R-:W-:Y:S02]  /*33660*/  STL.64 [R1+0x238], R22 ;  /* 0x0002381601007387 */ /* 0x000fe40000100a00 */
[----:B------:R-:W2:Y:S02]  /*33670*/  LDL R10, [R1+0x88] ;  /* 0x00008800010a7983 */ /* 0x000ea40000100800 */
[----:B------:R-:W2:Y:S02]  /*33680*/  LDL R11, [R1+0x8c] ;  /* 0x00008c00010b7983 */ /* 0x000ea40000100800 */
[----:B--2---:R3:W-:Y:S02]  /*33690*/  STL.64 [R1+0x1640], R10 ;  /* 0x0016400a01007387 */ /* 0x0047e40000100a00 */
[----:B---3--:R-:W-:Y:S02]  /*336a0*/  HMMA.16816.F32 R8, R24, R18, R12 ;  /* 0x000000121808723c */ /* 0x008fe4000000180c */
[----:B------:R-:W-:Y:S11]  /*336b0*/  STL.64 [R1+0x15f8], R18 ;  /* 0x0015f81201007387 */ /* 0x000ff60000100a00 */
[----:B------:R-:W-:Y:S10]  /*336c0*/  @!UPT UIADD3 URZ, URZ, URZ, URZ ;  /* 0x0000003f3f3ff290 */ /* 0x000ff4000fffe03f */
[----:B------:R-:W-:Y:S01]  /*336d0*/  STL.64 [R1+0x220], R8 ;  /* 0x0002200801007387 */ /* 0x000fe20000100a00 */
[----:B------:R0:W-:Y:S02]  /*336e0*/  STL.64 [R1+0x228], R10 ;  /* 0x0002280a01007387 */ /* 0x0001e40000100a00 */
[----:B------:R-:W2:Y:S02]  /*336f0*/  LDL.LU R12, [R1+0x110] ;  /* 0x00011000010c7983 */ /* 0x000ea40000300800 */
[----:B------:R-:W2:Y:S01]  /*33700*/  LDL.LU R13, [R1+0x114] ;  /* 0x00011400010d7983 */ /* 0x000ea20000300800 */
[----:B------:R-:W2:Y:S01]  /*33710*/  LDL.LU R14, [R1+0x118] ;  /* 0x00011800010e7983 */ /* 0x000ea20000300800 */
[----:B------:R-:W2:Y:S03]  /*33720*/  LDL.LU R15, [R1+0x11c] ;  /* 0x00011c00010f7983 */ /* 0x000ea60000300800 */
[----:B0-----:R-:W3:Y:S04]  /*33730*/  LDL R10, [R1+0x98] ;  /* 0x00009800010a7983 */ /* 0x001ee80000100800 */
[----:B------:R-:W3:Y:S01]  /*33740*/  LDL R11, [R1+0x9c] ;  /* 0x00009c00010b7983 */ /* 0x000ee20000100800 */
[----:B------:R-:W-:-:S02]  /*33750*/  IMAD.MOV.U32 R18, RZ, RZ, R5 ;  /* 0x000000ffff127224 */ /* 0x000fc400078e0005 */
[----:B------:R-:W-:Y:S01]  /*33760*/  IMAD.MOV.U32 R19, RZ, RZ, R4 ;  /* 0x000000ffff137224 */ /* 0x000fe200078e0004 */
[----:B---3--:R0:W-:Y:S01]  /*33770*/  STL.64 [R1+0x1658], R10 ;  /* 0x0016580a01007387 */ /* 0x0081e20000100a00 */
[----:B------:R-:W3:Y:S02]  /*33780*/  LDL.LU R8, [R1+0xe0] ;  /* 0x0000e00001087983 */ /* 0x000ee40000300800 */
[----:B------:R-:W3:Y:S01]  /*33790*/  LDL.LU R9, [R1+0xe4] ;  /* 0x0000e40001097983 */ /* 0x000ee20000300800 */
[----:B0-----:R-:W3:Y:S01]  /*337a0*/  LDL.LU R10, [R1+0xe8] ;  /* 0x0000e800010a7983 */ /* 0x001ee20000300800 */
[----:B------:R-:W3:Y:S02]  /*337b0*/  LDL.LU R11, [R1+0xec] ;  /* 0x0000ec00010b7983 */ /* 0x000ee40000300800 */
[----:B------:R-:W2:Y:S02]  /*337c0*/  LDL.LU R20, [R1+0x100] ;  /* 0x0001000001147983 */ /* 0x000ea40000300800 */
[----:B------:R-:W2:Y:S01]  /*337d0*/  LDL.LU R21, [R1+0x104] ;  /* 0x0001040001157983 */ /* 0x000ea20000300800 */
[----:B------:R-:W2:Y:S01]  /*337e0*/  LDL.LU R22, [R1+0x108] ;  /* 0x0001080001167983 */ /* 0x000ea20000300800 */
[----:B------:R-:W2:Y:S02]  /*337f0*/  LDL.LU R23, [R1+0x10c] ;  /* 0x00010c0001177983 */ /* 0x000ea40000300800 */
[----:B------:R0:W-:Y:S02]  /*33800*/  STL.64 [R1+0x1620], R18 ;  /* 0x0016201201007387 */ /* 0x0001e40000100a00 */
[----:B------:R-:W2:Y:S01]  /*33810*/  LDL.LU R16, [R1+0x30] ;  /* 0x0000300001107983 */ /* 0x000ea20000300800 */
[----:B------:R-:W2:Y:S04]  /*33820*/  LDL.LU R17, [R1+0x34] ;  /* 0x0000340001117983 */ /* 0x000ea80000300800 */
[----:B0-----:R-:W2:Y:S01]  /*33830*/  LDL.LU R18, [R1+0x38] ;  /* 0x0000380001127983 */ /* 0x001ea20000300800 */
[----:B------:R-:W2:Y:S03]  /*33840*/  LDL.LU R19, [R1+0x3c] ;  /* 0x00003c0001137983 */ /* 0x000ea60000300800 */
[----:B--2---:R-:W-:Y:S01]  /*33850*/  STL.64 [R1+0x1638], R18 ;  /* 0x0016381201007387 */ /* 0x004fe20000100a00 */
[----:B------:R0:W-:Y:S03]  /*33860*/  STL.64 [R1+0x1630], R16 ;  /* 0x0016301001007387 */ /* 0x0001e60000100a00 */
[----:B0-----:R-:W2:Y:S01]  /*33870*/  LDL.LU R16, [R1+0x50] ;  /* 0x0000500001107983 */ /* 0x001ea20000300800 */
[----:B------:R-:W2:Y:S02]  /*33880*/  LDL.LU R17, [R1+0x54] ;  /* 0x0000540001117983 */ /* 0x000ea40000300800 */
[----:B------:R-:W2:Y:S02]  /*33890*/  LDL.LU R18, [R1+0x58] ;  /* 0x0000580001127983 */ /* 0x000ea40000300800 */
[----:B------:R-:W2:Y:S01]  /*338a0*/  LDL.LU R19, [R1+0x5c] ;  /* 0x00005c0001137983 */ /* 0x000ea20000300800 */
[C---:B------:R-:W-:Y:S01]  /*338b0*/  HMMA.16816.F32 R12, R24.reuse, R6, R12 ;  /* 0x00000006180c723c */ /* 0x040fe2000000180c */
[----:B--2---:R-:W-:Y:S01]  /*338c0*/  STL.64 [R1+0x1650], R18 ;  /* 0x0016501201007387 */ /* 0x004fe20000100a00 */
[----:B------:R0:W-:Y:S03]  /*338d0*/  STL.64 [R1+0x1648], R16 ;  /* 0x0016481001007387 */ /* 0x0001e60000100a00 */
[----:B0-----:R-:W2:Y:S01]  /*338e0*/  LDL.LU R16, [R1+0x60] ;  /* 0x0000600001107983 */ /* 0x001ea20000300800 */
[----:B------:R-:W2:Y:S02]  /*338f0*/  LDL.LU R17, [R1+0x64] ;  /* 0x0000640001117983 */ /* 0x000ea40000300800 */
[----:B------:R-:W2:Y:S02]  /*33900*/  LDL.LU R18, [R1+0x68] ;  /* 0x0000680001127983 */ /* 0x000ea40000300800 */
[----:B------:R-:W2:Y:S02]  /*33910*/  LDL.LU R19, [R1+0x6c] ;  /* 0x00006c0001137983 */ /* 0x000ea40000300800 */
[----:B--2---:R0:W-:Y:S01]  /*33920*/  STL.64 [R1+0x1668], R18 ;  /* 0x0016681201007387 */ /* 0x0041e20000100a00 */
[----:B------:R-:W-:Y:S03]  /*33930*/  STL.64 [R1+0x1660], R16 ;  /* 0x0016601001007387 */ /* 0x000fe60000100a00 */
[----:B0-----:R-:W3:Y:S07]  /*33940*/  LDL.64 R18, [R1+0xa8] ;  /* 0x0000a80001127983 */ /* 0x001eee0000100a00 */
[----:B------:R-:W-:Y:S02]  /*33950*/  STL.64 [R1+0x210], R12 ;  /* 0x0002100c01007387 */ /* 0x000fe40000100a00 */
[----:B------:R0:W-:Y:S02]  /*33960*/  STL.64 [R1+0x218], R14 ;  /* 0x0002180e01007387 */ /* 0x0001e40000100a00 */
[----:B0-----:R-:W2:Y:S01]  /*33970*/  LDL.LU.64 R14, [R1+0x1678] ;  /* 0x00167800010e7983 */ /* 0x001ea20000300a00 */
[----:B------:R0:W-:Y:S02]  /*33980*/  STL.64 [R1+0x15f0], R6 ;  /* 0x0015f00601007387 */ /* 0x0001e40000100a00 */
[----:B------:R-:W4:Y:S02]  /*33990*/  LDL.LU R4, [R1+0x10] ;  /* 0x0000100001047983 */ /* 0x000f240000300800 */
[----:B------:R-:W4:Y:S01]  /*339a0*/  LDL.LU R5, [R1+0x14] ;  /* 0x0000140001057983 */ /* 0x000f220000300800 */
[----:B0-----:R-:W4:Y:S01]  /*339b0*/  LDL.LU R6, [R1+0x18] ;  /* 0x0000180001067983 */ /* 0x001f220000300800 */
[----:B------:R-:W4:Y:S01]  /*339c0*/  LDL.LU R7, [R1+0x1c] ;  /* 0x00001c0001077983 */ /* 0x000f220000300800 */
[C---:B---3--:R-:W-:Y:S08]  /*339d0*/  HMMA.16816.F32 R8, R24.reuse, R18, R8 ;  /* 0x000000121808723c */ /* 0x048ff00000001808 */
[----:B--2---:R-:W-:Y:S01]  /*339e0*/  HMMA.16816.F32 R20, R24, R14, R20 ;  /* 0x0000000e1814723c */ /* 0x004fe20000001814 */
[----:B----4-:R-:W-:Y:S01]  /*339f0*/  STL.64 [R1+0x1608], R6 ;  /* 0x0016080601007387 */ /* 0x010fe20000100a00 */
[----:B------:R0:W-:Y:S03]  /*33a00*/  STL.64 [R1+0x1600], R4 ;  /* 0x0016000401007387 */ /* 0x0001e60000100a00 */
[----:B0-----:R-:W2:Y:S01]  /*33a10*/  LDL.LU R4, [R1+0x20] ;  /* 0x0000200001047983 */ /* 0x001ea20000300800 */
[----:B------:R-:W2:Y:S11]  /*33a20*/  LDL.LU R5, [R1+0x24] ;  /* 0x0000240001057983 */ /* 0x000eb60000300800 */
[----:B------:R-:W-:Y:S06]  /*33a30*/  @!UPT UIADD3 URZ, URZ, URZ, URZ ;  /* 0x0000003f3f3ff290 */ /* 0x000fec000fffe03f */
[----:B------:R0:W-:Y:S02]  /*33a40*/  STL.64 [R1+0x200], R20 ;  /* 0x0002001401007387 */ /* 0x0001e40000100a00 */
[----:B------:R1:W-:Y:S02]  /*33a50*/  STL.64 [R1+0x208], R22 ;  /* 0x0002081601007387 */ /* 0x0003e40000100a00 */
[----:B------:R-:W-:Y:S02]  /*33a60*/  IMAD.MOV.U32 R6, RZ, RZ, R3 ;  /* 0x000000ffff067224 */ /* 0x000fe400078e0003 */
[----:B------:R-:W-:Y:S02]  /*33a70*/  IMAD.MOV.U32 R7, RZ, RZ, R2 ;  /* 0x000000ffff077224 */ /* 0x000fe400078e0002 */
[----:B------:R-:W-:Y:S02]  /*33a80*/  IMAD.MOV.U32 R3, RZ, RZ, R10 ;  /* 0x000000ffff037224 */ /* 0x000fe400078e000a */
[----:B------:R-:W-:-:S02]  /*33a90*/  IMAD.MOV.U32 R2, RZ, RZ, R11 ;  /* 0x000000ffff027224 */ /* 0x000fc400078e000b */
[----:B0-----:R-:W-:Y:S01]  /*33aa0*/  IMAD.MOV.U32 R21, RZ, RZ, R18 ;  /* 0x000000ffff157224 */ /* 0x001fe200078e0012 */
[----:B-1----:R-:W3:Y:S01]  /*33ab0*/  LDL.LU R23, [R1+0x1670] ;  /* 0x0016700001177983 */ /* 0x002ee20000300800 */
[----:B------:R-:W-:Y:S02]  /*33ac0*/  IMAD.MOV.U32 R20, RZ, RZ, R19 ;  /* 0x000000ffff147224 */ /* 0x000fe400078e0013 */
[----:B------:R-:W4:Y:S02]  /*33ad0*/  LDL.LU.64 R18, [R1+0x1668] ;  /* 0x0016680001127983 */ /* 0x000f240000300a00 */
[----:B------:R-:W4:Y:S01]  /*33ae0*/  LDL.LU.64 R16, [R1+0x1660] ;  /* 0x0016600001107983 */ /* 0x000f220000300a00 */
[----:B------:R4:W-:Y:S01]  /*33af0*/  STL.64 [R1+0x1f0], R8 ;  /* 0x0001f00801007387 */ /* 0x0009e20000100a00 */
[----:B------:R-:W4:Y:S02]  /*33b00*/  LDL.LU.64 R10, [R1+0x1658] ;  /* 0x00165800010a7983 */ /* 0x000f240000300a00 */
[----:B------:R-:W-:Y:S02]  /*33b10*/  STL [R1+0x146c], R2 ;  /* 0x00146c0201007387 */ /* 0x000fe40000100800 */
[----:B------:R-:W-:Y:S01]  /*33b20*/  STL [R1+0x1468], R3 ;  /* 0x0014680301007387 */ /* 0x000fe20000100800 */
[C---:B----4-:R-:W-:Y:S01]  /*33b30*/  HMMA.16816.F32 R8, R24.reuse, R10, R16 ;  /* 0x0000000a1808723c */ /* 0x050fe20000001810 */
[----:B------:R-:W4:Y:S01]  /*33b40*/  LDL.LU.64 R18, [R1+0x1650] ;  /* 0x0016500001127983 */ /* 0x000f220000300a00 */
[----:B------:R-:W4:Y:S11]  /*33b50*/  LDL.LU.64 R16, [R1+0x1648] ;  /* 0x0016480001107983 */ /* 0x000f360000300a00 */
[----:B------:R-:W-:Y:S10]  /*33b60*/  @!UPT UIADD3 URZ, URZ, URZ, URZ ;  /* 0x0000003f3f3ff290 */ /* 0x000ff4000fffe03f */
[----:B------:R-:W-:Y:S01]  /*33b70*/  STL.64 [R1+0x1e0], R8 ;  /* 0x0001e00801007387 */ /* 0x000fe20000100a00 */
[----:B------:R0:W-:Y:S03]  /*33b80*/  STL.64 [R1+0x1e8], R10 ;  /* 0x0001e80a01007387 */ /* 0x0001e60000100a00 */
[----:B0-----:R-:W4:Y:S02]  /*33b90*/  LDL.LU.64 R10, [R1+0x1640] ;  /* 0x00164000010a7983 */ /* 0x001f240000300a00 */
[C---:B----4-:R-:W-:Y:S02]  /*33ba0*/  HMMA.16816.F32 R8, R24.reuse, R10, R16 ;  /* 0x0000000a1808723c */ /* 0x050fe40000001810 */
[----:B------:R-:W4:Y:S01]  /*33bb0*/  LDL.LU.64 R18, [R1+0x1638] ;  /* 0x0016380001127983 */ /* 0x000f220000300a00 */
[----:B------:R-:W4:Y:S11]  /*33bc0*/  LDL.LU.64 R16, [R1+0x1630] ;  /* 0x0016300001107983 */ /* 0x000f360000300a00 */
[----:B------:R-:W-:Y:S09]  /*33bd0*/  @!UPT UIADD3 URZ, URZ, URZ, URZ ;  /* 0x0000003f3f3ff290 */ /* 0x000ff2000fffe03f */
[----:B------:R-:W-:Y:S01]  /*33be0*/  STL.64 [R1+0x1d0], R8 ;  /* 0x0001d00801007387 */ /* 0x000fe20000100a00 */
[----:B------:R0:W-:Y:S03]  /*33bf0*/  STL.64 [R1+0x1d8], R10 ;  /* 0x0001d80a01007387 */ /* 0x0001e60000100a00 */
[----:B0-----:R-:W4:Y:S02]  /*33c00*/  LDL.LU.64 R10, [R1+0x1628] ;  /* 0x00162800010a7983 */ /* 0x001f240000300a00 */
[----:B----4-:R-:W-:Y:S02]  /*33c10*/  HMMA.16816.F32 R24, R24, R10, R16 ;  /* 0x0000000a1818723c */ /* 0x010fe40000001810 */
[----:B------:R-:W2:Y:S01]  /*33c20*/  LDL.LU.64 R18, [R1+0x1620] ;  /* 0x0016200001127983 */ /* 0x000ea20000300a00 */
[----:B------:R-:W2:Y:S02]  /*33c30*/  LDL.LU.64 R10, [R1+0x1618] ;  /* 0x00161800010a7983 */ /* 0x000ea40000300a00 */
[----:B------:R-:W2:Y:S11]  /*33c40*/  LDL.LU.64 R8, [R1+0x1610] ;  /* 0x0016100001087983 */ /* 0x000eb60000300a00 */
[----:B------:R-:W-:Y:S07]  /*33c50*/  @!UPT UIADD3 URZ, URZ, URZ, URZ ;  /* 0x0000003f3f3ff290 */ /* 0x000fee000fffe03f */
[----:B------:R-:W-:Y:S01]  /*33c60*/  STL.64 [R1+0x1b0], R24 ;  /* 0x0001b01801007387 */ /* 0x000fe20000100a00 */
[----:B------:R0:W-:Y:S03]  /*33c70*/  STL.64 [R1+0x1b8], R26 ;  /* 0x0001b81a01007387 */ /* 0x0001e60000100a00 */
[----:B0-----:R-:W4:Y:S01]  /*33c80*/  LDL R26, [R1+0x384] ;  /* 0x00038400011a7983 */ /* 0x001f220000100800 */
[C---:B--2---:R-:W-:Y:S03]  /*33c90*/  HMMA.16816.F32 R16, R8.reuse, R18, R4 ;  /* 0x000000120810723c */ /* 0x044fe60000001804 */
[----:B------:R-:W2:Y:S01]  /*33ca0*/  LDL.LU.64 R6, [R1+0x1608] ;  /* 0x0016080001067983 */ /* 0x000ea20000300a00 */
[----:B------:R-:W2:Y:S11]  /*33cb0*/  LDL.LU.64 R4, [R1+0x1600] ;  /* 0x0016000001047983 */ /* 0x000eb60000300a00 */
[----:B------:R-:W-:Y:S08]  /*33cc0*/  @!UPT UIADD3 URZ, URZ, URZ, URZ ;  /* 0x0000003f3f3ff290 */ /* 0x000ff0000fffe03f */
        /* <DEDUP_REMOVED lines=17> */
[----:B------:R-:W2:Y:S02]  /*33de0*/  LDL.LU.64 R4, [R1+0x15c0] ;  /* 0x0015c00001047983 */ /* 0x000ea40000300a00 */
[----:B--2---:R-:W-:Y:S01]  /*33df0*/  HMMA.16816.F32 R4, R8, R14, R4 ;  /* 0x0000000e0804723c */ /* 0x004fe20000001804 */
[----:B------:R-:W2:Y:S11]  /*33e00*/  LDL.LU R15, [R1+0x15bc] ;  /* 0x0015bc00010f7983 */ /* 0x000eb60000300800 */
[----:B------:R-:W-:Y:S11]  /*33e10*/  @!UPT UIADD3 URZ, URZ, URZ, URZ ;  /* 0x0000003f3f3ff290 */ /* 0x000ff6000fffe03f */
[----:B------:R-:W-:Y:S01]  /*33e20*/  STL.64 [R1+0x160], R4 ;  /* 0x0001600401007387 */ /* 0x000fe20000100a00 */
[----:B------:R0:W-:Y:S03]  /*33e30*/  STL.64 [R1+0x168], R6 ;  /* 0x0001680601007387 */ /* 0x0001e60000100a00 */
[----:B0-----:R-:W3:Y:S04]  /*33e40*/  LDL.LU.64 R6, [R1+0x98] ;  /* 0x0000980001067983 */ /* 0x001ee80000300a00 */
[----:B--2---:R-:W0:Y:S04]  /*33e50*/  LDSM.16.MT88.4 R12, [R15+0x12800] ;  /* 0x012800000f0c783b */ /* 0x004e280000004200 */
[----:B0-----:R0:W-:Y:S01]  /*33e60*/  STL.64 [R1+0x15b0], R14 ;  /* 0x0015b00e01007387 */ /* 0x0011e20000100a00 */
[----:B------:R1:W-:Y:S02]  /*33e70*/  STL.64 [R1+0x15a8], R12 ;  /* 0x0015a80c01007387 */ /* 0x0003e40000100a00 */
[----:B0-----:R-:W-:-:S02]  /*33e80*/  IMAD.MOV.U32 R14, RZ, RZ, R21 ;  /* 0x000000ffff0e7224 */ /* 0x001fc400078e0015 */
[----:B------:R-:W-:Y:S02]  /*33e90*/  IMAD.MOV.U32 R15, RZ, RZ, R20 ;  /* 0x000000ffff0f7224 */ /* 0x000fe400078e0014 */
[----:B---3--:R-:W-:Y:S05]  /*33ea0*/  LDSM.16.MT88.4 R20, [R23+0x13000] ;  /* 0x013000001714783b */ /* 0x008fea0000004200 */
[----:B-1----:R-:W-:Y:S01]  /*33eb0*/  HMMA.16816.F32 R12, R8, R14, R16 ;  /* 0x0000000e080c723c */ /* 0x002fe20000001810 */
[----:B------:R-:W2:Y:S04]  /*33ec0*/  LDL.LU R19, [R1+0x15b8] ;  /* 0x0015b80001137983 */ /* 0x000ea80000300800 */
[----:B--2---:R-:W0:Y:S04]  /*33ed0*/  LDSM.16.MT88.4 R16, [R19+0x12800] ;  /* 0x012800001310783b */ /* 0x004e280000004200 */
[----:B0-----:R-:W-:Y:S11]  /*33ee0*/  STL.64 [R1+0x1538], R18 ;  /* 0x0015381201007387 */ /* 0x001ff60000100a00 */
[----:B------:R-:W-:Y:S03]  /*33ef0*/  @!UPT UIADD3 URZ, URZ, URZ, URZ ;  /* 0x0000003f3f3ff290 */ /* 0x000fe6000fffe03f */
[----:B------:R-:W-:Y:S02]  /*33f00*/  STL.64 [R1+0x150], R12 ;  /* 0x0001500c01007387 */ /* 0x000fe40000100a00 */
[----:B------:R-:W-:Y:S02]  /*33f10*/  STL.64 [R1+0x158], R14 ;  /* 0x0001580e01007387 */ /* 0x000fe40000100a00 */
[----:B------:R0:W-:Y:S02]  /*33f20*/  STL.64 [R1+0x1530], R16 ;  /* 0x0015301001007387 */ /* 0x0001e40000100a00 */
[----:B0-----:R-:W2:Y:S01]  /*33f30*/  LDL.LU R16, [R1+0x1c0] ;  /* 0x0001c00001107983 */ /* 0x001ea20000300800 */
[----:B------:R-:W2:Y:S02]  /*33f40*/  LDL.LU R17, [R1+0x1c4] ;  /* 0x0001c40001117983 */ /* 0x000ea40000300800 */
[----:B------:R-:W2:Y:S02]  /*33f50*/  LDL.LU R18, [R1+0x1c8] ;  /* 0x0001c80001127983 */ /* 0x000ea40000300800 */
[----:B------:R-:W2:Y:S01]  /*33f60*/  LDL.LU R19, [R1+0x1cc] ;  /* 0x0001cc0001137983 */ /* 0x000ea20000300800 */
[----:B------:R-:W3:Y:S01]  /*33f70*/  LDL.LU R12, [R1+0x300] ;  /* 0x00030000010c7983 */ /* 0x000ee20000300800 */
[----:B------:R-:W-:Y:S02]  /*33f80*/  STL [R1+0x147c], R20 ;  /* 0x00147c1401007387 */ /* 0x000fe40000100800 */
[----:B------:R-:W-:Y:S02]  /*33f90*/  STL [R1+0x1478], R21 ;  /* 0x0014781501007387 */ /* 0x000fe40000100800 */
[----:B------:R-:W-:Y:S01]  /*33fa0*/  STL [R1+0x1474], R22 ;  /* 0x0014741601007387 */ /* 0x000fe20000100800 */
[----:B------:R-:W-:Y:S02]  /*33fb0*/  STL [R1+0x1470], R23 ;  /* 0x0014701701007387 */ /* 0x000fe40000100800 */
[----:B----4-:R-:W0:Y:S02]  /*33fc0*/  LDSM.16.M88.4 R20, [R26+0x80] ;  /* 0x000080001a14783b */ /* 0x010e240000000200 */
[----:B0-----:R-:W-:Y:S02]  /*33fd0*/  STL.64 [R1+0x60], R20 ;  /* 0x0000601401007387 */ /* 0x001fe40000100a00 */
[----:B------:R2:W-:Y:S02]  /*33fe0*/  STL.64 [R1+0x68], R22 ;  /* 0x0000681601007387 */ /* 0x0005e40000100a00 */
[----:B------:R-:W-:-:S02]  /*33ff0*/  IMAD.MOV.U32 R13, RZ, RZ, R29 ;  /* 0x000000ffff0d7224 */ /* 0x000fc400078e001d */
[----:B------:R-:W-:Y:S02]  /*34000*/  IMAD.MOV.U32 R14, RZ, RZ, R28 ;  /* 0x000000ffff0e7224 */ /* 0x000fe400078e001c */
[----:B------:R-:W-:Y:S01]  /*34010*/  IMAD.MOV.U32 R15, RZ, RZ, R0 ;  /* 0x000000ffff0f7224 */ /* 0x000fe200078e0000 */
[----:B--2---:R-:W-:Y:S07]  /*34020*/  HMMA.16816.F32 R20, R8, R6, R16 ;  /* 0x000000060814723c */ /* 0x004fee0000001810 */
[----:B------:R-:W-:-:S02]  /*34030*/  IMAD.MOV.U32 R17, RZ, RZ, R6 ;  /* 0x000000ffff117224 */ /* 0x000fc400078e0006 */
[----:B------:R-:W-:Y:S02]  /*34040*/  IMAD.MOV.U32 R16, RZ, RZ, R7 ;  /* 0x000000ffff107224 */ /* 0x000fe400078e0007 */
[----:B------:R-:W-:Y:S11]  /*34050*/  LDSM.16.M88.4 R4, [R26+0x4080] ;  /* 0x004080001a04783b */ /* 0x000ff60000000200 */
[----:B------:R-:W-:Y:S01]  /*34060*/  @!UPT UIADD3 URZ, URZ, URZ, URZ ;  /* 0x0000003f3f3ff290 */ /* 0x000fe2000fffe03f */
[----:B------:R-:W-:Y:S01]  /*34070*/  STL.64 [R1+0x140], R20 ;  /* 0x0001401401007387 */ /* 0x000fe20000100a00 */
[----:B------:R-:W-:Y:S02]  /*34080*/  STL.64 [R1+0x148], R22 ;  /* 0x0001481601007387 */ /* 0x000fe40000100a00 */
[----:B------:R-:W0:Y:S02]  /*34090*/  LDSM.16.M88.4 R20, [R26+0x2080] ;  /* 0x002080001a14783b */ /* 0x000e240000000200 */
[----:B0-----:R-:W-:Y:S02]  /*340a0*/  STL.64 [R1+0x50], R20 ;  /* 0x0000501401007387 */ /* 0x001fe40000100a00 */
[----:B------:R-:W-:Y:S02]  /*340b0*/  STL.64 [R1+0x58], R22 ;  /* 0x0000581601007387 */ /* 0x000fe40000100a00 */
[----:B------:R-:W0:Y:S04]  /*340c0*/  LDSM.16.M88.4 R20, [R26+0x6080] ;  /* 0x006080001a14783b */ /* 0x000e280000000200 */
[----:B------:R-:W-:Y:S01]  /*340d0*/  STL.64 [R1+0x40], R4 ;  /* 0x0000400401007387 */ /* 0x000fe20000100a00 */
[----:B------:R-:W-:Y:S02]  /*340e0*/  STL.64 [R1+0x48], R6 ;  /* 0x0000480601007387 */ /* 0x000fe40000100a00 */
[----:B------:R-:W1:Y:S02]  /*340f0*/  LDSM.16.M88.4 R4, [R26+0x8080] ;  /* 0x008080001a04783b */ /* 0x000e640000000200 */
[----:B0-----:R-:W-:Y:S02]  /*34100*/  STL.64 [R1+0x30], R20 ;  /* 0x0000301401007387 */ /* 0x001fe40000100a00 */
[----:B------:R-:W-:Y:S02]  /*34110*/  STL.64 [R1+0x38], R22 ;  /* 0x0000381601007387 */ /* 0x000fe40000100a00 */
[----:B-1----:R-:W-:Y:S02]  /*34120*/  STL.64 [R1+0x20], R4 ;  /* 0x0000200401007387 */ /* 0x002fe40000100a00 */
[----:B------:R-:W-:Y:S01]  /*34130*/  IMAD.MOV.U32 R29, RZ, RZ, R6 ;  /* 0x000000ffff1d7224 */ /* 0x000fe200078e0006 */
[----:B------:R-:W-:Y:S01]  /*34140*/  STL.64 [R1+0x28], R6 ;  /* 0x0000280601007387 */ /* 0x000fe20000100a00 */
[----:B------:R-:W-:-:S02]  /*34150*/  IMAD.MOV.U32 R28, RZ, RZ, R7 ;  /* 0x000000ffff1c7224 */ /* 0x000fc400078e0007 */
[----:B------:R-:W0:Y:S03]  /*34160*/  LDSM.16.M88.4 R4, [R26+0xa080] ;  /* 0x00a080001a04783b */ /* 0x000e260000000200 */
[----:B------:R-:W-:Y:S01]  /*34170*/  STL [R1+0x11ec], R28 ;  /* 0x0011ec1c01007387 */ /* 0x000fe20000100800 */
[----:B------:R-:W-:Y:S03]  /*34180*/  STL [R1+0x11e8], R29 ;  /* 0x0011e81d01007387 */ /* 0x000fe60000100800 */
[----:B0-----:R-:W-:Y:S01]  /*34190*/  STL.64 [R1+0x10], R4 ;  /* 0x0000100401007387 */ /* 0x001fe20000100a00 */
[----:B------:R-:W-:Y:S02]  /*341a0*/  IMAD.MOV.U32 R2, RZ, RZ, R4 ;  /* 0x000000ffff027224 */ /* 0x000fe400078e0004 */
[----:B------:R-:W-:Y:S02]  /*341b0*/  STL.64 [R1+0x18], R6 ;  /* 0x0000180601007387 */ /* 0x000fe40000100a00 */
[----:B------:R-:W-:Y:S01]  /*341c0*/  IMAD.MOV.U32 R3, RZ, RZ, R5 ;  /* 0x000000ffff037224 */ /* 0x000fe200078e0005 */
[----:B------:R-:W2:Y:S04]  /*341d0*/  LDL R27, [R1+0xe40] ;  /* 0x000e4000011b7983 */ /* 0x000ea80000100800 */
[----:B------:R-:W0:Y:S04]  /*341e0*/  LDSM.16.M88.4 R4, [R26+0xc080] ;  /* 0x00c080001a04783b */ /* 0x000e280000000200 */
[----:B0-----:R-:W-:Y:S01]  /*341f0*/  STL.64 [R1], R4 ;  /* 0x0000000401007387 */ /* 0x001fe20000100a00 */
[----:B------:R-:W-:Y:S02]  /*34200*/  STL [R1+0x8], R6 ;  /* 0x0000080601007387 */ /* 0x000fe40000100800 */
[----:B------:R-:W-:-:S02]  /*34210*/  IMAD.MOV.U32 R0, RZ, RZ, R7 ;  /* 0x000000ffff007224 */ /* 0x000fc400078e0007 */
[----:B------:R-:W0:Y:S04]  /*34220*/  LDSM.16.M88.4 R4, [R26+0xe080] ;  /* 0x00e080001a04783b */ /* 0x000e280000000200 */
[----:B------:R-:W-:Y:S01]  /*34230*/  STL [R1+0x12b8], R0 ;  /* 0x0012b80001007387 */ /* 0x000fe20000100800 */
[----:B------:R-:W4:Y:S03]  /*34240*/  LDL R19, [R1+0xe3c] ;  /* 0x000e3c0001137983 */ /* 0x000f260000100800 */
[----:B0-----:R0:W-:Y:S01]  /*34250*/  STL [R1+0x12c0], R6 ;  /* 0x0012c00601007387 */ /* 0x0011e20000100800 */
[----:B------:R1:W-:Y:S02]  /*34260*/  STL [R1+0x12bc], R7 ;  /* 0x0012bc0701007387 */ /* 0x0003e40000100800 */
[----:B------:R2:W-:Y:S01]  /*34270*/  STL.64 [R1+0x1480], R4 ;  /* 0x0014800401007387 */ /* 0x0005e20000100a00 */
[----:B0-----:R-:W3:Y:S01]  /*34280*/  LDL.LU R6, [R1+0x88] ;  /* 0x0000880001067983 */ /* 0x001ee20000300800 */
[----:B-1----:R-:W3:Y:S03]  /*34290*/  LDL.LU R7, [R1+0x8c] ;  /* 0x00008c0001077983 */ /* 0x002ee60000300800 */
[----:B--2---:R-:W0:Y:S01]  /*342a0*/  LDSM.16.MT88.4 R24, [R27+0x13000] ;  /* 0x013000001b18783b */ /* 0x004e220000004200 */
[----:B---3--:R-:W-:Y:S11]  /*342b0*/  HMMA.16816.F32 R12, R8, R6, R12 ;  /* 0x00000006080c723c */ /* 0x008ff6000000180c */
[----:B------:R-:W-:Y:S11]  /*342c0*/  @!UPT UIADD3 URZ, URZ, URZ, URZ ;  /* 0x0000003f3f3ff290 */ /* 0x000ff6000fffe03f */
[----:B------:R-:W-:Y:S02]  /*342d0*/  @!UPT UIADD3 URZ, URZ, URZ, URZ ;  /* 0x0000003f3f3ff290 */ /* 0x000fe4000fffe03f */
[----:B------:R-:W-:Y:S02]  /*342e0*/  IMAD.MOV.U32 R22, RZ, RZ, R14 ;  /* 0x000000ffff167224 */ /* 0x000fe400078e000e */
[----:B------:R-:W-:Y:S02]  /*342f0*/  IMAD.MOV.U32 R23, RZ, RZ, R15 ;  /* 0x000000ffff177224 */ /* 0x000fe400078e000f */
[----:B------:R-:W-:Y:S02]  /*34300*/  IMAD.MOV.U32 R20, RZ, RZ, R12 ;  /* 0x000000ffff147224 */ /* 0x000fe400078e000c */
[----:B------:R-:W-:Y:S01]  /*34310*/  IMAD.MOV.U32 R21, RZ, RZ, R13 ;  /* 0x000000ffff157224 */ /* 0x000fe200078e000d */
[----:B------:R-:W2:Y:S01]  /*34320*/  LDL.LU.64 R14, [R1+0x15b0] ;  /* 0x0015b000010e7983 */ /* 0x000ea20000300a00 */
[----:B------:R-:W2:Y:S02]  /*34330*/  LDL.LU.64 R12, [R1+0x15a8] ;  /* 0x0015a800010c7983 */ /* 0x000ea40000300a00 */
[----:B------:R1:W-:Y:S02]  /*34340*/  STL.64 [R1+0x15a0], R6 ;  /* 0x0015a00601007387 */ /* 0x0003e40000100a00 */
[----:B------:R-:W3:Y:S01]  /*34350*/  LDL.LU R4, [R1+0x2f0] ;  /* 0x0002f00001047983 */ /* 0x000ee20000300800 */
[----:B------:R-:W3:Y:S04]  /*34360*/  LDL.LU R5, [R1+0x2f4] ;  /* 0x0002f40001057983 */ /* 0x000ee80000300800 */
[----:B-1----:R-:W3:Y:S01]  /*34370*/  LDL.LU R6, [R1+0x2f8] ;  /* 0x0002f80001067983 */ /* 0x002ee20000300800 */
[----:B------:R-:W3:Y:S02]  /*34380*/  LDL.LU R7, [R1+0x2fc] ;  /* 0x0002fc0001077983 */ /* 0x000ee40000300800 */
[----:B------:R-:W-:Y:S02]  /*34390*/  STL.64 [R1+0x1490], R22 ;  /* 0x0014901601007387 */ /* 0x000fe40000100a00 */
[----:B------:R1:W-:Y:S02]  /*343a0*/  STL.64 [R1+0x1488], R20 ;  /* 0x0014881401007387 */ /* 0x0003e40000100a00 */
[----:B-1----:R-:W2:Y:S01]  /*343b0*/  LDL.LU R20, [R1+0x250] ;  /* 0x0002500001147983 */ /* 0x002ea20000300800 */
[----:B------:R-:W2:Y:S02]  /*343c0*/  LDL.LU R21, [R1+0x254] ;  /* 0x0002540001157983 */ /* 0x000ea40000300800 */
[----:B------:R-:W2:Y:S02]  /*343d0*/  LDL.LU R22, [R1+0x258] ;  /* 0x0002580001167983 */ /* 0x000ea40000300800 */
[----:B------:R-:W2:Y:S02]  /*343e0*/  LDL.LU R23, [R1+0x25c] ;  /* 0x00025c0001177983 */ /* 0x000ea40000300800 */
[----:B--2---:R1:W-:Y:S01]  /*343f0*/  STL.64 [R1+0x14a0], R22 ;  /* 0x0014a01601007387 */ /* 0x0043e20000100a00 */
[----:B------:R-:W-:Y:S02]  /*34400*/  STL.64 [R1+0x1498], R20 ;  /* 0x0014981401007387 */ /* 0x000fe40000100a00 */
[----:B-1----:R-:W-:-:S02]  /*34410*/  IMAD.MOV.U32 R22, RZ, RZ, R17 ;  /* 0x000000ffff167224 */ /* 0x002fc400078e0011 */
[----:B------:R-:W-:-:S05]  /*34420*/  IMAD.MOV.U32 R23, RZ, RZ, R16 ;  /* 0x000000ffff177224 */ /* 0x000fca00078e0010 */
[----:B------:R-:W-:Y:S01]  /*34430*/  STL.64 [R1+0x1578], R22 ;  /* 0x0015781601007387 */ /* 0x000fe20000100a00 */
[----:B0-----:R0:W-:Y:S02]  /*34440*/  STL.64 [R1+0x13e8], R26 ;  /* 0x0013e81a01007387 */ /* 0x0011e40000100a00 */
[----:B------:R-:W-:Y:S01]  /*34450*/  STL.64 [R1+0x13e0], R24 ;  /* 0x0013e01801007387 */ /* 0x000fe20000100a00 */
[----:B0-----:R-:W3:Y:S01]  /*34460*/  LDL.LU R26, [R1+0x78] ;  /* 0x00007800011a7983 */ /* 0x001ee20000300800 */
[----:B------:R-:W3:Y:S02]  /*34470*/  LDL.LU R27, [R1+0x7c] ;  /* 0x00007c00011b7983 */ /* 0x000ee40000300800 */
[----:B---3--:R-:W-:Y:S01]  /*34480*/  HMMA.16816.F32 R4, R8, R26, R4 ;  /* 0x0000001a0804723c */ /* 0x008fe20000001804 */
[----:B----4-:R0:W1:Y:S11]  /*34490*/  LDSM.16.MT88.4 R8, [R19+0x13000] ;  /* 0x013000001308783b */ /* 0x0100760000004200 */
[----:B------:R-:W-:Y:S11]  /*344a0*/  @!UPT UIADD3 URZ, URZ, URZ, URZ ;  /* 0x0000003f3f3ff290 */ /* 0x000ff6000fffe03f */
[----:B------:R-:W-:Y:S01]  /*344b0*/  STL.64 [R1+0x120], R4 ;  /* 0x0001200401007387 */ /* 0x000fe20000100a00 */
[----:B------:R2:W-:Y:S02]  /*344c0*/  STL.64 [R1+0x1540], R26 ;  /* 0x0015401a01007387 */ /* 0x0005e40000100a00 */
[----:B------:R-:W3:Y:S02]  /*344d0*/  LDL.LU R16, [R1+0x310] ;  /* 0x0003100001107983 */ /* 0x000ee40000300800 */
[----:B------:R-:W3:Y:S01]  /*344e0*/  LDL.LU R17, [R1+0x314] ;  /* 0x0003140001117983 */ /* 0x000ee20000300800 */
[----:B------:R-:W4:Y:S01]  /*344f0*/  LDL.LU R18, [R1+0x318] ;  /* 0x0003180001127983 */ /* 0x000f220000300800 */
[----:B0-----:R-:W4:Y:S02]  /*34500*/  LDL.LU R19, [R1+0x31c] ;  /* 0x00031c0001137983 */ /* 0x001f240000300800 */
[----:B------:R-:W3:Y:S02]  /*34510*/  LDL.LU R24, [R1+0x320] ;  /* 0x0003200001187983 */ /* 0x000ee40000300800 */
[----:B------:R-:W3:Y:S01]  /*34520*/  LDL.LU R25, [R1+0x324] ;  /* 0x0003240001197983 */ /* 0x000ee20000300800 */
[----:B--2---:R-:W2:Y:S01]  /*34530*/  LDL.LU R26, [R1+0x328] ;  /* 0x00032800011a7983 */ /* 0x004ea20000300800 */
[----:B------:R-:W2:Y:S02]  /*34540*/  LDL.LU R27, [R1+0x32c] ;  /* 0x00032c00011b7983 */ /* 0x000ea40000300800 */
[----:B------:R-:W2:Y:S02]  /*34550*/  LDL.LU R20, [R1+0x330] ;  /* 0x0003300001147983 */ /* 0x000ea40000300800 */
[----:B------:R-:W2:Y:S01]  /*34560*/  LDL.LU R21, [R1+0x334] ;  /* 0x0003340001157983 */ /* 0x000ea20000300800 */
[----:B------:R-:W2:Y:S01]  /*34570*/  LDL.LU R22, [R1+0x338] ;  /* 0x0003380001167983 */ /* 0x000ea20000300800 */
[----:B------:R-:W2:Y:S02]  /*34580*/  LDL.LU R23, [R1+0x33c] ;  /* 0x00033c0001177983 */ /* 0x000ea40000300800 */
[----:B------:R-:W3:Y:S02]  /*34590*/  LDL.LU R4, [R1+0x350] ;  /* 0x0003500001047983 */ /* 0x000ee40000300800 */
[----:B------:R-:W-:Y:S01]  /*345a0*/  IMAD.MOV.U32 R29, RZ, RZ, R6 ;  /* 0x000000ffff1d7224 */ /* 0x000fe200078e0006 */
[----:B------:R-:W3:Y:S01]  /*345b0*/  LDL.LU R5, [R1+0x354] ;  /* 0x0003540001057983 */ /* 0x000ee20000300800 */
[----:B------:R-:W-:-:S02]  /*345c0*/  IMAD.MOV.U32 R28, RZ, RZ, R7 ;  /* 0x000000ffff1c7224 */ /* 0x000fc400078e0007 */
[----:B------:R-:W3:Y:S02]  /*345d0*/  LDL.LU R6, [R1+0x358] ;  /* 0x0003580001067983 */ /* 0x000ee40000300800 */
[----:B------:R-:W3:Y:S01]  /*345e0*/  LDL.LU R7, [R1+0x35c] ;  /* 0x00035c0001077983 */ /* 0x000ee20000300800 */
[----:B--2---:R0:W-:Y:S01]  /*345f0*/  STL.64 [R1+0x1588], R22 ;  /* 0x0015881601007387 */ /* 0x0041e20000100a00 */
[----:B------:R-:W-:Y:S03]  /*34600*/  STL.64 [R1+0x1580], R20 ;  /* 0x0015801401007387 */ /* 0x000fe60000100a00 */
[----:B0-----:R-:W2:Y:S04]  /*34610*/  LDL.LU.64 R22, [R1+0xd8] ;  /* 0x0000d80001167983 */ /* 0x001ea80000300a00 */
[----:B--2---:R0:W-:Y:S04]  /*34620*/  STL.64 [R1+0x1598], R22 ;  /* 0x0015981601007387 */ /* 0x0041e80000100a00 */
[----:B0-----:R-:W2:Y:S01]  /*34630*/  LDL.LU.64 R22, [R1+0xf8] ;  /* 0x0000f80001167983 */ /* 0x001ea20000300a00 */
[----:B------:R0:W-:Y:S02]  /*34640*/  STL.64 [R1+0x1570], R26 ;  /* 0x0015701a01007387 */ /* 0x0001e40000100a00 */
[----:B---3--:R3:W-:Y:S01]  /*34650*/  STL.64 [R1+0x1568], R24 ;  /* 0x0015681801007387 */ /* 0x0087e20000100a00 */
[----:B0-----:R-:W2:Y:S04]  /*34660*/  LDL.LU.64 R26, [R1+0xc8] ;  /* 0x0000c800011a7983 */ /* 0x001ea80000300a00 */
[----:B--2---:R0:W-:Y:S01]  /*34670*/  STL.64 [R1+0x1590], R26 ;  /* 0x0015901a01007387 */ /* 0x0041e20000100a00 */
[----:B---3--:R-:W2:Y:S02]  /*34680*/  LDL.LU R24, [R1+0x340] ;  /* 0x0003400001187983 */ /* 0x008ea40000300800 */
[----:B------:R-:W2:Y:S01]  /*34690*/  LDL.LU R25, [R1+0x344] ;  /* 0x0003440001197983 */ /* 0x000ea20000300800 */
[----:B0-----:R-:W2:Y:S01]  /*346a0*/  LDL.LU R26, [R1+0x348] ;  /* 0x00034800011a7983 */ /* 0x001ea20000300800 */
[----:B------:R-:W2:Y:S02]  /*346b0*/  LDL.LU R27, [R1+0x34c] ;  /* 0x00034c00011b7983 */ /* 0x000ea40000300800 */
[----:B----4-:R-:W-:Y:S02]  /*346c0*/  STL.64 [R1+0x1550], R18 ;  /* 0x0015501201007387 */ /* 0x010fe40000100a00 */
[----:B------:R0:W-:Y:S02]  /*346d0*/  STL.64 [R1+0x1548], R16 ;  /* 0x0015481001007387 */ /* 0x0001e40000100a00 */
[----:B0-----:R-:W3:Y:S01]  /*346e0*/  LDL.LU R16, [R1+0x290] ;  /* 0x0002900001107983 */ /* 0x001ee20000300800 */
[----:B------:R-:W3:Y:S02]  /*346f0*/  LDL.LU R17, [R1+0x294] ;  /* 0x0002940001117983 */ /* 0x000ee40000300800 */
[----:B------:R-:W4:Y:S02]  /*34700*/  LDL.LU R18, [R1+0x298] ;  /* 0x0002980001127983 */ /* 0x000f240000300800 */
[----:B------:R-:W4:Y:S02]  /*34710*/  LDL.LU R19, [R1+0x29c] ;  /* 0x00029c0001137983 */ /* 0x000f240000300800 */
[----:B----4-:R0:W-:Y:S01]  /*34720*/  STL.64 [R1+0x1560], R18 ;  /* 0x0015601201007387 */ /* 0x0101e20000100a00 */
[----:B---3--:R-:W-:Y:S03]  /*34730*/  STL.64 [R1+0x1558], R16 ;  /* 0x0015581001007387 */ /* 0x008fe60000100a00 */
[----:B0-----:R-:W3:Y:S01]  /*34740*/  LDL.LU.64 R18, [R1+0xb8] ;  /* 0x0000b80001127983 */ /* 0x001ee20000300a00 */
[----:B-1----:R-:W-:Y:S02]  /*34750*/  STL.64 [R1+0x1358], R10 ;  /* 0x0013580a01007387 */ /* 0x002fe40000100a00 */
[----:B------:R0:W-:Y:S02]  /*34760*/  STL.64 [R1+0x1350], R8 ;  /* 0x0013500801007387 */ /* 0x0001e40000100a00 */
[----:B0-----:R-:W4:Y:S01]  /*34770*/  LDL.LU R8, [R1+0x240] ;  /* 0x0002400001087983 */ /* 0x001f220000300800 */
[----:B------:R-:W4:Y:S02]  /*34780*/  LDL.LU R9, [R1+0x244] ;  /* 0x0002440001097983 */ /* 0x000f240000300800 */
[----:B------:R-:W2:Y:S02]  /*34790*/  LDL.LU R10, [R1+0x248] ;  /* 0x00024800010a7983 */ /* 0x000ea40000300800 */
[----:B------:R-:W2:Y:S01]  /*347a0*/  LDL.LU R11, [R1+0x24c] ;  /* 0x00024c00010b7983 */ /* 0x000ea20000300800 */
[C---:B------:R-:W-:Y:S01]  /*347b0*/  HMMA.16816.F32 R4, R12.reuse, R22, R4 ;  /* 0x000000160c04723c */ /* 0x040fe20000001804 */
[----:B--2---:R-:W-:Y:S01]  /*347c0*/  STL.64 [R1+0x14b0], R10 ;  /* 0x0014b00a01007387 */ /* 0x004fe20000100a00 */
[----:B----4-:R0:W-:Y:S03]  /*347d0*/  STL.64 [R1+0x14a8], R8 ;  /* 0x0014a80801007387 */ /* 0x0101e60000100a00 */
[----:B0-----:R-:W2:Y:S01]  /*347e0*/  LDL.LU R8, [R1+0x260] ;  /* 0x0002600001087983 */ /* 0x001ea20000300800 */
[----:B------:R-:W2:Y:S02]  /*347f0*/  LDL.LU R9, [R1+0x264] ;  /* 0x0002640001097983 */ /* 0x000ea40000300800 */
[----:B------:R-:W4:Y:S02]  /*34800*/  LDL.LU R10, [R1+0x268] ;  /* 0x00026800010a7983 */ /* 0x000f240000300800 */
[----:B------:R-:W4:Y:S02]  /*34810*/  LDL.LU R11, [R1+0x26c] ;  /* 0x00026c00010b7983 */ /* 0x000f240000300800 */
[----:B------:R-:W-:Y:S01]  /*34820*/  IMAD.MOV.U32 R0, RZ, RZ, R23 ;  /* 0x000000ffff007224 */ /* 0x000fe200078e0017 */
[----:B----4-:R0:W-:Y:S01]  /*34830*/  STL.64 [R1+0x14c0], R10 ;  /* 0x0014c00a01007387 */ /* 0x0101e20000100a00 */
[----:B--2---:R-:W-:Y:S03]  /*34840*/  STL.64 [R1+0x14b8], R8 ;  /* 0x0014b80801007387 */ /* 0x004fe60000100a00 */
[----:B0-----:R-:W2:Y:S01]  /*34850*/  LDL.LU R10, [R1+0xa8] ;  /* 0x0000a800010a7983 */ /* 0x001ea20000300800 */
[----:B------:R-:W2:Y:S05]  /*34860*/  LDL.LU R11, [R1+0xac] ;  /* 0x0000ac00010b7983 */ /* 0x000eaa0000300800 */
[----:B------:R0:W-:Y:S02]  /*34870*/  STL.64 [R1+0x110], R4 ;  /* 0x0001100401007387 */ /* 0x0001e40000100a00 */
[----:B------:R1:W-:Y:S02]  /*34880*/  STL.64 [R1+0x118], R6 ;  /* 0x0001180601007387 */ /* 0x0003e40000100a00 */
[----:B0-----:R-:W-:Y:S01]  /*34890*/  IMAD.MOV.U32 R4, RZ, RZ, R22 ;  /* 0x000000ffff047224 */ /* 0x001fe200078e0016 */
[----:B-1----:R-:W4:Y:S01]  /*348a0*/  LDL.LU.64 R6, [R1+0x15a0] ;  /* 0x0015a00001067983 */ /* 0x002f220000300a00 */
[----:B------:R-:W2:Y:S02]  /*348b0*/  LDL.LU.64 R22, [R1+0x1598] ;  /* 0x0015980001167983 */ /* 0x000ea40000300a00 */
        /* <DEDUP_REMOVED lines=10> */
[----:B------:R-:W-:Y:S11]  /*34960*/  IMAD.MOV.U32 R9, RZ, RZ, R27 ;  /* 0x000000ffff097224 */ /* 0x000ff600078e001b */
[----:B------:R-:W-:Y:S11]  /*34970*/  @!UPT UIADD3 URZ, URZ, URZ, URZ ;  /* 0x0000003f3f3ff290 */ /* 0x000ff6000fffe03f */
[----:B------:R0:W-:Y:S01]  /*34980*/  STL.64 [R1+0xe0], R20 ;  /* 0x0000e01401007387 */ /* 0x0001e20000100a00 */
[----:B------:R1:W-:Y:S02]  /*34990*/  STL.64 [R1+0xe8], R22 ;  /* 0x0000e81601007387 */ /* 0x0003e40000100a00 */
[----:B0-----:R-:W-:Y:S01]  /*349a0*/  IMAD.MOV.U32 R20, RZ, RZ, R26 ;  /* 0x000000ffff147224 */ /* 0x001fe200078e001a */
[----:B-1----:R-:W2:Y:S01]  /*349b0*/  LDL.LU.64 R22, [R1+0x1578] ;  /* 0x0015780001167983 */ /* 0x002ea20000300a00 */
[----:B------:R-:W2:Y:S02]  /*349c0*/  LDL.LU.64 R26, [R1+0x1570] ;  /* 0x00157000011a7983 */ /* 0x000ea40000300a00 */
[----:B------:R-:W2:Y:S02]  /*349d0*/  LDL.LU.64 R24, [R1+0x1568] ;  /* 0x0015680001187983 */ /* 0x000ea40000300a00 */
[----:B---3--:R-:W-:Y:S01]  /*349e0*/  IMAD.MOV.U32 R21, RZ, RZ, R19 ;  /* 0x000000ffff157224 */ /* 0x008fe200078e0013 */
[C---:B--2---:R-:W-:Y:S11]  /*349f0*/  HMMA.16816.F32 R24, R12.reuse, R18, R24 ;  /* 0x000000120c18723c */ /* 0x044ff60000001818 */
[----:B------:R-:W-:Y:S11]  /*34a00*/  @!UPT UIADD3 URZ, URZ, URZ, URZ ;  /* 0x0000003f3f3ff290 */ /* 0x000ff6000fffe03f */
[----:B------:R-:W-:Y:S01]  /*34a10*/  @!UPT UIADD3 URZ, URZ, URZ, URZ ;  /* 0x0000003f3f3ff290 */ /* 0x000fe2000fffe03f */
[----:B------:R0:W-:Y:S01]  /*34a20*/  STL.64 [R1+0x180], R24 ;  /* 0x0001801801007387 */ /* 0x0001e20000100a00 */
[----:B------:R-:W-:Y:S02]  /*34a30*/  STL.64 [R1+0x188], R26 ;  /* 0x0001881a01007387 */ /* 0x000fe40000100a00 */
[----:B0-----:R-:W-:Y:S02]  /*34a40*/  IMAD.MOV.U32 R24, RZ, RZ, R18 ;  /* 0x000000ffff187224 */ /* 0x001fe400078e0012 */
[----:B------:R-:W2:Y:S01]  /*34a50*/  LDL.LU.64 R18, [R1+0x1560] ;  /* 0x0015600001127983 */ /* 0x000ea20000300a00 */
        /* <DEDUP_REMOVED lines=13> */
[----:B------:R-:W-:-:S05]  /*34b30*/  IMAD.MOV.U32 R11, RZ, RZ, R9 ;  /* 0x000000ffff0b7224 */ /* 0x000fca00078e0009 */
[----:B------:R0:W-:Y:S02]  /*34b40*/  STL.64 [R1+0x1500], R10 ;  /* 0x0015000a01007387 */ /* 0x0001e40000100a00 */
[----:B0-----:R-:W-:Y:S02]  /*34b50*/  IMAD.MOV.U32 R10, RZ, RZ, R8 ;  /* 0x000000ffff0a7224 */ /* 0x001fe400078e0008 */
[----:B------:R-:W-:-:S05]  /*34b60*/  IMAD.MOV.U32 R11, RZ, RZ, R5 ;  /* 0x000000ffff0b7224 */ /* 0x000fca00078e0005 */
[----:B------:R-:W-:Y:S01]  /*34b70*/  STL.64 [R1+0x1518], R10 ;  /* 0x0015180a01007387 */ /* 0x000fe20000100a00 */
[----:B------:R-:W4:Y:S01]  /*34b80*/  LDL.LU R24, [R1+0x2e0] ;  /* 0x0002e00001187983 */ /* 0x000f220000300800 */
[C---:B--2---:R-:W-:Y:S11]  /*34b90*/  HMMA.16816.F32 R16, R12.reuse, R22, R16 ;  /* 0x000000160c10723c */ /* 0x044ff60000001810 */
[----:B------:R-:W-:Y:S11]  /*34ba0*/  @!UPT UIADD3 URZ, URZ, URZ, URZ ;  /* 0x0000003f3f3ff290 */ /* 0x000ff6000fffe03f */
[----:B------:R-:W-:Y:S01]  /*34bb0*/  @!UPT UIADD3 URZ, URZ, URZ, URZ ;  /* 0x0000003f3f3ff290 */ /* 0x000fe2000fffe03f */
[----:B------:R0:W-:Y:S01]  /*34bc0*/  STL.64 [R1+0x2f0], R16 ;  /* 0x0002f01001007387 */ /* 0x0001e20000100a00 */
[----:B------:R1:W-:Y:S02]  /*34bd0*/  STL.64 [R1+0x2f8], R18 ;  /* 0x0002f81201007387 */ /* 0x0003e40000100a00 */
[----:B------:R-:W4:Y:S02]  /*34be0*/  LDL.LU R25, [R1+0x2e4] ;  /* 0x0002e40001197983 */ /* 0x000f240000300800 */
[----:B------:R-:W4:Y:S01]  /*34bf0*/  LDL.LU R26, [R1+0x2e8] ;  /* 0x0002e800011a7983 */ /* 0x000f220000300800 */
[----:B------:R-:W4:Y:S04]  /*34c00*/  LDL.LU R27, [R1+0x2ec] ;  /* 0x0002ec00011b7983 */ /* 0x000f280000300800 */
[----:B0-----:R-:W2:Y:S01]  /*34c10*/  LDL.LU R16, [R1+0x2d0] ;  /* 0x0002d00001107983 */ /* 0x001ea20000300800 */
[----:B------:R-:W2:Y:S02]  /*34c20*/  LDL.LU R17, [R1+0x2d4] ;  /* 0x0002d40001117983 */ /* 0x000ea40000300800 */
[----:B-1----:R-:W2:Y:S02]  /*34c30*/  LDL.LU R18, [R1+0x2d8] ;  /* 0x0002d80001127983 */ /* 0x002ea40000300800 */
[----:B------:R-:W2:Y:S01]  /*34c40*/  LDL.LU R19, [R1+0x2dc] ;  /* 0x0002dc0001137983 */ /* 0x000ea20000300800 */
[----:B------:R0:W-:Y:S01]  /*34c50*/  STL.64 [R1+0x14c8], R22 ;  /* 0x0014c81601007387 */ /* 0x0001e20000100a00 */
[----:B------:R-:W3:Y:S02]  /*34c60*/  LDL.LU R20, [R1+0x270] ;  /* 0x0002700001147983 */ /* 0x000ee40000300800 */
[----:B------:R-:W3:Y:S01]  /*34c70*/  LDL.LU R21, [R1+0x274] ;  /* 0x0002740001157983 */ /* 0x000ee20000300800 */
[----:B0-----:R-:W2:Y:S01]  /*34c80*/  LDL.LU R22, [R1+0x278] ;  /* 0x0002780001167983 */ /* 0x001ea20000300800 */
[----:B------:R-:W2:Y:S03]  /*34c90*/  LDL.LU R23, [R1+0x27c] ;  /* 0x00027c0001177983 */ /* 0x000ea60000300800 */
[----:B--2---:R-:W-:Y:S01]  /*34ca0*/  STL.64 [R1+0x14e0], R22 ;  /* 0x0014e01601007387 */ /* 0x004fe20000100a00 */
[----:B---3--:R0:W-:Y:S03]  /*34cb0*/  STL.64 [R1+0x14d8], R20 ;  /* 0x0014d81401007387 */ /* 0x0081e60000100a00 */
        /* <DEDUP_REMOVED lines=8> */
[----:B------:R-:W3:Y:S02]  /*34d40*/  LDL.LU R22, [R1+0x2a8] ;  /* 0x0002a80001167983 */ /* 0x000ee40000300800 */
[----:B------:R-:W3:Y:S01]  /*34d50*/  LDL.LU R23, [R1+0x2ac] ;  /* 0x0002ac0001177983 */ /* 0x000ee20000300800 */
[----:B----4-:R-:W-:Y:S01]  /*34d60*/  HMMA.16816.F32 R24, R12, R6, R24 ;  /* 0x000000060c18723c */ /* 0x010fe20000001818 */
[----:B---3--:R-:W-:Y:S01]  /*34d70*/  STL.64 [R1+0x1510], R22 ;  /* 0x0015101601007387 */ /* 0x008fe20000100a00 */
[----:B--2---:R0:W-:Y:S03]  /*34d80*/  STL.64 [R1+0x1508], R20 ;  /* 0x0015081401007387 */ /* 0x0041e60000100a00 */
        /* <DEDUP_REMOVED lines=9> */
[----:B------:R-:W2:Y:S02]  /*34e20*/  LDL.LU R23, [R1+0x2cc] ;  /* 0x0002cc0001177983 */ /* 0x000ea40000300800 */
[----:B------:R-:W-:Y:S01]  /*34e30*/  STL.64 [R1+0x320], R24 ;  /* 0x0003201801007387 */ /* 0x000fe20000100a00 */
[----:B------:R0:W-:Y:S03]  /*34e40*/  STL.64 [R1+0x328], R26 ;  /* 0x0003281a01007387 */ /* 0x0001e60000100a00 */
[----:B0-----:R-:W3:Y:S01]  /*34e50*/  LDL.LU.64 R26, [R1+0x1540] ;  /* 0x00154000011a7983 */ /* 0x001ee20000300a00 */
[----:B------:R-:W-:-:S02]  /*34e60*/  IMAD.MOV.U32 R10, RZ, RZ, R4 ;  /* 0x000000ffff0a7224 */ /* 0x000fc400078e0004 */
[----:B------:R-:W-:Y:S01]  /*34e70*/  IMAD.MOV.U32 R11, RZ, RZ, R0 ;  /* 0x000000ffff0b7224 */ /* 0x000fe200078e0000 */
[----:B---3--:R-:W-:Y:S01]  /*34e80*/  HMMA.16816.F32 R12, R12, R26, R16 ;  /* 0x0000001a0c0c723c */ /* 0x008fe20000001810 */
[----:B------:R-:W2:Y:S01]  /*34e90*/  LDL.LU.64 R18, [R1+0x1538] ;  /* 0x0015380001127983 */ /* 0x000ea20000300a00 */
[----:B------:R-:W2:Y:S11]  /*34ea0*/  LDL.LU.64 R16, [R1+0x1530] ;  /* 0x0015300001107983 */ /* 0x000eb60000300a00 */
[----:B------:R-:W-:Y:S10]  /*34eb0*/  @!UPT UIADD3 URZ, URZ, URZ, URZ ;  /* 0x0000003f3f3ff290 */ /* 0x000ff4000fffe03f */
[----:B------:R0:W-:Y:S01]  /*34ec0*/  STL.64 [R1+0x310], R12 ;  /* 0x0003100c01007387 */ /* 0x0001e20000100a00 */
[----:B------:R-:W-:Y:S03]  /*34ed0*/  STL.64 [R1+0x318], R14 ;  /* 0x0003180e01007387 */ /* 0x000fe60000100a00 */
[----:B0-----:R-:W3:Y:S01]  /*34ee0*/  LDL.64 R12, [R1+0x60] ;  /* 0x00006000010c7983 */ /* 0x001ee20000100a00 */
        /* <DEDUP_REMOVED lines=41> */
[----:B0-----:R-:W4:Y:S01]  /*35180*/  LDL.LU.64 R22, [R1+0x14a0] ;  /* 0x0014a00001167983 */ /* 0x001f220000300a00 */
[----:B------:R-:W4:Y:S02]  /*35190*/  LDL.LU.64 R20, [R1+0x1498] ;  /* 0x0014980001147983 */ /* 0x000f240000300a00 */
[C---:B----4-:R-:W-:Y:S01]  /*351a0*/  HMMA.16816.F32 R4, R16.reuse, R6, R20 ;  /* 0x000000061004723c */ /* 0x050fe20000001814 */
[----:B------:R-:W4:Y:S01]  /*351b0*/  LDL.LU.64 R22, [R1+0x1490] ;  /* 0x0014900001167983 */ /* 0x000f220000300a00 */
[----:B------:R-:W3:Y:S06]  /*351c0*/  LDL.LU.64 R20, [R1+0x1488] ;  /* 0x0014880001147983 */ /* 0x000eec0000300a00 */
[----:B--2---:R-:W-:Y:S11]  /*351d0*/  HMMA.16816.F32 R8, R16, R26, R8 ;  /* 0x0000001a1008723c */ /* 0x004ff60000001808 */
[----:B------:R-:W-:Y:S04]  /*351e0*/  @!UPT UIADD3 URZ, URZ, URZ, URZ ;  /* 0x0000003f3f3ff290 */ /* 0x000fe8000fffe03f */
[----:B------:R0:W-:Y:S01]  /*351f0*/  STL.64 [R1+0x280], R4 ;  /* 0x0002800401007387 */ /* 0x0001e20000100a00 */
[----:B------:R1:W-:Y:S08]  /*35200*/  STL.64 [R1+0x288], R6 ;  /* 0x0002880601007387 */ /* 0x0003f00000100a00 */
[----:B------:R-:W-:Y:S01]  /*35210*/  IMAD.MOV.U32 R0, RZ, RZ, R11 ;  /* 0x000000ffff007224 */ /* 0x000fe200078e000b */
[----:B0-----:R-:W2:Y:S01]  /*35220*/  LDL.LU.64 R4, [R1+0x1480] ;  /* 0x0014800001047983 */ /* 0x001ea20000300a00 */
[----:B------:R3:W-:Y:S02]  /*35230*/  STL [R1+0x270], R8 ;  /* 0x0002700801007387 */ /* 0x0007e40000100800 */
[----:B-1----:R-:W-:-:S02]  /*35240*/  IMAD.MOV.U32 R6, RZ, RZ, R9 ;  /* 0x000000ffff067224 */ /* 0x002fc400078e0009 */
[----:B------:R-:W-:Y:S02]  /*35250*/  IMAD.MOV.U32 R7, RZ, RZ, R10 ;  /* 0x000000ffff077224 */ /* 0x000fe400078e000a */
[----:B---3--:R-:W-:Y:S02]  /*35260*/  IMAD.MOV.U32 R8, RZ, RZ, R20 ;  /* 0x000000ffff087224 */ /* 0x008fe400078e0014 */
[----:B------:R-:W-:Y:S01]  /*35270*/  IMAD.MOV.U32 R9, RZ, RZ, R21 ;  /* 0x000000ffff097224 */ /* 0x000fe200078e0015 */
[----:B------:R-:W3:Y:S01]  /*35280*/  LDL.LU R20, [R1+0x147c] ;  /* 0x00147c0001147983 */ /* 0x000ee20000300800 */
[----:B------:R-:W3:Y:S02]  /*35290*/  LDL.LU R21, [R1+0x1478] ;  /* 0x0014780001157983 */ /* 0x000ee40000300800 */
[----:B----4-:R-:W-:Y:S02]  /*352a0*/  IMAD.MOV.U32 R10, RZ, RZ, R22 ;  /* 0x000000ffff0a7224 */ /* 0x010fe400078e0016 */
[----:B------:R-:W-:Y:S01]  /*352b0*/  IMAD.MOV.U32 R11, RZ, RZ, R23 ;  /* 0x000000ffff0b7224 */ /* 0x000fe200078e0017 */
[----:B------:R-:W3:Y:S01]  /*352c0*/  LDL.LU R22, [R1+0x1474] ;  /* 0x0014740001167983 */ /* 0x000ee20000300800 */
[----:B------:R-:W3:Y:S02]  /*352d0*/  LDL.LU R23, [R1+0x1470] ;  /* 0x0014700001177983 */ /* 0x000ee40000300800 */
[----:B------:R-:W4:Y:S02]  /*352e0*/  LDL.LU R24, [R1+0x1d0] ;  /* 0x0001d00001187983 */ /* 0x000f240000300800 */
[----:B------:R-:W4:Y:S01]  /*352f0*/  LDL.LU R25, [R1+0x1d4] ;  /* 0x0001d40001197983 */ /* 0x000f220000300800 */
[----:B------:R-:W2:Y:S01]  /*35300*/  LDL.LU R26, [R1+0x1d8] ;  /* 0x0001d800011a7983 */ /* 0x000ea20000300800 */
[----:B------:R-:W2:Y:S03]  /*35310*/  LDL.LU R27, [R1+0x1dc] ;  /* 0x0001dc00011b7983 */ /* 0x000ea60000300800 */
[----:B--2---:R-:W-:Y:S01]  /*35320*/  STL.64 [R1+0x13f8], R26 ;  /* 0x0013f81a01007387 */ /* 0x004fe20000100a00 */
[----:B----4-:R0:W-:Y:S03]  /*35330*/  STL.64 [R1+0x13f0], R24 ;  /* 0x0013f01801007387 */ /* 0x0101e60000100a00 */
[----:B0-----:R-:W2:Y:S01]  /*35340*/  LDL.LU R24, [R1+0x1e0] ;  /* 0x0001e00001187983 */ /* 0x001ea20000300800 */
[----:B------:R-:W2:Y:S02]  /*35350*/  LDL.LU R25, [R1+0x1e4] ;  /* 0x0001e40001197983 */ /* 0x000ea40000300800 */
[----:B------:R-:W4:Y:S02]  /*35360*/  LDL.LU R26, [R1+0x1e8] ;  /* 0x0001e800011a7983 */ /* 0x000f240000300800 */
[----:B------:R-:W4:Y:S02]  /*35370*/  LDL.LU R27, [R1+0x1ec] ;  /* 0x0001ec00011b7983 */ /* 0x000f240000300800 */
[----:B----4-:R-:W-:Y:S01]  /*35380*/  STL.64 [R1+0x1408], R26 ;  /* 0x0014081a01007387 */ /* 0x010fe20000100a00 */
[----:B--2---:R0:W-:Y:S03]  /*35390*/  STL.64 [R1+0x1400], R24 ;  /* 0x0014001801007387 */ /* 0x0041e60000100a00 */
[----:B0-----:R-:W2:Y:S04]  /*353a0*/  LDL.64 R24, [R1+0x20] ;  /* 0x0000200001187983 */ /* 0x001ea80000100a00 */
[----:B--2---:R0:W-:Y:S04]  /*353b0*/  STL.64 [R1+0x1418], R24 ;  /* 0x0014181801007387 */ /* 0x0041e80000100a00 */
        /* <DEDUP_REMOVED lines=8> */
[----:B0-----:R-:W2:Y:S04]  /*35440*/  LDL.64 R24, [R1+0x50] ;  /* 0x0000500001187983 */ /* 0x001ea80000100a00 */
[----:B--2---:R0:W-:Y:S04]  /*35450*/  STL.64 [R1+0x1460], R24 ;  /* 0x0014601801007387 */ /* 0x0041e80000100a00 */
[----:B0-----:R-:W3:Y:S01]  /*35460*/  LDL.LU R24, [R1+0x230] ;  /* 0x0002300001187983 */ /* 0x001ee20000300800 */
[----:B------:R-:W3:Y:S02]  /*35470*/  LDL.LU R25, [R1+0x234] ;  /* 0x0002340001197983 */ /* 0x000ee40000300800 */
[----:B------:R-:W3:Y:S02]  /*35480*/  LDL.LU R26, [R1+0x238] ;  /* 0x00023800011a7983 */ /* 0x000ee40000300800 */
[----:B------:R-:W3:Y:S01]  /*35490*/  LDL.LU R27, [R1+0x23c] ;  /* 0x00023c00011b7983 */ /* 0x000ee20000300800 */
[----:B------:R-:W-:Y:S01]  /*354a0*/  STL.64 [R1+0x1368], R10 ;  /* 0x0013680a01007387 */ /* 0x000fe20000100a00 */
[----:B------:R0:W-:Y:S02]  /*354b0*/  STL.64 [R1+0x1360], R8 ;  /* 0x0013600801007387 */ /* 0x0001e40000100a00 */
[----:B0-----:R-:W-:-:S02]  /*354c0*/  IMAD.MOV.U32 R8, RZ, RZ, R2 ;  /* 0x000000ffff087224 */ /* 0x001fc400078e0002 */
[----:B------:R-:W-:Y:S01]  /*354d0*/  IMAD.MOV.U32 R9, RZ, RZ, R3 ;  /* 0x000000ffff097224 */ /* 0x000fe200078e0003 */
[----:B------:R-:W2:Y:S01]  /*354e0*/  LDL.LU R2, [R1+0x146c] ;  /* 0x00146c0001027983 */ /* 0x000ea20000300800 */
[----:B------:R-:W4:Y:S03]  /*354f0*/  LDL.LU R3, [R1+0x1468] ;  /* 0x0014680001037983 */ /* 0x000f260000300800 */
[----:B------:R0:W-:Y:S04]  /*35500*/  STL.64 [R1+0x1440], R8 ;  /* 0x0014400801007387 */ /* 0x0001e80000100a00 */
        /* <DEDUP_REMOVED lines=10> */
[----:B------:R-:W2:Y:S01]  /*355b0*/  LDL.64 R16, [R1] ;  /* 0x0000000001107983 */ /* 0x000ea20000100a00 */
[----:B---3--:R-:W-:Y:S01]  /*355c0*/  HMMA.16816.F32 R24, R20, R12, R24 ;  /* 0x0000000c1418723c */ /* 0x008fe20000001818 */
[----:B----4-:R-:W-:-:S02]  /*355d0*/  IMAD.MOV.U32 R18, RZ, RZ, R3 ;  /* 0x000000ffff127224 */ /* 0x010fc400078e0003 */
[----:B------:R-:W-:Y:S01]  /*355e0*/  IMAD.MOV.U32 R19, RZ, RZ, R2 ;  /* 0x000000ffff137224 */ /* 0x000fe200078e0002 */
[----:B--2---:R0:W-:Y:S04]  /*355f0*/  STL.64 [R1+0x1410], R16 ;  /* 0x0014101001007387 */ /* 0x0041e80000100a00 */
[----:B0-----:R-:W2:Y:S01]  /*35600*/  LDL.LU R16, [R1+0x1f0] ;  /* 0x0001f00001107983 */ /* 0x001ea20000300800 */
[----:B------:R-:W2:Y:S02]  /*35610*/  LDL.LU R17, [R1+0x1f4] ;  /* 0x0001f40001117983 */ /* 0x000ea40000300800 */
[----:B------:R-:W-:Y:S01]  /*35620*/  STL.64 [R1+0x1428], R18 ;  /* 0x0014281201007387 */ /* 0x000fe20000100a00 */
[----:B--2---:R0:W-:Y:S04]  /*35630*/  STL.64 [R1+0x1420], R16 ;  /* 0x0014201001007387 */ /* 0x0041e80000100a00 */
[----:B0-----:R-:W2:Y:S01]  /*35640*/  LDL.64 R16, [R1+0x30] ;  /* 0x0000300001107983 */ /* 0x001ea20000100a00 */
[----:B------:R-:W-:Y:S02]  /*35650*/  STL [R1+0x12e0], R0 ;  /* 0x0012e00001007387 */ /* 0x000fe40000100800 */
[----:B------:R-:W-:Y:S02]  /*35660*/  STL [R1+0x12dc], R7 ;  /* 0x0012dc0701007387 */ /* 0x000fe40000100800 */
[----:B------:R-:W-:Y:S02]  /*35670*/  STL [R1+0x12d8], R6 ;  /* 0x0012d80601007387 */ /* 0x000fe40000100800 */
[----:B------:R0:W-:Y:S01]  /*35680*/  STL.64 [R1+0x260], R24 ;  /* 0x0002601801007387 */ /* 0x0001e20000100a00 */
[----:B------:R-:W-:Y:S03]  /*35690*/  STL.64 [R1+0x268], R26 ;  /* 0x0002681a01007387 */ /* 0x000fe60000100a00 */
[----:B0-----:R-:W3:Y:S02]  /*356a0*/  LDL.LU.64 R24, [R1+0x1460] ;  /* 0x0014600001187983 */ /* 0x001ee40000300a00 */
        /* <DEDUP_REMOVED lines=10> */
[----:B------:R-:W-:Y:S11]  /*35750*/  IMAD.MOV.U32 R7, RZ, RZ, R25 ;  /* 0x000000ffff077224 */ /* 0x000ff600078e0019 */
[----:B------:R-:W-:Y:S11]  /*35760*/  @!UPT UIADD3 URZ, URZ, URZ, URZ ;  /* 0x0000003f3f3ff290 */ /* 0x000ff6000fffe03f */
[----:B------:R0:W-:Y:S01]  /*35770*/  STL.64 [R1+0x240], R8 ;  /* 0x0002400801007387 */ /* 0x0001e20000100a00 */
[----:B------:R1:W-:Y:S03]  /*35780*/  STL.64 [R1+0x248], R10 ;  /* 0x0002480a01007387 */ /* 0x0003e60000100a00 */
[----:B0-----:R-:W3:Y:S01]  /*35790*/  LDL.LU.64 R8, [R1+0x1440] ;  /* 0x0014400001087983 */ /* 0x001ee20000300a00 */
[----:B-1----:R-:W-:Y:S02]  /*357a0*/  IMAD.MOV.U32 R10, RZ, RZ, R24 ;  /* 0x000000ffff0a7224 */ /* 0x002fe400078e0018 */
[----:B------:R-:W4:Y:S02]  /*357b0*/  LDL.LU.64 R26, [R1+0x1438] ;  /* 0x00143800011a7983 */ /* 0x000f240000300a00 */
[----:B------:R-:W4:Y:S02]  /*357c0*/  LDL.LU.64 R24, [R1+0x1430] ;  /* 0x0014300001187983 */ /* 0x000f240000300a00 */
[----:B--2---:R-:W-:-:S02]  /*357d0*/  IMAD.MOV.U32 R14, RZ, RZ, R16 ;  /* 0x000000ffff0e7224 */ /* 0x004fc400078e0010 */
[----:B------:R-:W-:Y:S01]  /*357e0*/  IMAD.MOV.U32 R11, RZ, RZ, R17 ;  /* 0x000000ffff0b7224 */ /* 0x000fe200078e0011 */
[----:B------:R-:W2:Y:S01]  /*357f0*/  LDL.LU.64 R18, [R1+0x1428] ;  /* 0x0014280001127983 */ /* 0x000ea20000300a00 */
[----:B----4-:R-:W-:Y:S03]  /*35800*/  HMMA.16816.F32 R24, R20, R16, R24 ;  /* 0x000000101418723c */ /* 0x010fe60000001818 */
[----:B------:R-:W2:Y:S11]  /*35810*/  LDL.LU.64 R16, [R1+0x1420] ;  /* 0x0014200001107983 */ /* 0x000eb60000300a00 */
[----:B------:R-:W-:Y:S09]  /*35820*/  @!UPT UIADD3 URZ, URZ, URZ, URZ ;  /* 0x0000003f3f3ff290 */ /* 0x000ff2000fffe03f */
[----:B------:R0:W-:Y:S04]  /*35830*/  STL.64 [R1+0x230], R24 ;  /* 0x0002301801007387 */ /* 0x0001e80000100a00 */
[----:B0-----:R-:W2:Y:S01]  /*35840*/  LDL.LU.64 R24, [R1+0x1418] ;  /* 0x0014180001187983 */ /* 0x001ea20000300a00 */
[----:B------:R-:W-:Y:S02]  /*35850*/  IMAD.MOV.U32 R2, RZ, RZ, R27 ;  /* 0x000000ffff027224 */ /* 0x000fe400078e001b */
[----:B------:R-:W-:-:S03]  /*35860*/  IMAD.MOV.U32 R3, RZ, RZ, R26 ;  /* 0x000000ffff037224 */ /* 0x000fc600078e001a */
[----:B------:R-:W-:Y:S02]  /*35870*/  STL [R1+0x1214], R2 ;  /* 0x0012140201007387 */ /* 0x000fe40000100800 */
[----:B------:R0:W-:Y:S01]  /*35880*/  STL [R1+0x1210], R3 ;  /* 0x0012100301007387 */ /* 0x0001e20000100800 */
[C---:B--2---:R-:W-:Y:S01]  /*35890*/  HMMA.16816.F32 R16, R20.reuse, R24, R16 ;  /* 0x000000181410723c */ /* 0x044fe20000001810 */
[----:B0-----:R-:W-:Y:S02]  /*358a0*/  IMAD.MOV.U32 R3, RZ, RZ, R24 ;  /* 0x000000ffff037224 */ /* 0x001fe400078e0018 */
[----:B------:R-:W-:Y:S11]  /*358b0*/  IMAD.MOV.U32 R2, RZ, RZ, R25 ;  /* 0x000000ffff027224 */ /* 0x000ff600078e0019 */
[----:B------:R-:W-:Y:S09]  /*358c0*/  @!UPT UIADD3 URZ, URZ, URZ, URZ ;  /* 0x0000003f3f3ff290 */ /* 0x000ff2000fffe03f */
[----:B------:R0:W-:Y:S01]  /*358d0*/  STL.64 [R1+0x220], R16 ;  /* 0x0002201001007387 */ /* 0x0001e20000100a00 */
[----:B------:R-:W-:Y:S03]  /*358e0*/  STL.64 [R1+0x228], R18 ;  /* 0x0002281201007387 */ /* 0x000fe60000100a00 */
[----:B0-----:R-:W2:Y:S01]  /*358f0*/  LDL.LU.64 R16, [R1+0x1410] ;  /* 0x0014100001107983 */ /* 0x001ea20000300a00 */
[----:B------:R-:W3:Y:S02]  /*35900*/  LDL.LU.64 R26, [R1+0x1408] ;  /* 0x00140800011a7983 */ /* 0x000ee40000300a00 */
[----:B------:R-:W3:Y:S02]  /*35910*/  LDL.LU.64 R24, [R1+0x1400] ;  /* 0x0014000001187983 */ /* 0x000ee40000300a00 */
[----:B---3--:R-:W-:Y:S11]  /*35920*/  HMMA.16816.F32 R24, R20, R8, R24 ;  /* 0x000000081418723c */ /* 0x008ff60000001818 */
        /* <DEDUP_REMOVED lines=19> */
[C---:B--2---:R-:W-:Y:S02]  /*35a60*/  HMMA.16816.F32 R8, R20.reuse, R16, R24 ;  /* 0x000000101408723c */ /* 0x044fe40000001818 */
[----:B------:R-:W2:Y:S11]  /*35a70*/  LDL.LU R24, [R1+0x1b0] ;  /* 0x0001b00001187983 */ /* 0x000eb60000300800 */
[----:B------:R-:W-:Y:S10]  /*35a80*/  @!UPT UIADD3 URZ, URZ, URZ, URZ ;  /* 0x0000003f3f3ff290 */ /* 0x000ff4000fffe03f */
[----:B------:R0:W-:Y:S01]  /*35a90*/  STL.64 [R1+0x200], R8 ;  /* 0x0002000801007387 */ /* 0x0001e20000100a00 */
[----:B------:R1:W-:Y:S02]  /*35aa0*/  STL.64 [R1+0x208], R10 ;  /* 0x0002080a01007387 */ /* 0x0003e40000100a00 */
[----:B------:R-:W2:Y:S02]  /*35ab0*/  LDL.LU R25, [R1+0x1b4] ;  /* 0x0001b40001197983 */ /* 0x000ea40000300800 */
[----:B------:R-:W2:Y:S01]  /*35ac0*/  LDL.LU R26, [R1+0x1b8] ;  /* 0x0001b800011a7983 */ /* 0x000ea20000300800 */
[----:B------:R-:W2:Y:S04]  /*35ad0*/  LDL.LU R27, [R1+0x1bc] ;  /* 0x0001bc00011b7983 */ /* 0x000ea80000300800 */
[----:B0-----:R-:W3:Y:S01]  /*35ae0*/  LDL.LU R8, [R1+0x1a0] ;  /* 0x0001a00001087983 */ /* 0x001ee20000300800 */
[----:B------:R-:W3:Y:S02]  /*35af0*/  LDL.LU R9, [R1+0x1a4] ;  /* 0x0001a40001097983 */ /* 0x000ee40000300800 */
[----:B-1----:R-:W3:Y:S02]  /*35b00*/  LDL.LU R10, [R1+0x1a8] ;  /* 0x0001a800010a7983 */ /* 0x002ee40000300800 */
[----:B------:R-:W3:Y:S01]  /*35b10*/  LDL.LU R11, [R1+0x1ac] ;  /* 0x0001ac00010b7983 */ /* 0x000ee20000300800 */
[----:B------:R0:W-:Y:S04]  /*35b20*/  STL.64 [R1+0x1370], R16 ;  /* 0x0013701001007387 */ /* 0x0001e80000100a00 */
[----:B0-----:R-:W4:Y:S01]  /*35b30*/  LDL.LU R16, [R1+0x140] ;  /* 0x0001400001107983 */ /* 0x001f220000300800 */
[----:B------:R-:W4:Y:S02]  /*35b40*/  LDL.LU R17, [R1+0x144] ;  /* 0x0001440001117983 */ /* 0x000f240000300800 */
[----:B------:R-:W2:Y:S02]  /*35b50*/  LDL.LU R18, [R1+0x148] ;  /* 0x0001480001127983 */ /* 0x000ea40000300800 */
[----:B------:R-:W2:Y:S02]  /*35b60*/  LDL.LU R19, [R1+0x14c] ;  /* 0x00014c0001137983 */ /* 0x000ea40000300800 */
        /* <DEDUP_REMOVED lines=17> */
[----:B------:R-:W4:Y:S01]  /*35c80*/  LDL.LU R19, [R1+0x17c] ;  /* 0x00017c0001137983 */ /* 0x000f220000300800 */
[----:B------:R-:W-:Y:S01]  /*35c90*/  HMMA.16816.F32 R20, R20, R4, R24 ;  /* 0x000000041414723c */ /* 0x000fe20000001818 */
[----:B----4-:R-:W-:Y:S01]  /*35ca0*/  STL.64 [R1+0x13d0], R18 ;  /* 0x0013d01201007387 */ /* 0x010fe20000100a00 */
[----:B--2---:R0:W-:Y:S03]  /*35cb0*/  STL.64 [R1+0x13c8], R16 ;  /* 0x0013c81001007387 */ /* 0x0041e60000100a00 */
[----:B0-----:R-:W2:Y:S01]  /*35cc0*/  LDL.LU R16, [R1+0x190] ;  /* 0x0001900001107983 */ /* 0x001ea20000300800 */
[----:B------:R-:W2:Y:S02]  /*35cd0*/  LDL.LU R17, [R1+0x194] ;  /* 0x0001940001117983 */ /* 0x000ea40000300800 */
[----:B------:R-:W2:Y:S02]  /*35ce0*/  LDL.LU R18, [R1+0x198] ;  /* 0x0001980001127983 */ /* 0x000ea40000300800 */
[----:B------:R-:W2:Y:S01]  /*35cf0*/  LDL.LU R19, [R1+0x19c] ;  /* 0x00019c0001137983 */ /* 0x000ea20000300800 */
[----:B------:R-:W3:Y:S01]  /*35d00*/  LDL.LU.64 R26, [R1+0x13e8] ;  /* 0x0013e800011a7983 */ /* 0x000ee20000300a00 */
[----:B------:R-:W3:Y:S11]  /*35d10*/  LDL.LU.64 R24, [R1+0x13e0] ;  /* 0x0013e00001187983 */ /* 0x000ef60000300a00 */
[----:B------:R0:W-:Y:S02]  /*35d20*/  STL.64 [R1+0x1f0], R20 ;  /* 0x0001f01401007387 */ /* 0x0001e40000100a00 */
[----:B------:R-:W-:Y:S01]  /*35d30*/  STL.64 [R1+0x1f8], R22 ;  /* 0x0001f81601007387 */ /* 0x000fe20000100a00 */
[----:B0-----:R-:W4:Y:S01]  /*35d40*/  LDL.LU R20, [R1+0x120] ;  /* 0x0001200001147983 */ /* 0x001f220000300800 */
[----:B------:R-:W4:Y:S01]  /*35d50*/  LDL.LU R21, [R1+0x124] ;  /* 0x0001240001157983 */ /* 0x000f220000300800 */
[C---:B---3--:R-:W-:Y:S11]  /*35d60*/  HMMA.16816.F32 R8, R24.reuse, R12, R8 ;  /* 0x0000000c1808723c */ /* 0x048ff60000001808 */
[----:B------:R-:W-:Y:S11]  /*35d70*/  @!UPT UIADD3 URZ, URZ, URZ, URZ ;  /* 0x0000003f3f3ff290 */ /* 0x000ff6000fffe03f */
[----:B------:R-:W-:Y:S01]  /*35d80*/  @!UPT UIADD3 URZ, URZ, URZ, URZ ;  /* 0x0000003f3f3ff290 */ /* 0x000fe2000fffe03f */
        /* <DEDUP_REMOVED lines=30> */
[----:B0-----:R-:W2:Y:S01]  /*35f70*/  LDL.LU.64 R8, [R1+0x1378] ;  /* 0x0013780001087983 */ /* 0x001ea20000300a00 */
[----:B------:R-:W-:Y:S02]  /*35f80*/  IMAD.MOV.U32 R22, RZ, RZ, R29 ;  /* 0x000000ffff167224 */ /* 0x000fe400078e001d */
[----:B------:R-:W-:Y:S01]  /*35f90*/  IMAD.MOV.U32 R23, RZ, RZ, R28 ;  /* 0x000000ffff177224 */ /* 0x000fe200078e001c */
[C---:B--2---:R-:W-:Y:S01]  /*35fa0*/  HMMA.16816.F32 R8, R24.reuse, R8, R16 ;  /* 0x000000081808723c */ /* 0x044fe20000001810 */
[----:B------:R-:W2:Y:S11]  /*35fb0*/  LDL.LU.64 R16, [R1+0x1370] ;  /* 0x0013700001107983 */ /* 0x000eb60000300a00 */
[----:B------:R-:W-:Y:S11]  /*35fc0*/  @!UPT UIADD3 URZ, URZ, URZ, URZ ;  /* 0x0000003f3f3ff290 */ /* 0x000ff6000fffe03f */
[----:B------:R0:W-:Y:S01]  /*35fd0*/  STL.64 [R1+0x190], R8 ;  /* 0x0001900801007387 */ /* 0x0001e20000100a00 */
[----:B------:R-:W-:Y:S02]  /*35fe0*/  IMAD.MOV.U32 R28, RZ, RZ, R10 ;  /* 0x000000ffff1c7224 */ /* 0x000fe400078e000a */
[----:B------:R-:W-:Y:S02]  /*35ff0*/  IMAD.MOV.U32 R29, RZ, RZ, R11 ;  /* 0x000000ffff1d7224 */ /* 0x000fe400078e000b */
[----:B------:R-:W3:Y:S04]  /*36000*/  LDL.LU.64 R10, [R1+0x1368] ;  /* 0x00136800010a7983 */ /* 0x000ee80000300a00 */
[----:B0-----:R-:W3:Y:S01]  /*36010*/  LDL.LU.64 R8, [R1+0x1360] ;  /* 0x0013600001087983 */ /* 0x001ee20000300a00 */
[----:B------:R-:W-:Y:S02]  /*36020*/  STL [R1+0x11f4], R28 ;  /* 0x0011f41c01007387 */ /* 0x000fe40000100800 */
[----:B------:R-:W-:Y:S01]  /*36030*/  STL [R1+0x11f0], R29 ;  /* 0x0011f01d01007387 */ /* 0x000fe20000100800 */
[----:B----4-:R-:W-:Y:S01]  /*36040*/  HMMA.16816.F32 R20, R24, R4, R20 ;  /* 0x000000041814723c */ /* 0x010fe20000001814 */
[----:B--2---:R-:W-:-:S07]  /*36050*/  IMAD.MOV.U32 R18, RZ, RZ, R17 ;  /* 0x000000ffff127224 */ /* 0x004fce00078e0011 */
[----:B---3--:R-:W-:Y:S11]  /*36060*/  HMMA.16816.F32 R8, R24, R16, R8 ;  /* 0x000000101808723c */ /* 0x008ff60000001808 */
[----:B------:R-:W-:Y:S11]  /*36070*/  @!UPT UIADD3 URZ, URZ, URZ, URZ ;  /* 0x0000003f3f3ff290 */ /* 0x000ff6000fffe03f */
[----:B------:R-:W-:Y:S01]  /*36080*/  @!UPT UIADD3 URZ, URZ, URZ, URZ ;  /* 0x0000003f3f3ff290 */ /* 0x000fe2000fffe03f */
[----:B------:R0:W-:Y:S01]  /*36090*/  STL.64 [R1+0x170], R8 ;  /* 0x0001700801007387 */ /* 0x0001e20000100a00 */
[----:B------:R-:W-:Y:S02]  /*360a0*/  IMAD.MOV.U32 R2, RZ, RZ, R10 ;  /* 0x000000ffff027224 */ /* 0x000fe400078e000a */
[----:B------:R-:W-:Y:S02]  /*360b0*/  IMAD.MOV.U32 R3, RZ, RZ, R11 ;  /* 0x000000ffff037224 */ /* 0x000fe400078e000b */
[----:B------:R-:W2:Y:S04]  /*360c0*/  LDL.LU.64 R10, [R1+0x1358] ;  /* 0x00135800010a7983 */ /* 0x000ea80000300a00 */
[----:B0-----:R-:W2:Y:S01]  /*360d0*/  LDL.LU.64 R8, [R1+0x1350] ;  /* 0x0013500001087983 */ /* 0x001ea20000300a00 */
[----:B------:R0:W-:Y:S02]  /*360e0*/  STL [R1+0x134c], R18 ;  /* 0x00134c1201007387 */ /* 0x0001e40000100800 */
[----:B------:R-:W2:Y:S02]  /*360f0*/  LDL.LU R16, [R1+0x110] ;  /* 0x0001100001107983 */ /* 0x000ea40000300800 */
[----:B------:R-:W2:Y:S01]  /*36100*/  LDL.LU R17, [R1+0x114] ;  /* 0x0001140001117983 */ /* 0x000ea20000300800 */
[----:B0-----:R-:W2:Y:S01]  /*36110*/  LDL.LU R18, [R1+0x118] ;  /* 0x0001180001127983 */ /* 0x001ea20000300800 */
[----:B------:R-:W2:Y:S02]  /*36120*/  LDL.LU R19, [R1+0x11c] ;  /* 0x00011c0001137983 */ /* 0x000ea40000300800 */
[----:B------:R-:W-:Y:S02]  /*36130*/  STL [R1+0x12e8], R3 ;  /* 0x0012e80301007387 */ /* 0x000fe40000100800 */
[----:B------:R-:W-:Y:S01]  /*36140*/  STL [R1+0x12e4], R2 ;  /* 0x0012e40201007387 */ /* 0x000fe20000100800 */
[----:B------:R-:W3:Y:S04]  /*36150*/  LDL.LU.64 R24, [R1+0x30] ;  /* 0x0000300001187983 */ /* 0x000ee80000300a00 */
[----:B---3--:R0:W-:Y:S01]  /*36160*/  STL.64 [R1+0x1328], R24 ;  /* 0x0013281801007387 */ /* 0x0081e20000100a00 */
[----:B------:R-:W-:Y:S02]  /*36170*/  STL.64 [R1+0x160], R20 ;  /* 0x0001601401007387 */ /* 0x000fe40000100a00 */
[----:B------:R-:W-:Y:S01]  /*36180*/  STL.64 [R1+0x168], R22 ;  /* 0x0001681601007387 */ /* 0x000fe20000100a00 */
[----:B0-----:R-:W3:Y:S01]  /*36190*/  LDL.LU.64 R24, [R1+0x40] ;  /* 0x0000400001187983 */ /* 0x001ee20000300a00 */
[C---:B--2---:R-:W-:Y:S11]  /*361a0*/  HMMA.16816.F32 R16, R8.reuse, R12, R16 ;  /* 0x0000000c0810723c */ /* 0x044ff60000001810 */
[----:B------:R-:W-:Y:S11]  /*361b0*/  @!UPT UIADD3 URZ, URZ, URZ, URZ ;  /* 0x0000003f3f3ff290 */ /* 0x000ff6000fffe03f */
[----:B------:R-:W-:Y:S02]  /*361c0*/  @!UPT UIADD3 URZ, URZ, URZ, URZ ;  /* 0x0000003f3f3ff290 */ /* 0x000fe4000fffe03f */
[----:B------:R-:W-:Y:S01]  /*361d0*/  IMAD.MOV.U32 R29, RZ, RZ, R18 ;  /* 0x000000ffff1d7224 */ /* 0x000fe200078e0012 */
[----:B---3--:R0:W-:Y:S04]  /*361e0*/  STL.64 [R1+0x1340], R24 ;  /* 0x0013401801007387 */ /* 0x0081e80000100a00 */
[----:B0-----:R-:W2:Y:S01]  /*361f0*/  LDL.LU.64 R24, [R1+0x50] ;  /* 0x0000500001187983 */ /* 0x001ea20000300a00 */
[----:B------:R-:W3:Y:S02]  /*36200*/  LDL R22, [R1+0xe38] ;  /* 0x000e380001167983 */ /* 0x000ee40000100800 */
[----:B------:R-:W-:Y:S02]  /*36210*/  STL [R1+0x12ec], R5 ;  /* 0x0012ec0501007387 */ /* 0x000fe40000100800 */
[----:B------:R0:W-:Y:S02]  /*36220*/  STL [R1+0x1348], R4 ;  /* 0x0013480401007387 */ /* 0x0001e40000100800 */
[----:B0-----:R-:W2:Y:S01]  /*36230*/  LDL.LU R4, [R1+0x100] ;  /* 0x0001000001047983 */ /* 0x001ea20000300800 */
[----:B------:R-:W2:Y:S02]  /*36240*/  LDL.LU R5, [R1+0x104] ;  /* 0x0001040001057983 */ /* 0x000ea40000300800 */
[----:B------:R-:W2:Y:S02]  /*36250*/  LDL.LU R6, [R1+0x108] ;  /* 0x0001080001067983 */ /* 0x000ea40000300800 */
[----:B------:R-:W2:Y:S01]  /*36260*/  LDL.LU R7, [R1+0x10c] ;  /* 0x00010c0001077983 */ /* 0x000ea20000300800 */
[----:B------:R-:W-:Y:S01]  /*36270*/  STL [R1+0x150], R16 ;  /* 0x0001501001007387 */ /* 0x000fe20000100800 */
[----:B------:R-:W-:Y:S02]  /*36280*/  STL [R1+0x15c], R19 ;  /* 0x00015c1301007387 */ /* 0x000fe40000100800 */
[----:B------:R-:W4:Y:S02]  /*36290*/  LDL.LU R18, [R1+0x134c] ;  /* 0x00134c0001127983 */ /* 0x000f240000300800 */
[----:B------:R-:W2:Y:S02]  /*362a0*/  LDL R23, [R1+0x380] ;  /* 0x0003800001177983 */ /* 0x000ea40000100800 */
[----:B--2---:R-:W-:Y:S01]  /*362b0*/  STL [R1+0x1310], R23 ;  /* 0x0013101701007387 */ /* 0x004fe20000100800 */
[----:B------:R-:W2:Y:S02]  /*362c0*/  LDL.LU.64 R20, [R1+0x20] ;  /* 0x0000200001147983 */ /* 0x000ea40000300a00 */
[----:B---3--:R-:W-:Y:S01]  /*362d0*/  STL [R1+0x1320], R22 ;  /* 0x0013201601007387 */ /* 0x008fe20000100800 */
[----:B--2---:R0:W-:Y:S04]  /*362e0*/  STL.64 [R1+0x1318], R20 ;  /* 0x0013181401007387 */ /* 0x0041e80000100a00 */
[----:B0-----:R-:W2:Y:S01]  /*362f0*/  LDL.LU R20, [R1+0x180] ;  /* 0x0001800001147983 */ /* 0x001ea20000300800 */
[----:B------:R-:W2:Y:S02]  /*36300*/  LDL.LU R21, [R1+0x184] ;  /* 0x0001840001157983 */ /* 0x000ea40000300800 */
[----:B------:R-:W3:Y:S02]  /*36310*/  LDL.LU R22, [R1+0x188] ;  /* 0x0001880001167983 */ /* 0x000ee40000300800 */
[----:B------:R-:W3:Y:S01]  /*36320*/  LDL.LU R23, [R1+0x18c] ;  /* 0x00018c0001177983 */ /* 0x000ee20000300800 */
[----:B------:R-:W-:Y:S01]  /*36330*/  HMMA.16816.F32 R4, R8, R24, R4 ;  /* 0x000000180804723c */ /* 0x000fe20000001804 */
[----:B---3--:R-:W-:Y:S01]  /*36340*/  STL.64 [R1+0x1338], R22 ;  /* 0x0013381601007387 */ /* 0x008fe20000100a00 */
[----:B--2---:R0:W-:Y:S03]  /*36350*/  STL.64 [R1+0x1330], R20 ;  /* 0x0013301401007387 */ /* 0x0041e60000100a00 */
[----:B0-----:R-:W2:Y:S01]  /*36360*/  LDL.LU R20, [R1+0xe0] ;  /* 0x0000e00001147983 */ /* 0x001ea20000300800 */
[----:B------:R-:W2:Y:S02]  /*36370*/  LDL.LU R21, [R1+0xe4] ;  /* 0x0000e40001157983 */ /* 0x000ea40000300800 */
[----:B------:R-:W2:Y:S02]  /*36380*/  LDL.LU R22, [R1+0xe8] ;  /* 0x0000e80001167983 */ /* 0x000ea40000300800 */
[----:B------:R-:W2:Y:S01]  /*36390*/  LDL.LU R23, [R1+0xec] ;  /* 0x0000ec0001177983 */ /* 0x000ea20000300800 */
[----:B------:R-:W3:Y:S01]  /*363a0*/  LDL R19, [R1+0xe40] ;  /* 0x000e400001137983 */ /* 0x000ee20000100800 */
[----:B------:R-:W-:-:S03]  /*363b0*/  IMAD.MOV.U32 R28, RZ, RZ, R17 ;  /* 0x000000ffff1c7224 */ /* 0x000fc600078e0011 */
[----:B---3--:R-:W-:Y:S01]  /*363c0*/  STL [R1+0x1300], R19 ;  /* 0x0013001301007387 */ /* 0x008fe20000100800 */
[----:B------:R-:W3:Y:S07]  /*363d0*/  LDL.LU.64 R16, [R1+0x10] ;  /* 0x0000100001107983 */ /* 0x000eee0000300a00 */
[----:B------:R0:W-:Y:S02]  /*363e0*/  STL.64 [R1+0x140], R4 ;  /* 0x0001400401007387 */ /* 0x0001e40000100a00 */
[----:B------:R1:W-:Y:S01]  /*363f0*/  STL.64 [R1+0x148], R6 ;  /* 0x0001480601007387 */ /* 0x0003e20000100a00 */
[----:B0-----:R-:W2:Y:S01]  /*36400*/  LDL.LU R4, [R1+0x1348] ;  /* 0x0013480001047983 */ /* 0x001ea20000300800 */
[----:B-1----:R-:W-:-:S02]  /*36410*/  IMAD.MOV.U32 R7, RZ, RZ, R24 ;  /* 0x000000ffff077224 */ /* 0x002fc400078e0018 */
[----:B------:R-:W-:Y:S02]  /*36420*/  IMAD.MOV.U32 R6, RZ, RZ, R25 ;  /* 0x000000ffff067224 */ /* 0x000fe400078e0019 */
[----:B------:R-:W2:Y:S01]  /*36430*/  LDL.LU.64 R24, [R1+0x1340] ;  /* 0x0013400001187983 */ /* 0x000ea20000300a00 */
[----:B------:R-:W3:Y:S02]  /*36440*/  LDL R15, [R1+0xe3c] ;  /* 0x000e3c00010f7983 */ /* 0x000ee40000100800 */
[----:B------:R-:W-:Y:S01]  /*36450*/  IMAD.MOV.U32 R14, RZ, RZ, R13 ;  /* 0x000000ffff0e7224 */ /* 0x000fe200078e000d */
[----:B--2---:R-:W-:Y:S04]  /*36460*/  HMMA.16816.F32 R20, R8, R24, R20 ;  /* 0x000000180814723c */ /* 0x004fe80000001814 */
[----:B---3--:R0:W-:Y:S01]  /*36470*/  STL.64 [R1+0x1308], R14 ;  /* 0x0013080e01007387 */ /* 0x0081e20000100a00 */
[----:B------:R-:W2:Y:S02]  /*36480*/  LDL.LU R12, [R1+0x2f0] ;  /* 0x0002f000010c7983 */ /* 0x000ea40000300800 */
[----:B------:R-:W2:Y:S02]  /*36490*/  LDL.LU R13, [R1+0x2f4] ;  /* 0x0002f400010d7983 */ /* 0x000ea40000300800 */
[----:B------:R-:W-:-:S02]  /*364a0*/  IMAD.MOV.U32 R2, RZ, RZ, R24 ;  /* 0x000000ffff027224 */ /* 0x000fc400078e0018 */
[----:B------:R-:W-:Y:S01]  /*364b0*/  IMAD.MOV.U32 R0, RZ, RZ, R25 ;  /* 0x000000ffff007224 */ /* 0x000fe200078e0019 */
[----:B0-----:R-:W2:Y:S01]  /*364c0*/  LDL.LU R14, [R1+0x2f8] ;  /* 0x0002f800010e7983 */ /* 0x001ea20000300800 */
[----:B------:R-:W2:Y:S10]  /*364d0*/  LDL.LU R15, [R1+0x2fc] ;  /* 0x0002fc00010f7983 */ /* 0x000eb40000300800 */
[----:B------:R-:W-:Y:S01]  /*364e0*/  STL.64 [R1+0x130], R20 ;  /* 0x0001301401007387 */ /* 0x000fe20000100a00 */
        /* <DEDUP_REMOVED lines=8> */
[----:B------:R0:W-:Y:S03]  /*36570*/  STL.64 [R1+0x128], R22 ;  /* 0x0001281601007387 */ /* 0x0001e60000100a00 */
[----:B0-----:R-:W3:Y:S01]  /*36580*/  LDL.LU R22, [R1+0x1320] ;  /* 0x0013200001167983 */ /* 0x001ee20000300800 */
[----:B------:R-:W-:Y:S02]  /*36590*/  IMAD.MOV.U32 R5, RZ, RZ, R24 ;  /* 0x000000ffff057224 */ /* 0x000fe400078e0018 */
[----:B------:R-:W-:Y:S02]  /*365a0*/  IMAD.MOV.U32 R3, RZ, RZ, R25 ;  /* 0x000000ffff037224 */ /* 0x000fe400078e0019 */
[----:B------:R-:W2:Y:S01]  /*365b0*/  LDL.LU.64 R20, [R1+0x1318] ;  /* 0x0013180001147983 */ /* 0x000ea20000300a00 */
[----:B------:R-:W-:Y:S01]  /*365c0*/  STL.64 [R1+0x12f8], R6 ;  /* 0x0012f80601007387 */ /* 0x000fe20000100a00 */
[----:B------:R0:W-:Y:S03]  /*365d0*/  STL.64 [R1+0x12f0], R4 ;  /* 0x0012f00401007387 */ /* 0x0001e60000100a00 */
[----:B0-----:R-:W2:Y:S01]  /*365e0*/  LDL.LU R4, [R1+0x320] ;  /* 0x0003200001047983 */ /* 0x001ea20000300800 */
[----:B------:R-:W2:Y:S02]  /*365f0*/  LDL.LU R5, [R1+0x324] ;  /* 0x0003240001057983 */ /* 0x000ea40000300800 */
[----:B------:R-:W2:Y:S02]  /*36600*/  LDL.LU R6, [R1+0x328] ;  /* 0x0003280001067983 */ /* 0x000ea40000300800 */
[----:B------:R-:W2:Y:S01]  /*36610*/  LDL.LU R7, [R1+0x32c] ;  /* 0x00032c0001077983 */ /* 0x000ea20000300800 */
[----:B---3--:R-:W0:Y:S04]  /*36620*/  LDSM.16.MT88.4 R24, [R22+0x13000] ;  /* 0x013000001618783b */ /* 0x008e280000004200 */
[----:B0-----:R-:W-:Y:S01]  /*36630*/  STL.64 [R1+0x12d0], R26 ;  /* 0x0012d01a01007387 */ /* 0x001fe20000100a00 */
[----:B------:R0:W-:Y:S03]  /*36640*/  STL.64 [R1+0x12c8], R24 ;  /* 0x0012c81801007387 */ /* 0x0001e60000100a00 */
[----:B0-----:R-:W2:Y:S01]  /*36650*/  LDL.LU R24, [R1+0x290] ;  /* 0x0002900001187983 */ /* 0x001ea20000300800 */
[----:B------:R-:W2:Y:S02]  /*36660*/  LDL.LU R25, [R1+0x294] ;  /* 0x0002940001197983 */ /* 0x000ea40000300800 */
[----:B------:R-:W2:Y:S02]  /*36670*/  LDL.LU R26, [R1+0x298] ;  /* 0x00029800011a7983 */ /* 0x000ea40000300800 */
[----:B------:R-:W2:Y:S02]  /*36680*/  LDL.LU R27, [R1+0x29c] ;  /* 0x00029c00011b7983 */ /* 0x000ea40000300800 */
[C---:B--2---:R-:W-:Y:S11]  /*36690*/  HMMA.16816.F32 R24, R8.reuse, R20, R24 ;  /* 0x000000140818723c */ /* 0x044ff60000001818 */
[----:B------:R-:W-:Y:S11]  /*366a0*/  @!UPT UIADD3 URZ, URZ, URZ, URZ ;  /* 0x0000003f3f3ff290 */ /* 0x000ff6000fffe03f */
[----:B------:R-:W-:Y:S01]  /*366b0*/  @!UPT UIADD3 URZ, URZ, URZ, URZ ;  /* 0x0000003f3f3ff290 */ /* 0x000fe2000fffe03f */
[----:B------:R0:W-:Y:S01]  /*366c0*/  STL.64 [R1+0x110], R24 ;  /* 0x0001101801007387 */ /* 0x0001e20000100a00 */
[----:B------:R-:W-:Y:S02]  /*366d0*/  STL.64 [R1+0x118], R26 ;  /* 0x0001181a01007387 */ /* 0x000fe40000100a00 */
[----:B------:R-:W2:Y:S02]  /*366e0*/  LDL.LU R23, [R1+0x1310] ;  /* 0x0013100001177983 */ /* 0x000ea40000300800 */
[----:B0-----:R-:W-:Y:S02]  /*366f0*/  IMAD.MOV.U32 R25, RZ, RZ, R20 ;  /* 0x000000ffff197224 */ /* 0x001fe400078e0014 */
[----:B------:R-:W-:Y:S01]  /*36700*/  IMAD.MOV.U32 R24, RZ, RZ, R21 ;  /* 0x000000ffff187224 */ /* 0x000fe200078e0015 */
[----:B------:R-:W-:Y:S01]  /*36710*/  HMMA.16816.F32 R12, R8, R16, R12 ;  /* 0x00000010080c723c */ /* 0x000fe2000000180c */
[----:B--2---:R-:W0:Y:S04]  /*36720*/  LDSM.16.MT88.4 R20, [R23+0x13800] ;  /* 0x013800001714783b */ /* 0x004e280000004200 */
[----:B0-----:R-:W-:Y:S01]  /*36730*/  STL.64 [R1+0x1220], R22 ;  /* 0x0012201601007387 */ /* 0x001fe20000100a00 */
[----:B------:R0:W-:Y:S03]  /*36740*/  STL.64 [R1+0x1218], R20 ;  /* 0x0012181401007387 */ /* 0x0001e60000100a00 */
[----:B0-----:R-:W2:Y:S11]  /*36750*/  LDL.LU R20, [R1] ;  /* 0x0000000001147983 */ /* 0x001eb60000300800 */
[----:B------:R-:W-:Y:S03]  /*36760*/  @!UPT UIADD3 URZ, URZ, URZ, URZ ;  /* 0x0000003f3f3ff290 */ /* 0x000fe6000fffe03f */
[----:B------:R-:W-:Y:S02]  /*36770*/  STL.64 [R1+0x100], R12 ;  /* 0x0001000c01007387 */ /* 0x000fe40000100a00 */
[----:B------:R0:W-:Y:S02]  /*36780*/  STL.64 [R1+0x108], R14 ;  /* 0x0001080e01007387 */ /* 0x0001e40000100a00 */
[----:B0-----:R-:W3:Y:S01]  /*36790*/  LDL.LU.64 R14, [R1+0x1308] ;  /* 0x00130800010e7983 */ /* 0x001ee20000300a00 */
[----:B------:R-:W2:Y:S02]  /*367a0*/  LDL.LU R19, [R1+0x1300] ;  /* 0x0013000001137983 */ /* 0x000ea40000300800 */
[----:B----4-:R-:W-:Y:S02]  /*367b0*/  IMAD.MOV.U32 R21, RZ, RZ, R18 ;  /* 0x000000ffff157224 */ /* 0x010fe400078e0012 */
[----:B------:R-:W-:Y:S02]  /*367c0*/  IMAD.MOV.U32 R13, RZ, RZ, R16 ;  /* 0x000000ffff0d7224 */ /* 0x000fe400078e0010 */
[----:B------:R-:W-:-:S02]  /*367d0*/  IMAD.MOV.U32 R12, RZ, RZ, R17 ;  /* 0x000000ffff0c7224 */ /* 0x000fc400078e0011 */
[----:B--2---:R-:W0:Y:S01]  /*367e0*/  LDSM.16.MT88.4 R16, [R19+0x13800] ;  /* 0x013800001310783b */ /* 0x004e220000004200 */
[----:B------:R-:W-:Y:S03]  /*367f0*/  HMMA.16816.F32 R4, R8, R20, R4 ;  /* 0x000000140804723c */ /* 0x000fe60000001804 */
[----:B0-----:R-:W-:Y:S01]  /*36800*/  STL.64 [R1+0x11b8], R18 ;  /* 0x0011b81201007387 */ /* 0x001fe20000100a00 */
[----:B------:R0:W-:Y:S03]  /*36810*/  STL.64 [R1+0x11b0], R16 ;  /* 0x0011b01001007387 */ /* 0x0001e60000100a00 */
[----:B0-----:R-:W2:Y:S01]  /*36820*/  LDL.LU R16, [R1+0x60] ;  /* 0x0000600001107983 */ /* 0x001ea20000300800 */
[----:B------:R-:W4:Y:S02]  /*36830*/  LDL R18, [R1+0x68] ;  /* 0x0000680001127983 */ /* 0x000f240000100800 */
[----:B------:R-:W4:Y:S11]  /*36840*/  LDL R19, [R1+0x6c] ;  /* 0x00006c0001137983 */ /* 0x000f360000100800 */
[----:B------:R-:W-:Y:S02]  /*36850*/  @!UPT UIADD3 URZ, URZ, URZ, URZ ;  /* 0x0000003f3f3ff290 */ /* 0x000fe4000fffe03f */
[----:B------:R-:W-:Y:S01]  /*36860*/  STL.64 [R1+0xf0], R4 ;  /* 0x0000f00401007387 */ /* 0x000fe20000100a00 */
[----:B------:R0:W-:Y:S04]  /*36870*/  STL.64 [R1+0xf8], R6 ;  /* 0x0000f80601007387 */ /* 0x0001e80000100a00 */
[----:B0-----:R-:W2:Y:S01]  /*36880*/  LDL.LU.64 R6, [R1+0x12f8] ;  /* 0x0012f80001067983 */ /* 0x001ea20000300a00 */
[----:B------:R-:W2:Y:S02]  /*36890*/  LDL.LU.64 R4, [R1+0x12f0] ;  /* 0x0012f00001047983 */ /* 0x000ea40000300a00 */
[----:B------:R0:W-:Y:S02]  /*368a0*/  STL.64 [R1+0x1238], R20 ;  /* 0x0012381401007387 */ /* 0x0001e40000100a00 */
[----:B---3--:R-:W-:-:S02]  /*368b0*/  IMAD.MOV.U32 R17, RZ, RZ, R14 ;  /* 0x000000ffff117224 */ /* 0x008fc400078e000e */
[----:B0-----:R-:W-:Y:S02]  /*368c0*/  IMAD.MOV.U32 R20, RZ, RZ, R13 ;  /* 0x000000ffff147224 */ /* 0x001fe400078e000d */
[----:B------:R-:W-:Y:S02]  /*368d0*/  IMAD.MOV.U32 R21, RZ, RZ, R12 ;  /* 0x000000ffff157224 */ /* 0x000fe400078e000c */
[----:B------:R-:W0:Y:S04]  /*368e0*/  LDSM.16.MT88.4 R12, [R15+0x13800] ;  /* 0x013800000f0c783b */ /* 0x000e280000004200 */
[----:B------:R1:W-:Y:S02]  /*368f0*/  STL.64 [R1+0x1250], R20 ;  /* 0x0012501401007387 */ /* 0x0003e40000100a00 */
[----:B-1----:R-:W-:-:S02]  /*36900*/  IMAD.MOV.U32 R20, RZ, RZ, R25 ;  /* 0x000000ffff147224 */ /* 0x002fc400078e0019 */
[----:B------:R-:W-:-:S05]  /*36910*/  IMAD.MOV.U32 R21, RZ, RZ, R24 ;  /* 0x000000ffff157224 */ /* 0x000fca00078e0018 */
[----:B------:R1:W-:Y:S02]  /*36920*/  STL.64 [R1+0x1268], R20 ;  /* 0x0012681401007387 */ /* 0x0003e40000100a00 */
[----:B-1----:R-:W-:Y:S02]  /*36930*/  IMAD.MOV.U32 R21, RZ, RZ, R3 ;  /* 0x000000ffff157224 */ /* 0x002fe400078e0003 */
[----:B--2---:R-:W-:Y:S02]  /*36940*/  IMAD.MOV.U32 R20, RZ, RZ, R5 ;  /* 0x000000ffff147224 */ /* 0x004fe400078e0005 */
[----:B------:R-:W2:Y:S01]  /*36950*/  LDL.LU R5, [R1+0x12ec] ;  /* 0x0012ec0001057983 */ /* 0x000ea20000300800 */
[----:B------:R-:W3:Y:S02]  /*36960*/  LDL.LU R3, [R1+0x12e8] ;  /* 0x0012e80001037983 */ /* 0x000ee40000300800 */
[----:B------:R-:W-:Y:S02]  /*36970*/  STL.64 [R1+0x1280], R20 ;  /* 0x0012801401007387 */ /* 0x000fe40000100a00 */
[----:B0-----:R-:W-:Y:S01]  /*36980*/  STL.64 [R1+0x1110], R14 ;  /* 0x0011100e01007387 */ /* 0x001fe20000100a00 */
[----:B------:R0:W-:Y:S04]  /*36990*/  STL.64 [R1+0x1108], R12 ;  /* 0x0011080c01007387 */ /* 0x0001e80000100a00 */
[----:B0-----:R-:W2:Y:S01]  /*369a0*/  LDL.LU R12, [R1+0x260] ;  /* 0x00026000010c7983 */ /* 0x001ea20000300800 */
[----:B------:R-:W2:Y:S02]  /*369b0*/  LDL.LU R13, [R1+0x264] ;  /* 0x00026400010d7983 */ /* 0x000ea40000300800 */
[----:B------:R-:W2:Y:S02]  /*369c0*/  LDL.LU R14, [R1+0x268] ;  /* 0x00026800010e7983 */ /* 0x000ea40000300800 */
[----:B------:R-:W2:Y:S02]  /*369d0*/  LDL.LU R15, [R1+0x26c] ;  /* 0x00026c00010f7983 */ /* 0x000ea40000300800 */
[----:B------:R-:W-:-:S02]  /*369e0*/  IMAD.MOV.U32 R20, RZ, RZ, R2 ;  /* 0x000000ffff147224 */ /* 0x000fc400078e0002 */
[----:B------:R-:W-:Y:S01]  /*369f0*/  IMAD.MOV.U32 R21, RZ, RZ, R0 ;  /* 0x000000ffff157224 */ /* 0x000fe200078e0000 */
[----:B------:R-:W3:Y:S01]  /*36a00*/  LDL.LU R2, [R1+0x12e4] ;  /* 0x0012e40001027983 */ /* 0x000ee20000300800 */
[----:B------:R-:W3:Y:S03]  /*36a10*/  LDL.LU R0, [R1+0x12e0] ;  /* 0x0012e00001007983 */ /* 0x000ee60000300800 */
[----:B------:R-:W-:Y:S04]  /*36a20*/  STL.64 [R1+0x1298], R20 ;  /* 0x0012981401007387 */ /* 0x000fe80000100a00 */
[----:B--2---:R-:W-:Y:S01]  /*36a30*/  STL.64 [R1+0x1230], R14 ;  /* 0x0012300e01007387 */ /* 0x004fe20000100a00 */
[----:B------:R0:W-:Y:S03]  /*36a40*/  STL.64 [R1+0x1228], R12 ;  /* 0x0012280c01007387 */ /* 0x0001e60000100a00 */
[----:B0-----:R-:W2:Y:S01]  /*36a50*/  LDL.LU R12, [R1+0x280] ;  /* 0x00028000010c7983 */ /* 0x001ea20000300800 */
[----:B------:R-:W2:Y:S02]  /*36a60*/  LDL.LU R13, [R1+0x284] ;  /* 0x00028400010d7983 */ /* 0x000ea40000300800 */
[----:B------:R-:W2:Y:S02]  /*36a70*/  LDL.LU R14, [R1+0x288] ;  /* 0x00028800010e7983 */ /* 0x000ea40000300800 */
[----:B------:R-:W2:Y:S02]  /*36a80*/  LDL.LU R15, [R1+0x28c] ;  /* 0x00028c00010f7983 */ /* 0x000ea40000300800 */
[----:B------:R-:W-:-:S02]  /*36a90*/  IMAD.MOV.U32 R20, RZ, RZ, R7 ;  /* 0x000000ffff147224 */ /* 0x000fc400078e0007 */
[----:B------:R-:W-:Y:S01]  /*36aa0*/  IMAD.MOV.U32 R21, RZ, RZ, R6 ;  /* 0x000000ffff157224 */ /* 0x000fe200078e0006 */
[----:B------:R-:W3:Y:S01]  /*36ab0*/  LDL.LU R7, [R1+0x12dc] ;  /* 0x0012dc0001077983 */ /* 0x000ee20000300800 */
[----:B------:R-:W3:Y:S02]  /*36ac0*/  LDL.LU R6, [R1+0x12d8] ;  /* 0x0012d80001067983 */ /* 0x000ee40000300800 */
[----:B------:R-:W3:Y:S02]  /*36ad0*/  LDL.LU R24, [R1+0x310] ;  /* 0x0003100001187983 */ /* 0x000ee40000300800 */
[----:B------:R-:W3:Y:S01]  /*36ae0*/  LDL.LU R25, [R1+0x314] ;  /* 0x0003140001197983 */ /* 0x000ee20000300800 */
[----:B------:R-:W3:Y:S01]  /*36af0*/  LDL.LU R26, [R1+0x318] ;  /* 0x00031800011a7983 */ /* 0x000ee20000300800 */
[----:B------:R-:W3:Y:S02]  /*36b00*/  LDL.LU R27, [R1+0x31c] ;  /* 0x00031c00011b7983 */ /* 0x000ee40000300800 */
[----:B------:R-:W-:Y:S01]  /*36b10*/  STL.64 [R1+0x12b0], R20 ;  /* 0x0012b01401007387 */ /* 0x000fe20000100a00 */
[----:B--2---:R-:W-:Y:S01]  /*36b20*/  STL.64 [R1+0x1248], R14 ;  /* 0x0012480e01007387 */ /* 0x004fe20000100a00 */
[----:B------:R0:W-:Y:S03]  /*36b30*/  STL.64 [R1+0x1240], R12 ;  /* 0x0012400c01007387 */ /* 0x0001e60000100a00 */
[----:B0-----:R-:W2:Y:S01]  /*36b40*/  LDL.LU R12, [R1+0x2a0] ;  /* 0x0002a000010c7983 */ /* 0x001ea20000300800 */
[----:B------:R-:W2:Y:S02]  /*36b50*/  LDL.LU R13, [R1+0x2a4] ;  /* 0x0002a400010d7983 */ /* 0x000ea40000300800 */
[----:B------:R-:W2:Y:S02]  /*36b60*/  LDL.LU R14, [R1+0x2a8] ;  /* 0x0002a800010e7983 */ /* 0x000ea40000300800 */
[----:B------:R-:W2:Y:S01]  /*36b70*/  LDL.LU R15, [R1+0x2ac] ;  /* 0x0002ac00010f7983 */ /* 0x000ea20000300800 */
[----:B------:R-:W3:Y:S01]  /*36b80*/  LDL.LU R20, [R1+0x300] ;  /* 0x0003000001147983 */ /* 0x000ee20000300800 */
[----:B------:R-:W3:Y:S02]  /*36b90*/  LDL.LU R21, [R1+0x304] ;  /* 0x0003040001157983 */ /* 0x000ee40000300800 */
[----:B------:R-:W3:Y:S02]  /*36ba0*/  LDL.LU R22, [R1+0x308] ;  /* 0x0003080001167983 */ /* 0x000ee40000300800 */
[----:B------:R-:W3:Y:S01]  /*36bb0*/  LDL.LU R23, [R1+0x30c] ;  /* 0x00030c0001177983 */ /* 0x000ee20000300800 */
        /* <DEDUP_REMOVED lines=12> */
[----:B---3--:R-:W-:Y:S01]  /*36c80*/  HMMA.16816.F32 R8, R8, R4, R24 ;  /* 0x000000040808723c */ /* 0x008fe20000001818 */
        /* <DEDUP_REMOVED lines=13> */
[----:B------:R-:W3:Y:S02]  /*36d60*/  LDL.LU.64 R24, [R1+0x12c8] ;  /* 0x0012c80001187983 */ /* 0x000ee40000300a00 */
[----:B------:R-:W-:Y:S02]  /*36d70*/  STL.64 [R1+0xe0], R8 ;  /* 0x0000e00801007387 */ /* 0x000fe40000100a00 */
[----:B------:R0:W-:Y:S02]  /*36d80*/  STL.64 [R1+0xe8], R10 ;  /* 0x0000e80a01007387 */ /* 0x0001e40000100a00 */
[----:B0-----:R-:W2:Y:S04]  /*36d90*/  LDL R11, [R1+0xe38] ;  /* 0x000e3800010b7983 */ /* 0x001ea80000100800 */
[----:B--2---:R-:W0:Y:S01]  /*36da0*/  LDSM.16.MT88.4 R8, [R11+0x13800] ;  /* 0x013800000b08783b */ /* 0x004e220000004200 */
[----:B---3--:R-:W-:Y:S03]  /*36db0*/  HMMA.16816.F32 R20, R24, R16, R20 ;  /* 0x000000101814723c */ /* 0x008fe60000001814 */
[----:B0-----:R0:W-:Y:S01]  /*36dc0*/  STL.64 [R1+0x10b8], R10 ;  /* 0x0010b80a01007387 */ /* 0x0011e20000100a00 */
[----:B------:R1:W-:Y:S02]  /*36dd0*/  STL.64 [R1+0x10b0], R8 ;  /* 0x0010b00801007387 */ /* 0x0003e40000100a00 */
[----:B0-----:R-:W-:Y:S01]  /*36de0*/  IMAD.MOV.U32 R10, RZ, RZ, R7 ;  /* 0x000000ffff0a7224 */ /* 0x001fe200078e0007 */
[----:B-1----:R-:W2:Y:S01]  /*36df0*/  LDL.LU R8, [R1+0x270] ;  /* 0x0002700001087983 */ /* 0x002ea20000300800 */
[----:B------:R-:W-:-:S02]  /*36e00*/  IMAD.MOV.U32 R9, RZ, RZ, R6 ;  /* 0x000000ffff097224 */ /* 0x000fc400078e0006 */
[----:B------:R-:W3:Y:S02]  /*36e10*/  LDL.LU R6, [R1+0x12c0] ;  /* 0x0012c00001067983 */ /* 0x000ee40000300800 */
[----:B------:R-:W3:Y:S02]  /*36e20*/  LDL.LU R7, [R1+0x12bc] ;  /* 0x0012bc0001077983 */ /* 0x000ee40000300800 */
[----:B------:R-:W-:Y:S02]  /*36e30*/  IMAD.MOV.U32 R11, RZ, RZ, R0 ;  /* 0x000000ffff0b7224 */ /* 0x000fe400078e0000 */
[----:B------:R-:W2:Y:S07]  /*36e40*/  LDL.LU R0, [R1+0x12b8] ;  /* 0x0012b80001007983 */ /* 0x000eae0000300800 */
[----:B------:R0:W-:Y:S02]  /*36e50*/  STL.64 [R1+0xd0], R20 ;  /* 0x0000d01401007387 */ /* 0x0001e40000100a00 */
[----:B------:R1:W-:Y:S01]  /*36e60*/  STL.64 [R1+0xd8], R22 ;  /* 0x0000d81601007387 */ /* 0x0003e20000100a00 */
[----:B0-----:R-:W1:Y:S02]  /*36e70*/  LDL.LU.64 R20, [R1+0x12b0] ;  /* 0x0012b00001147983 */ /* 0x001e640000300a00 */
[C---:B-1----:R-:W-:Y:S02]  /*36e80*/  HMMA.16816.F32 R20, R24.reuse, R20, R12 ;  /* 0x000000141814723c */ /* 0x042fe4000000180c */
        /* <DEDUP_REMOVED lines=35> */
[----:B------:R-:W4:Y:S01]  /*370c0*/  LDL.LU.64 R14, [R1+0x1230] ;  /* 0x00123000010e7983 */ /* 0x000f220000300a00 */
[----:B------:R-:W4:Y:S05]  /*370d0*/  LDL.LU.64 R12, [R1+0x1228] ;  /* 0x00122800010c7983 */ /* 0x000f2a0000300a00 */
[----:B------:R-:W-:Y:S11]  /*370e0*/  HMMA.16816.F32 R24, R24, R4, R8 ;  /* 0x000000041818723c */ /* 0x000ff60000001808 */
[----:B------:R-:W-:Y:S04]  /*370f0*/  @!UPT UIADD3 URZ, URZ, URZ, URZ ;  /* 0x0000003f3f3ff290 */ /* 0x000fe8000fffe03f */
[----:B------:R-:W-:Y:S01]  /*37100*/  STL.64 [R1+0x70], R20 ;  /* 0x0000701401007387 */ /* 0x000fe20000100a00 */
[----:B------:R0:W-:Y:S03]  /*37110*/  STL.64 [R1+0x78], R22 ;  /* 0x0000781601007387 */ /* 0x0001e60000100a00 */
[----:B0-----:R-:W4:Y:S01]  /*37120*/  LDL.LU.64 R22, [R1+0x1220] ;  /* 0x0012200001167983 */ /* 0x001f220000300a00 */
[----:B------:R-:W4:Y:S02]  /*37130*/  LDL.LU.64 R20, [R1+0x1218] ;  /* 0x0012180001147983 */ /* 0x000f240000300a00 */
[----:B---3--:R-:W-:Y:S02]  /*37140*/  STL.64 [R1+0x11c0], R6 ;  /* 0x0011c00601007387 */ /* 0x008fe40000100a00 */
[----:B------:R0:W-:Y:S01]  /*37150*/  STL.64 [R1+0x1038], R26 ;  /* 0x0010381a01007387 */ /* 0x0001e20000100a00 */
[----:B------:R-:W-:Y:S04]  /*37160*/  STL.64 [R1+0x1030], R24 ;  /* 0x0010301801007387 */ /* 0x000fe80000100a00 */
[----:B0-----:R-:W2:Y:S01]  /*37170*/  LDL.LU R26, [R1+0x8] ;  /* 0x00000800011a7983 */ /* 0x001ea20000300800 */
[----:B------:R-:W-:Y:S01]  /*37180*/  IMAD.MOV.U32 R27, RZ, RZ, R0 ;  /* 0x000000ffff1b7224 */ /* 0x000fe200078e0000 */
[----:B----4-:R-:W-:Y:S04]  /*37190*/  HMMA.16816.F32 R4, R20, R18, R12 ;  /* 0x000000121404723c */ /* 0x010fe8000000180c */
[----:B--2---:R-:W-:Y:S11]  /*371a0*/  STL.64 [R1+0x11c8], R26 ;  /* 0x0011c81a01007387 */ /* 0x004ff60000100a00 */
[----:B------:R-:W-:Y:S08]  /*371b0*/  @!UPT UIADD3 URZ, URZ, URZ, URZ ;  /* 0x0000003f3f3ff290 */ /* 0x000ff0000fffe03f */
[----:B------:R0:W-:Y:S01]  /*371c0*/  STL.64 [R1+0x290], R4 ;  /* 0x0002900401007387 */ /* 0x0001e20000100a00 */
[----:B------:R1:W-:Y:S02]  /*371d0*/  STL.64 [R1+0x298], R6 ;  /* 0x0002980601007387 */ /* 0x0003e40000100a00 */
[----:B------:R-:W2:Y:S02]  /*371e0*/  LDL.LU R8, [R1+0x240] ;  /* 0x0002400001087983 */ /* 0x000ea40000300800 */
[----:B------:R-:W2:Y:S01]  /*371f0*/  LDL.LU R9, [R1+0x244] ;  /* 0x0002440001097983 */ /* 0x000ea20000300800 */
[----:B------:R-:W3:Y:S01]  /*37200*/  LDL.LU R10, [R1+0x248] ;  /* 0x00024800010a7983 */ /* 0x000ee20000300800 */
[----:B------:R-:W3:Y:S02]  /*37210*/  LDL.LU R11, [R1+0x24c] ;  /* 0x00024c00010b7983 */ /* 0x000ee40000300800 */
[----:B------:R-:W-:Y:S02]  /*37220*/  IMAD.MOV.U32 R0, RZ, RZ, R4 ;  /* 0x000000ffff007224 */ /* 0x000fe400078e0004 */
[----:B0-----:R-:W4:Y:S01]  /*37230*/  LDL.LU R4, [R1+0x250] ;  /* 0x0002500001047983 */ /* 0x001f220000300800 */
[----:B------:R-:W4:Y:S02]  /*37240*/  LDL.LU R5, [R1+0x254] ;  /* 0x0002540001057983 */ /* 0x000f240000300800 */
[----:B-1----:R-:W4:Y:S02]  /*37250*/  LDL.LU R6, [R1+0x258] ;  /* 0x0002580001067983 */ /* 0x002f240000300800 */
[----:B------:R-:W4:Y:S01]  /*37260*/  LDL.LU R7, [R1+0x25c] ;  /* 0x00025c0001077983 */ /* 0x000f220000300800 */
[----:B---3--:R-:W-:Y:S01]  /*37270*/  STL.64 [R1+0x1200], R10 ;  /* 0x0012000a01007387 */ /* 0x008fe20000100a00 */
[----:B--2---:R-:W-:Y:S02]  /*37280*/  STL.64 [R1+0x11f8], R8 ;  /* 0x0011f80801007387 */ /* 0x004fe40000100a00 */
[----:B------:R-:W2:Y:S02]  /*37290*/  LDL.64 R26, [R1+0x48] ;  /* 0x00004800011a7983 */ /* 0x000ea40000100a00 */
[----:B--2---:R0:W-:Y:S04]  /*372a0*/  STL.64 [R1+0x1208], R26 ;  /* 0x0012081a01007387 */ /* 0x0041e80000100a00 */
[----:B0-----:R-:W4:Y:S01]  /*372b0*/  LDL.64 R26, [R1+0x58] ;  /* 0x00005800011a7983 */ /* 0x001f220000100a00 */
[----:B------:R-:W2:Y:S02]  /*372c0*/  LDL.LU R12, [R1+0x160] ;  /* 0x00016000010c7983 */ /* 0x000ea40000300800 */
[----:B------:R-:W2:Y:S02]  /*372d0*/  LDL.LU R13, [R1+0x164] ;  /* 0x00016400010d7983 */ /* 0x000ea40000300800 */
[----:B------:R-:W3:Y:S01]  /*372e0*/  LDL.LU R14, [R1+0x168] ;  /* 0x00016800010e7983 */ /* 0x000ee20000300800 */
[----:B------:R-:W3:Y:S04]  /*372f0*/  LDL.LU R15, [R1+0x16c] ;  /* 0x00016c00010f7983 */ /* 0x000ee80000300800 */
[----:B---3--:R-:W-:Y:S01]  /*37300*/  STL.64 [R1+0x1120], R14 ;  /* 0x0011200e01007387 */ /* 0x008fe20000100a00 */
[----:B--2---:R0:W-:Y:S03]  /*37310*/  STL.64 [R1+0x1118], R12 ;  /* 0x0011180c01007387 */ /* 0x0041e60000100a00 */
[----:B0-----:R-:W2:Y:S01]  /*37320*/  LDL.LU R12, [R1+0x170] ;  /* 0x00017000010c7983 */ /* 0x001ea20000300800 */
[----:B------:R-:W2:Y:S02]  /*37330*/  LDL.LU R13, [R1+0x174] ;  /* 0x00017400010d7983 */ /* 0x000ea40000300800 */
[----:B------:R-:W-:-:S02]  /*37340*/  IMAD.MOV.U32 R14, RZ, RZ, R2 ;  /* 0x000000ffff0e7224 */ /* 0x000fc400078e0002 */
[----:B------:R-:W-:Y:S01]  /*37350*/  IMAD.MOV.U32 R15, RZ, RZ, R3 ;  /* 0x000000ffff0f7224 */ /* 0x000fe200078e0003 */
[----:B------:R-:W3:Y:S01]  /*37360*/  LDL.LU R2, [R1+0x1214] ;  /* 0x0012140001027983 */ /* 0x000ee20000300800 */
[----:B------:R-:W3:Y:S03]  /*37370*/  LDL.LU R3, [R1+0x1210] ;  /* 0x0012100001037983 */ /* 0x000ee60000300800 */
[----:B------:R0:W-:Y:S04]  /*37380*/  STL.64 [R1+0x1130], R14 ;  /* 0x0011300e01007387 */ /* 0x0001e80000100a00 */
[----:B--2---:R1:W-:Y:S01]  /*37390*/  STL.64 [R1+0x1128], R12 ;  /* 0x0011280c01007387 */ /* 0x0043e20000100a00 */
[----:B0-----:R-:W2:Y:S02]  /*373a0*/  LDL R14, [R1+0x18] ;  /* 0x00001800010e7983 */ /* 0x001ea40000100800 */
[----:B------:R-:W2:Y:S01]  /*373b0*/  LDL R15, [R1+0x1c] ;  /* 0x00001c00010f7983 */ /* 0x000ea20000100800 */
[----:B----4-:R-:W-:Y:S01]  /*373c0*/  HMMA.16816.F32 R8, R20, R26, R4 ;  /* 0x0000001a1408723c */ /* 0x010fe20000001804 */
[----:B--2---:R3:W-:Y:S01]  /*373d0*/  STL.64 [R1+0x11d0], R14 ;  /* 0x0011d00e01007387 */ /* 0x0047e20000100a00 */
[----:B------:R-:W2:Y:S02]  /*373e0*/  LDL.LU R16, [R1+0x220] ;  /* 0x0002200001107983 */ /* 0x000ea40000300800 */
[----:B------:R-:W2:Y:S02]  /*373f0*/  LDL.LU R17, [R1+0x224] ;  /* 0x0002240001117983 */ /* 0x000ea40000300800 */
[----:B------:R-:W4:Y:S01]  /*37400*/  LDL.LU R18, [R1+0x228] ;  /* 0x0002280001127983 */ /* 0x000f220000300800 */
[----:B------:R-:W4:Y:S01]  /*37410*/  LDL.LU R19, [R1+0x22c] ;  /* 0x00022c0001137983 */ /* 0x000f220000300800 */
[----:B-1----:R-:W2:Y:S02]  /*37420*/  LDL.LU R12, [R1+0x230] ;  /* 0x00023000010c7983 */ /* 0x002ea40000300800 */
[----:B------:R-:W2:Y:S02]  /*37430*/  LDL.LU R13, [R1+0x234] ;  /* 0x00023400010d7983 */ /* 0x000ea40000300800 */
[----:B------:R-:W-:-:S02]  /*37440*/  IMAD.MOV.U32 R4, RZ, RZ, R26 ;  /* 0x000000ffff047224 */ /* 0x000fc400078e001a */
[----:B---3--:R-:W-:-:S10]  /*37450*/  IMAD.MOV.U32 R15, RZ, RZ, R2 ;  /* 0x000000ffff0f7224 */ /* 0x008fd400078e0002 */
[----:B------:R-:W-:Y:S01]  /*37460*/  IMAD.MOV.U32 R2, RZ, RZ, R8 ;  /* 0x000000ffff027224 */ /* 0x000fe200078e0008 */
[----:B----4-:R0:W-:Y:S01]  /*37470*/  STL.64 [R1+0x11e0], R18 ;  /* 0x0011e01201007387 */ /* 0x0101e20000100a00 */
[----:B--2---:R-:W-:Y:S03]  /*37480*/  STL.64 [R1+0x11d8], R16 ;  /* 0x0011d81001007387 */ /* 0x004fe60000100a00 */
[----:B0-----:R-:W2:Y:S01]  /*37490*/  LDL.64 R18, [R1+0x38] ;  /* 0x0000380001127983 */ /* 0x001ea20000100a00 */
[----:B------:R0:W-:Y:S02]  /*374a0*/  STL [R1+0xf48], R0 ;  /* 0x000f480001007387 */ /* 0x0001e40000100800 */
[----:B0-----:R-:W-:Y:S02]  /*374b0*/  IMAD.MOV.U32 R0, RZ, RZ, R27 ;  /* 0x000000ffff007224 */ /* 0x001fe400078e001b */
[----:B------:R-:W3:Y:S01]  /*374c0*/  LDL.LU.64 R26, [R1+0x1208] ;  /* 0x00120800011a7983 */ /* 0x000ee20000300a00 */
[----:B------:R-:W-:Y:S02]  /*374d0*/  STL.64 [R1+0x2a0], R8 ;  /* 0x0002a00801007387 */ /* 0x000fe40000100a00 */
[----:B------:R0:W-:Y:S02]  /*374e0*/  STL.64 [R1+0x2a8], R10 ;  /* 0x0002a80a01007387 */ /* 0x0001e40000100a00 */
[----:B0-----:R-:W3:Y:S01]  /*374f0*/  LDL.LU.64 R10, [R1+0x1200] ;  /* 0x00120000010a7983 */ /* 0x001ee20000300a00 */
[----:B------:R-:W3:Y:S02]  /*37500*/  LDL.LU.64 R8, [R1+0x11f8] ;  /* 0x0011f80001087983 */ /* 0x000ee40000300a00 */
[----:B------:R-:W-:Y:S02]  /*37510*/  STL [R1+0xf4c], R2 ;  /* 0x000f4c0201007387 */ /* 0x000fe40000100800 */
[----:B------:R-:W-:Y:S01]  /*37520*/  IMAD.MOV.U32 R14, RZ, RZ, R3 ;  /* 0x000000ffff0e7224 */ /* 0x000fe200078e0003 */
[----:B---3--:R-:W-:Y:S11]  /*37530*/  HMMA.16816.F32 R8, R20, R26, R8 ;  /* 0x0000001a1408723c */ /* 0x008ff60000001808 */
[----:B------:R-:W-:Y:S11]  /*37540*/  @!UPT UIADD3 URZ, URZ, URZ, URZ ;  /* 0x0000003f3f3ff290 */ /* 0x000ff6000fffe03f */
[----:B------:R-:W-:Y:S01]  /*37550*/  @!UPT UIADD3 URZ, URZ, URZ, URZ ;  /* 0x0000003f3f3ff290 */ /* 0x000fe2000fffe03f */
[----:B------:R0:W-:Y:S01]  /*37560*/  STL.64 [R1+0x320], R8 ;  /* 0x0003200801007387 */ /* 0x0001e20000100a00 */
[----:B------:R1:W-:Y:S02]  /*37570*/  STL.64 [R1+0x328], R10 ;  /* 0x0003280a01007387 */ /* 0x0003e40000100a00 */
[----:B------:R-:W-:Y:S02]  /*37580*/  IMAD.MOV.U32 R3, RZ, RZ, R8 ;  /* 0x000000ffff037224 */ /* 0x000fe400078e0008 */
[----:B0-----:R-:W3:Y:S01]  /*37590*/  LDL.LU R8, [R1+0x150] ;  /* 0x0001500001087983 */ /* 0x001ee20000300800 */
[----:B------:R-:W-:Y:S02]  /*375a0*/  IMAD.MOV.U32 R9, RZ, RZ, R28 ;  /* 0x000000ffff097224 */ /* 0x000fe400078e001c */
[----:B------:R-:W4:Y:S02]  /*375b0*/  LDL.LU R28, [R1+0x11f4] ;  /* 0x0011f400011c7983 */ /* 0x000f240000300800 */
[----:B-1----:R-:W-:-:S02]  /*375c0*/  IMAD.MOV.U32 R10, RZ, RZ, R29 ;  /* 0x000000ffff0a7224 */ /* 0x002fc400078e001d */
[----:B------:R-:W2:Y:S01]  /*375d0*/  LDL.LU R29, [R1+0x11f0] ;  /* 0x0011f000011d7983 */ /* 0x000ea20000300800 */
[----:B------:R-:W2:Y:S02]  /*375e0*/  LDL.LU R11, [R1+0x15c] ;  /* 0x00015c00010b7983 */ /* 0x000ea40000300800 */
[----:B------:R-:W-:Y:S01]  /*375f0*/  IMAD.MOV.U32 R5, RZ, RZ, R26 ;  /* 0x000000ffff057224 */ /* 0x000fe200078e001a */
[----:B--2---:R-:W-:Y:S01]  /*37600*/  STL.64 [R1+0x1140], R10 ;  /* 0x0011400a01007387 */ /* 0x004fe20000100a00 */
[----:B---3--:R0:W-:Y:S03]  /*37610*/  STL.64 [R1+0x1138], R8 ;  /* 0x0011380801007387 */ /* 0x0081e60000100a00 */
[----:B0-----:R-:W2:Y:S01]  /*37620*/  LDL.LU R8, [R1+0x190] ;  /* 0x0001900001087983 */ /* 0x001ea20000300800 */
[----:B------:R-:W2:Y:S02]  /*37630*/  LDL.LU R9, [R1+0x194] ;  /* 0x0001940001097983 */ /* 0x000ea40000300800 */
[----:B----4-:R-:W-:-:S02]  /*37640*/  IMAD.MOV.U32 R10, RZ, RZ, R28 ;  /* 0x000000ffff0a7224 */ /* 0x010fc400078e001c */
[----:B------:R-:W-:Y:S01]  /*37650*/  IMAD.MOV.U32 R11, RZ, RZ, R29 ;  /* 0x000000ffff0b7224 */ /* 0x000fe200078e001d */
[----:B------:R-:W3:Y:S01]  /*37660*/  LDL.LU R28, [R1+0x11ec] ;  /* 0x0011ec00011c7983 */ /* 0x000ee20000300800 */
[----:B------:R-:W4:Y:S02]  /*37670*/  LDL.LU R29, [R1+0x11e8] ;  /* 0x0011e800011d7983 */ /* 0x000f240000300800 */
[----:B------:R-:W3:Y:S02]  /*37680*/  LDL.LU R24, [R1+0x210] ;  /* 0x0002100001187983 */ /* 0x000ee40000300800 */
[----:B------:R-:W3:Y:S02]  /*37690*/  LDL.LU R25, [R1+0x214] ;  /* 0x0002140001197983 */ /* 0x000ee40000300800 */
[----:B------:R-:W-:Y:S01]  /*376a0*/  IMAD.MOV.U32 R2, RZ, RZ, R27 ;  /* 0x000000ffff027224 */ /* 0x000fe200078e001b */
[----:B------:R-:W3:Y:S01]  /*376b0*/  LDL.LU R26, [R1+0x218] ;  /* 0x00021800011a7983 */ /* 0x000ee20000300800 */
[----:B------:R-:W3:Y:S02]  /*376c0*/  LDL.LU R27, [R1+0x21c] ;  /* 0x00021c00011b7983 */ /* 0x000ee40000300800 */
[----:B------:R-:W-:Y:S01]  /*376d0*/  STL.64 [R1+0x1150], R10 ;  /* 0x0011500a01007387 */ /* 0x000fe20000100a00 */
[----:B------:R-:W-:Y:S01]  /*376e0*/  HMMA.16816.F32 R12, R20, R18, R12 ;  /* 0x00000012140c723c */ /* 0x000fe2000000180c */
[----:B------:R-:W-:Y:S01]  /*376f0*/  IMAD.MOV.U32 R6, RZ, RZ, R18 ;  /* 0x000000ffff067224 */ /* 0x000fe200078e0012 */
[----:B--2---:R-:W-:Y:S01]  /*37700*/  STL.64 [R1+0x1148], R8 ;  /* 0x0011480801007387 */ /* 0x004fe20000100a00 */
[----:B------:R0:W-:Y:S02]  /*37710*/  STL [R1+0xf50], R3 ;  /* 0x000f500301007387 */ /* 0x0001e40000100800 */
[----:B0-----:R-:W-:-:S02]  /*37720*/  IMAD.MOV.U32 R3, RZ, RZ, R19 ;  /* 0x000000ffff037224 */ /* 0x001fc400078e0013 */
[----:B------:R-:W2:Y:S01]  /*37730*/  LDL.LU.64 R18, [R1+0x11e0] ;  /* 0x0011e00001127983 */ /* 0x000ea20000300a00 */
[----:B------:R-:W2:Y:S11]  /*37740*/  LDL.LU.64 R16, [R1+0x11d8] ;  /* 0x0011d80001107983 */ /* 0x000eb60000300a00 */
[----:B------:R-:W-:Y:S04]  /*37750*/  @!UPT UIADD3 URZ, URZ, URZ, URZ ;  /* 0x0000003f3f3ff290 */ /* 0x000fe8000fffe03f */
[----:B------:R-:W-:Y:S02]  /*37760*/  STL.64 [R1+0x310], R12 ;  /* 0x0003100c01007387 */ /* 0x000fe40000100a00 */
[----:B------:R0:W-:Y:S02]  /*37770*/  STL.64 [R1+0x318], R14 ;  /* 0x0003180e01007387 */ /* 0x0001e40000100a00 */
[----:B0-----:R-:W2:Y:S01]  /*37780*/  LDL.LU.64 R14, [R1+0x11d0] ;  /* 0x0011d000010e7983 */ /* 0x001ea20000300a00 */
[----:B----4-:R-:W-:Y:S02]  /*37790*/  IMAD.MOV.U32 R10, RZ, RZ, R29 ;  /* 0x000000ffff0a7224 */ /* 0x010fe400078e001d */
[----:B---3--:R-:W-:Y:S02]  /*377a0*/  IMAD.MOV.U32 R11, RZ, RZ, R28 ;  /* 0x000000ffff0b7224 */ /* 0x008fe400078e001c */
[----:B------:R-:W-:-:S05]  /*377b0*/  IMAD.MOV.U32 R28, RZ, RZ, R12 ;  /* 0x000000ffff1c7224 */ /* 0x000fca00078e000c */
[----:B------:R-:W-:Y:S01]  /*377c0*/  STL [R1+0xf54], R28 ;  /* 0x000f541c01007387 */ /* 0x000fe20000100800 */
[C---:B--2---:R-:W-:Y:S08]  /*377d0*/  HMMA.16816.F32 R16, R20.reuse, R10, R16 ;  /* 0x0000000a1410723c */ /* 0x044ff00000001810 */
[----:B------:R-:W-:Y:S11]  /*377e0*/  HMMA.16816.F32 R24, R20, R14, R24 ;  /* 0x0000000e1418723c */ /* 0x000ff60000001818 */
[----:B------:R-:W-:Y:S04]  /*377f0*/  @!UPT UIADD3 URZ, URZ, URZ, URZ ;  /* 0x0000003f3f3ff290 */ /* 0x000fe8000fffe03f */
[----:B------:R-:W-:Y:S01]  /*37800*/  STL.64 [R1+0x330], R16 ;  /* 0x0003301001007387 */ /* 0x000fe20000100a00 */
[----:B------:R-:W-:Y:S02]  /*37810*/  STL.64 [R1+0x338], R18 ;  /* 0x0003381201007387 */ /* 0x000fe40000100a00 */
[----:B------:R0:W-:Y:S02]  /*37820*/  STL.64 [R1+0x1160], R10 ;  /* 0x0011600a01007387 */ /* 0x0001e40000100a00 */
[----:B------:R-:W-:Y:S02]  /*37830*/  IMAD.MOV.U32 R29, RZ, RZ, R16 ;  /* 0x000000ffff1d7224 */ /* 0x000fe400078e0010 */
[----:B0-----:R-:W-:Y:S02]  /*37840*/  IMAD.MOV.U32 R10, RZ, RZ, R6 ;  /* 0x000000ffff0a7224 */ /* 0x001fe400078e0006 */
[----:B------:R-:W-:-:S05]  /*37850*/  IMAD.MOV.U32 R11, RZ, RZ, R3 ;  /* 0x000000ffff0b7224 */ /* 0x000fca00078e0003 */
[----:B------:R0:W-:Y:S02]  /*37860*/  STL.64 [R1+0x1178], R10 ;  /* 0x0011780a01007387 */ /* 0x0001e40000100a00 */
[----:B0-----:R-:W-:Y:S02]  /*37870*/  IMAD.MOV.U32 R10, RZ, RZ, R5 ;  /* 0x000000ffff0a7224 */ /* 0x001fe400078e0005 */
[----:B------:R-:W-:-:S05]  /*37880*/  IMAD.MOV.U32 R11, RZ, RZ, R2 ;  /* 0x000000ffff0b7224 */ /* 0x000fca00078e0002 */
[----:B------:R0:W-:Y:S01]  /*37890*/  STL.64 [R1+0x1190], R10 ;  /* 0x0011900a01007387 */ /* 0x0001e20000100a00 */
[----:B------:R-:W2:Y:S02]  /*378a0*/  LDL.LU R16, [R1+0x1f0] ;  /* 0x0001f00001107983 */ /* 0x000ea40000300800 */
[----:B------:R-:W2:Y:S02]  /*378b0*/  LDL.LU R17, [R1+0x1f4] ;  /* 0x0001f40001117983 */ /* 0x000ea40000300800 */
[----:B------:R-:W2:Y:S01]  /*378c0*/  LDL.LU R18, [R1+0x1f8] ;  /* 0x0001f80001127983 */ /* 0x000ea20000300800 */
[----:B------:R-:W2:Y:S01]  /*378d0*/  LDL.LU R19, [R1+0x1fc] ;  /* 0x0001fc0001137983 */ /* 0x000ea20000300800 */
[----:B0-----:R-:W-:Y:S02]  /*378e0*/  IMAD.MOV.U32 R10, RZ, RZ, R4 ;  /* 0x000000ffff0a7224 */ /* 0x001fe400078e0004 */
[----:B------:R-:W-:Y:S01]  /*378f0*/  IMAD.MOV.U32 R11, RZ, RZ, R0 ;  /* 0x000000ffff0b7224 */ /* 0x000fe200078e0000 */
[----:B------:R-:W3:Y:S01]  /*37900*/  LDL.LU R4, [R1+0x200] ;  /* 0x0002000001047983 */ /* 0x000ee20000300800 */
[----:B------:R-:W3:Y:S02]  /*37910*/  LDL.LU R5, [R1+0x204] ;  /* 0x0002040001057983 */ /* 0x000ee40000300800 */
[----:B------:R-:W3:Y:S02]  /*37920*/  LDL.LU R6, [R1+0x208] ;  /* 0x0002080001067983 */ /* 0x000ee40000300800 */
[----:B------:R-:W3:Y:S01]  /*37930*/  LDL.LU R7, [R1+0x20c] ;  /* 0x00020c0001077983 */ /* 0x000ee20000300800 */
[----:B------:R0:W-:Y:S01]  /*37940*/  STL.64 [R1+0x11a8], R10 ;  /* 0x0011a80a01007387 */ /* 0x0001e20000100a00 */
[----:B------:R-:W4:Y:S02]  /*37950*/  LDL.LU R8, [R1+0x1e0] ;  /* 0x0001e00001087983 */ /* 0x000f240000300800 */
[----:B------:R-:W4:Y:S01]  /*37960*/  LDL.LU R9, [R1+0x1e4] ;  /* 0x0001e40001097983 */ /* 0x000f220000300800 */
[----:B0-----:R-:W4:Y:S01]  /*37970*/  LDL.LU R10, [R1+0x1e8] ;  /* 0x0001e800010a7983 */ /* 0x001f220000300800 */
[----:B------:R-:W4:Y:S02]  /*37980*/  LDL.LU R11, [R1+0x1ec] ;  /* 0x0001ec00010b7983 */ /* 0x000f240000300800 */
[----:B------:R-:W-:Y:S02]  /*37990*/  STL [R1+0xf58], R29 ;  /* 0x000f581d01007387 */ /* 0x000fe40000100800 */
[----:B------:R-:W-:Y:S01]  /*379a0*/  STL.64 [R1+0x340], R24 ;  /* 0x0003401801007387 */ /* 0x000fe20000100a00 */
[----:B------:R0:W-:Y:S04]  /*379b0*/  STL.64 [R1+0x348], R26 ;  /* 0x0003481a01007387 */ /* 0x0001e80000100a00 */
[----:B0-----:R-:W3:Y:S01]  /*379c0*/  LDL.LU.64 R26, [R1+0x11c8] ;  /* 0x0011c800011a7983 */ /* 0x001ee20000300a00 */
        /* <DEDUP_REMOVED lines=26> */
[----:B0-----:R-:W3:Y:S02]  /*37b70*/  LDL.LU.64 R6, [R1+0x11c0] ;  /* 0x0011c00001067983 */ /* 0x001ee40000300a00 */
[----:B---3--:R-:W-:Y:S02]  /*37b80*/  HMMA.16816.F32 R20, R20, R6, R16 ;  /* 0x000000061414723c */ /* 0x008fe40000001810 */
[----:B------:R-:W4:Y:S01]  /*37b90*/  LDL.LU.64 R18, [R1+0x11b8] ;  /* 0x0011b80001127983 */ /* 0x000f220000300a00 */
[----:B------:R-:W4:Y:S11]  /*37ba0*/  LDL.LU.64 R16, [R1+0x11b0] ;  /* 0x0011b00001107983 */ /* 0x000f360000300a00 */
[----:B------:R-:W-:Y:S09]  /*37bb0*/  @!UPT UIADD3 URZ, URZ, URZ, URZ ;  /* 0x0000003f3f3ff290 */ /* 0x000ff2000fffe03f */
[----:B------:R-:W-:Y:S01]  /*37bc0*/  STL.64 [R1+0x350], R20 ;  /* 0x0003501401007387 */ /* 0x000fe20000100a00 */
[----:B------:R0:W-:Y:S03]  /*37bd0*/  STL.64 [R1+0x358], R22 ;  /* 0x0003581601007387 */ /* 0x0001e60000100a00 */
[----:B0-----:R-:W4:Y:S02]  /*37be0*/  LDL.LU.64 R22, [R1+0x68] ;  /* 0x0000680001167983 */ /* 0x001f240000300a00 */
[----:B----4-:R-:W-:Y:S11]  /*37bf0*/  HMMA.16816.F32 R8, R16, R22, R8 ;  /* 0x000000161008723c */ /* 0x010ff60000001808 */
[----:B------:R-:W-:Y:S11]  /*37c00*/  @!UPT UIADD3 URZ, URZ, URZ, URZ ;  /* 0x0000003f3f3ff290 */ /* 0x000ff6000fffe03f */
[----:B------:R-:W-:Y:S01]  /*37c10*/  @!UPT UIADD3 URZ, URZ, URZ, URZ ;  /* 0x0000003f3f3ff290 */ /* 0x000fe2000fffe03f */
[----:B------:R-:W-:Y:S01]  /*37c20*/  STL.64 [R1+0x300], R8 ;  /* 0x0003000801007387 */ /* 0x000fe20000100a00 */
[----:B------:R0:W-:Y:S03]  /*37c30*/  STL.64 [R1+0x308], R10 ;  /* 0x0003080a01007387 */ /* 0x0001e60000100a00 */
[----:B0-----:R-:W2:Y:S01]  /*37c40*/  LDL.LU.64 R10, [R1+0x11a8] ;  /* 0x0011a800010a7983 */ /* 0x001ea20000300a00 */
[----:B------:R-:W-:-:S05]  /*37c50*/  IMAD.MOV.U32 R4, RZ, RZ, R9 ;  /* 0x000000ffff047224 */ /* 0x000fca00078e0009 */
[----:B------:R-:W-:Y:S01]  /*37c60*/  STL [R1+0xf5c], R4 ;  /* 0x000f5c0401007387 */ /* 0x000fe20000100800 */
[C---:B--2---:R-:W-:Y:S03]  /*37c70*/  HMMA.16816.F32 R8, R16.reuse, R10, R12 ;  /* 0x0000000a1008723c */ /* 0x044fe6000000180c */
[----:B------:R-:W2:Y:S01]  /*37c80*/  LDL.LU.64 R14, [R1+0x11a0] ;  /* 0x0011a000010e7983 */ /* 0x000ea20000300a00 */
[----:B------:R-:W2:Y:S11]  /*37c90*/  LDL.LU.64 R12, [R1+0x1198] ;  /* 0x00119800010c7983 */ /* 0x000eb60000300a00 */
[----:B------:R-:W-:Y:S08]  /*37ca0*/  @!UPT UIADD3 URZ, URZ, URZ, URZ ;  /* 0x0000003f3f3ff290 */ /* 0x000ff0000fffe03f */
[----:B------:R-:W-:Y:S01]  /*37cb0*/  STL.64 [R1+0x2f0], R8 ;  /* 0x0002f00801007387 */ /* 0x000fe20000100a00 */
[----:B------:R0:W-:Y:S03]  /*37cc0*/  STL.64 [R1+0x2f8], R10 ;  /* 0x0002f80a01007387 */ /* 0x0001e60000100a00 */
[----:B0-----:R-:W2:Y:S02]  /*37cd0*/  LDL.LU.64 R10, [R1+0x1190] ;  /* 0x00119000010a7983 */ /* 0x001ea40000300a00 */
[----:B--2---:R-:W-:Y:S02]  /*37ce0*/  HMMA.16816.F32 R8, R16, R10, R12 ;  /* 0x0000000a1008723c */ /* 0x004fe4000000180c */
[----:B------:R-:W2:Y:S01]  /*37cf0*/  LDL.LU.64 R14, [R1+0x1188] ;  /* 0x00118800010e7983 */ /* 0x000ea20000300a00 */
[----:B------:R-:W2:Y:S11]  /*37d00*/  LDL.LU.64 R12, [R1+0x1180] ;  /* 0x00118000010c7983 */ /* 0x000eb60000300a00 */
[----:B------:R-:W-:Y:S09]  /*37d10*/  @!UPT UIADD3 URZ, URZ, URZ, URZ ;  /* 0x0000003f3f3ff290 */ /* 0x000ff2000fffe03f */
        /* <DEDUP_REMOVED lines=27> */
[C---:B---3--:R-:W-:Y:S11]  /*37ed0*/  HMMA.16816.F32 R12, R16.reuse, R26, R12 ;  /* 0x0000001a100c723c */ /* 0x048ff6000000180c */
[----:B------:R-:W-:Y:S11]  /*37ee0*/  @!UPT UIADD3 URZ, URZ, URZ, URZ ;  /* 0x0000003f3f3ff290 */ /* 0x000ff6000fffe03f */
[----:B------:R-:W-:Y:S01]  /*37ef0*/  @!UPT UIADD3 URZ, URZ, URZ, URZ ;  /* 0x0000003f3f3ff290 */ /* 0x000fe2000fffe03f */
[----:B------:R-:W-:Y:S01]  /*37f00*/  STL.64 [R1+0x170], R12 ;  /* 0x0001700c01007387 */ /* 0x000fe20000100a00 */
[----:B------:R0:W-:Y:S03]  /*37f10*/  STL.64 [R1+0x178], R14 ;  /* 0x0001780e01007387 */ /* 0x0001e60000100a00 */
[----:B0-----:R-:W3:Y:S01]  /*37f20*/  LDL.LU.64 R14, [R1+0x1120] ;  /* 0x00112000010e7983 */ /* 0x001ee20000300a00 */
[----:B------:R-:W3:Y:S02]  /*37f30*/  LDL.LU.64 R12, [R1+0x1118] ;  /* 0x00111800010c7983 */ /* 0x000ee40000300a00 */
[----:B---3--:R-:W-:Y:S01]  /*37f40*/  HMMA.16816.F32 R16, R16, R6, R12 ;  /* 0x000000061010723c */ /* 0x008fe2000000180c */
[----:B------:R-:W2:Y:S01]  /*37f50*/  LDL.LU.64 R14, [R1+0x1110] ;  /* 0x00111000010e7983 */ /* 0x000ea20000300a00 */
[----:B------:R-:W2:Y:S11]  /*37f60*/  LDL.LU.64 R12, [R1+0x1108] ;  /* 0x00110800010c7983 */ /* 0x000eb60000300a00 */
[----:B------:R-:W-:Y:S10]  /*37f70*/  @!UPT UIADD3 URZ, URZ, URZ, URZ ;  /* 0x0000003f3f3ff290 */ /* 0x000ff4000fffe03f */
[----:B------:R0:W-:Y:S01]  /*37f80*/  STL.64 [R1+0x1c0], R16 ;  /* 0x0001c01001007387 */ /* 0x0001e20000100a00 */
[----:B------:R1:W-:Y:S03]  /*37f90*/  STL.64 [R1+0x1c8], R18 ;  /* 0x0001c81201007387 */ /* 0x0003e60000100a00 */
[----:B0-----:R-:W3:Y:S01]  /*37fa0*/  LDL.LU R16, [R1+0x130] ;  /* 0x0001300001107983 */ /* 0x001ee20000300800 */
[----:B------:R-:W3:Y:S02]  /*37fb0*/  LDL.LU R17, [R1+0x134] ;  /* 0x0001340001117983 */ /* 0x000ee40000300800 */
[----:B-1----:R-:W4:Y:S02]  /*37fc0*/  LDL.LU R18, [R1+0x138] ;  /* 0x0001380001127983 */ /* 0x002f240000300800 */
[----:B------:R-:W4:Y:S02]  /*37fd0*/  LDL.LU R19, [R1+0x13c] ;  /* 0x00013c0001137983 */ /* 0x000f240000300800 */
[----:B------:R-:W-:-:S02]  /*37fe0*/  IMAD.MOV.U32 R28, RZ, RZ, R22 ;  /* 0x000000ffff1c7224 */ /* 0x000fc400078e0016 */
[----:B------:R-:W-:Y:S01]  /*37ff0*/  IMAD.MOV.U32 R25, RZ, RZ, R23 ;  /* 0x000000ffff197224 */ /* 0x000fe200078e0017 */
[----:B--2---:R-:W-:Y:S11]  /*38000*/  HMMA.16816.F32 R8, R12, R22, R8 ;  /* 0x000000160c08723c */ /* 0x004ff60000001808 */
[----:B------:R-:W-:Y:S11]  /*38010*/  @!UPT UIADD3 URZ, URZ, URZ, URZ ;  /* 0x0000003f3f3ff290 */ /* 0x000ff6000fffe03f */
[----:B------:R-:W-:Y:S02]  /*38020*/  @!UPT UIADD3 URZ, URZ, URZ, URZ ;  /* 0x0000003f3f3ff290 */ /* 0x000fe4000fffe03f */
[----:B------:R-:W-:Y:S01]  /*38030*/  IMAD.MOV.U32 R21, RZ, RZ, R9 ;  /* 0x000000ffff157224 */ /* 0x000fe200078e0009 */
[----:B----4-:R0:W-:Y:S01]  /*38040*/  STL.64 [R1+0x1100], R18 ;  /* 0x0011001201007387 */ /* 0x0101e20000100a00 */
[----:B---3--:R-:W-:Y:S03]  /*38050*/  STL.64 [R1+0x10f8], R16 ;  /* 0x0010f81001007387 */ /* 0x008fe60000100a00 */
[----:B0-----:R-:W2:Y:S01]  /*38060*/  LDL.LU.64 R18, [R1+0x58] ;  /* 0x0000580001127983 */ /* 0x001ea20000300a00 */
[----:B------:R-:W-:Y:S02]  /*38070*/  STL [R1+0x10c0], R7 ;  /* 0x0010c00701007387 */ /* 0x000fe40000100800 */
[----:B------:R0:W-:Y:S02]  /*38080*/  STL.64 [R1+0x1d0], R8 ;  /* 0x0001d00801007387 */ /* 0x0001e40000100a00 */
[----:B------:R1:W-:Y:S01]  /*38090*/  STL.64 [R1+0x1d8], R10 ;  /* 0x0001d80a01007387 */ /* 0x0003e20000100a00 */
[----:B0-----:R-:W3:Y:S01]  /*380a0*/  LDL.LU R8, [R1+0x120] ;  /* 0x0001200001087983 */ /* 0x001ee20000300800 */
[----:B------:R-:W3:Y:S02]  /*380b0*/  LDL.LU R9, [R1+0x124] ;  /* 0x0001240001097983 */ /* 0x000ee40000300800 */
[----:B-1----:R-:W3:Y:S02]  /*380c0*/  LDL.LU R10, [R1+0x128] ;  /* 0x00012800010a7983 */ /* 0x002ee40000300800 */
[----:B------:R-:W3:Y:S01]  /*380d0*/  LDL.LU R11, [R1+0x12c] ;  /* 0x00012c00010b7983 */ /* 0x000ee20000300800 */
[----:B------:R0:W-:Y:S01]  /*380e0*/  STL [R1+0xf64], R21 ;  /* 0x000f641501007387 */ /* 0x0001e20000100800 */
[----:B------:R-:W4:Y:S03]  /*380f0*/  LDL.LU R20, [R1+0x140] ;  /* 0x0001400001147983 */ /* 0x000f260000300800 */
[----:B0-----:R-:W4:Y:S01]  /*38100*/  LDL.LU R21, [R1+0x144] ;  /* 0x0001440001157983 */ /* 0x001f220000300800 */
[----:B------:R-:W4:Y:S02]  /*38110*/  LDL.LU R22, [R1+0x148] ;  /* 0x0001480001167983 */ /* 0x000f240000300800 */
[----:B------:R-:W4:Y:S02]  /*38120*/  LDL.LU R23, [R1+0x14c] ;  /* 0x00014c0001177983 */ /* 0x000f240000300800 */
[----:B--2---:R-:W-:-:S02]  /*38130*/  IMAD.MOV.U32 R24, RZ, RZ, R18 ;  /* 0x000000ffff187224 */ /* 0x004fc400078e0012 */
[----:B------:R-:W-:Y:S01]  /*38140*/  IMAD.MOV.U32 R5, RZ, RZ, R19 ;  /* 0x000000ffff057224 */ /* 0x000fe200078e0013 */
[C---:B----4-:R-:W-:Y:S01]  /*38150*/  HMMA.16816.F32 R20, R12.reuse, R18, R20 ;  /* 0x000000120c14723c */ /* 0x050fe20000001814 */
[----:B------:R-:W2:Y:S01]  /*38160*/  LDL.LU.64 R18, [R1+0x1100] ;  /* 0x0011000001127983 */ /* 0x000ea20000300a00 */
[----:B------:R-:W2:Y:S11]  /*38170*/  LDL.LU.64 R16, [R1+0x10f8] ;  /* 0x0010f80001107983 */ /* 0x000eb60000300a00 */
[----:B------:R-:W-:Y:S10]  /*38180*/  @!UPT UIADD3 URZ, URZ, URZ, URZ ;  /* 0x0000003f3f3ff290 */ /* 0x000ff4000fffe03f */
[----:B------:R-:W-:Y:S01]  /*38190*/  STL.64 [R1+0x1e0], R20 ;  /* 0x0001e01401007387 */ /* 0x000fe20000100a00 */
[----:B------:R-:W-:Y:S02]  /*381a0*/  STL.64 [R1+0x1e8], R22 ;  /* 0x0001e81601007387 */ /* 0x000fe40000100a00 */
[----:B------:R-:W-:Y:S02]  /*381b0*/  STL.64 [R1+0x10d0], R26 ;  /* 0x0010d01a01007387 */ /* 0x000fe40000100a00 */
[----:B------:R0:W-:Y:S02]  /*381c0*/  STL.64 [R1+0x10c8], R24 ;  /* 0x0010c81801007387 */ /* 0x0001e40000100a00 */
[----:B0-----:R-:W4:Y:S01]  /*381d0*/  LDL.LU R24, [R1+0x100] ;  /* 0x0001000001187983 */ /* 0x001f220000300800 */
[----:B------:R-:W4:Y:S02]  /*381e0*/  LDL.LU R25, [R1+0x104] ;  /* 0x0001040001197983 */ /* 0x000f240000300800 */
[----:B------:R-:W2:Y:S02]  /*381f0*/  LDL.LU R26, [R1+0x108] ;  /* 0x00010800011a7983 */ /* 0x000ea40000300800 */
[----:B------:R-:W2:Y:S02]  /*38200*/  LDL.LU R27, [R1+0x10c] ;  /* 0x00010c00011b7983 */ /* 0x000ea40000300800 */
[----:B------:R-:W-:Y:S01]  /*38210*/  IMAD.MOV.U32 R22, RZ, RZ, R21 ;  /* 0x000000ffff167224 */ /* 0x000fe200078e0015 */
[----:B--2---:R0:W-:Y:S01]  /*38220*/  STL.64 [R1+0x10f0], R26 ;  /* 0x0010f01a01007387 */ /* 0x0041e20000100a00 */
[----:B----4-:R-:W-:Y:S03]  /*38230*/  STL.64 [R1+0x10e8], R24 ;  /* 0x0010e81801007387 */ /* 0x010fe60000100a00 */
[----:B0-----:R-:W2:Y:S01]  /*38240*/  LDL.LU.64 R26, [R1+0x28] ;  /* 0x00002800011a7983 */ /* 0x001ea20000300a00 */
[----:B------:R0:W-:Y:S03]  /*38250*/  STL [R1+0xf68], R22 ;  /* 0x000f681601007387 */ /* 0x0001e60000100800 */
[----:B0-----:R-:W4:Y:S02]  /*38260*/  LDL.LU.64 R22, [R1+0x48] ;  /* 0x0000480001167983 */ /* 0x001f240000300a00 */
[----:B----4-:R-:W-:Y:S01]  /*38270*/  HMMA.16816.F32 R16, R12, R22, R16 ;  /* 0x000000160c10723c */ /* 0x010fe20000001810 */
[----:B------:R-:W-:-:S02]  /*38280*/  IMAD.MOV.U32 R29, RZ, RZ, R23 ;  /* 0x000000ffff1d7224 */ /* 0x000fc400078e0017 */
[----:B------:R-:W-:Y:S11]  /*38290*/  IMAD.MOV.U32 R7, RZ, RZ, R22 ;  /* 0x000000ffff077224 */ /* 0x000ff600078e0016 */
[----:B------:R-:W-:Y:S09]  /*382a0*/  @!UPT UIADD3 URZ, URZ, URZ, URZ ;  /* 0x0000003f3f3ff290 */ /* 0x000ff2000fffe03f */
[----:B------:R-:W-:Y:S01]  /*382b0*/  STL.64 [R1+0x1f0], R16 ;  /* 0x0001f01001007387 */ /* 0x000fe20000100a00 */
[----:B------:R0:W-:Y:S02]  /*382c0*/  STL.64 [R1+0x1f8], R18 ;  /* 0x0001f81201007387 */ /* 0x0001e40000100a00 */
[----:B------:R-:W-:Y:S01]  /*382d0*/  STL [R1+0xf70], R16 ;  /* 0x000f701001007387 */ /* 0x000fe20000100800 */
[----:B0-----:R-:W3:Y:S01]  /*382e0*/  LDL.LU.64 R18, [R1+0x38] ;  /* 0x0000380001127983 */ /* 0x001ee20000300a00 */
[----:B------:R-:W-:-:S05]  /*382f0*/  IMAD.MOV.U32 R23, RZ, RZ, R17 ;  /* 0x000000ffff177224 */ /* 0x000fca00078e0011 */
[----:B------:R0:W-:Y:S01]  /*38300*/  STL [R1+0xf6c], R23 ;  /* 0x000f6c1701007387 */ /* 0x0001e20000100800 */
[----:B------:R-:W4:Y:S02]  /*38310*/  LDL.LU R20, [R1+0xf0] ;  /* 0x0000f00001147983 */ /* 0x000f240000300800 */
[----:B------:R-:W4:Y:S02]  /*38320*/  LDL.LU R21, [R1+0xf4] ;  /* 0x0000f40001157983 */ /* 0x000f240000300800 */
[----:B------:R-:W2:Y:S01]  /*38330*/  LDL.LU R22, [R1+0xf8] ;  /* 0x0000f80001167983 */ /* 0x000ea20000300800 */
[----:B0-----:R-:W2:Y:S01]  /*38340*/  LDL.LU R23, [R1+0xfc] ;  /* 0x0000fc0001177983 */ /* 0x001ea20000300800 */
[----:B---3--:R-:W-:Y:S01]  /*38350*/  HMMA.16816.F32 R8, R12, R18, R8 ;  /* 0x000000120c08723c */ /* 0x008fe20000001808 */
[----:B------:R-:W-:Y:S02]  /*38360*/  IMAD.MOV.U32 R2, RZ, RZ, R18 ;  /* 0x000000ffff027224 */ /* 0x000fe400078e0012 */
[----:B------:R-:W-:Y:S01]  /*38370*/  IMAD.MOV.U32 R0, RZ, RZ, R19 ;  /* 0x000000ffff007224 */ /* 0x000fe200078e0013 */
[----:B--2---:R0:W-:Y:S01]  /*38380*/  STL.64 [R1+0x10e0], R22 ;  /* 0x0010e01601007387 */ /* 0x0041e20000100a00 */
[----:B----4-:R-:W-:Y:S11]  /*38390*/  STL.64 [R1+0x10d8], R20 ;  /* 0x0010d81401007387 */ /* 0x010ff60000100a00 */
[----:B------:R-:W-:Y:S08]  /*383a0*/  @!UPT UIADD3 URZ, URZ, URZ, URZ ;  /* 0x0000003f3f3ff290 */ /* 0x000ff0000fffe03f */
[----:B------:R-:W-:Y:S01]  /*383b0*/  IMAD.MOV.U32 R17, RZ, RZ, R8 ;  /* 0x000000ffff117224 */ /* 0x000fe200078e0008 */
[----:B0-----:R-:W2:Y:S01]  /*383c0*/  LDL.LU.64 R22, [R1+0x18] ;  /* 0x0000180001167983 */ /* 0x001ea20000300a00 */
        /* <DEDUP_REMOVED lines=11> */
[----:B------:R-:W-:-:S02]  /*38480*/  IMAD.MOV.U32 R4, RZ, RZ, R26 ;  /* 0x000000ffff047224 */ /* 0x000fc400078e001a */
[----:B------:R-:W-:Y:S01]  /*38490*/  IMAD.MOV.U32 R3, RZ, RZ, R27 ;  /* 0x000000ffff037224 */ /* 0x000fe200078e001b */
[C---:B----4-:R-:W-:Y:S01]  /*384a0*/  HMMA.16816.F32 R16, R12.reuse, R26, R16 ;  /* 0x0000001a0c10723c */ /* 0x050fe20000001810 */
[----:B------:R-:W4:Y:S01]  /*384b0*/  LDL.LU.64 R26, [R1+0x10f0] ;  /* 0x0010f000011a7983 */ /* 0x000f220000300a00 */
[----:B------:R-:W4:Y:S11]  /*384c0*/  LDL.LU.64 R24, [R1+0x10e8] ;  /* 0x0010e80001187983 */ /* 0x000f360000300a00 */
[----:B------:R-:W-:Y:S10]  /*384d0*/  @!UPT UIADD3 URZ, URZ, URZ, URZ ;  /* 0x0000003f3f3ff290 */ /* 0x000ff4000fffe03f */
[----:B------:R-:W-:Y:S01]  /*384e0*/  STL.64 [R1+0x210], R16 ;  /* 0x0002101001007387 */ /* 0x000fe20000100a00 */
[----:B------:R0:W-:Y:S02]  /*384f0*/  STL.64 [R1+0x218], R18 ;  /* 0x0002181201007387 */ /* 0x0001e40000100a00 */
[----:B0-----:R-:W-:Y:S02]  /*38500*/  IMAD.MOV.U32 R18, RZ, RZ, R16 ;  /* 0x000000ffff127224 */ /* 0x001fe400078e0010 */
[----:B--2---:R-:W-:Y:S02]  /*38510*/  IMAD.MOV.U32 R17, RZ, RZ, R22 ;  /* 0x000000ffff117224 */ /* 0x004fe400078e0016 */
[----:B------:R-:W-:Y:S01]  /*38520*/  IMAD.MOV.U32 R16, RZ, RZ, R23 ;  /* 0x000000ffff107224 */ /* 0x000fe200078e0017 */
[----:B------:R-:W-:Y:S01]  /*38530*/  STL [R1+0xf78], R18 ;  /* 0x000f781201007387 */ /* 0x000fe20000100800 */
[----:B----4-:R-:W-:Y:S03]  /*38540*/  HMMA.16816.F32 R24, R12, R22, R24 ;  /* 0x000000160c18723c */ /* 0x010fe60000001818 */
[----:B------:R-:W2:Y:S01]  /*38550*/  LDL.LU.64 R22, [R1+0x10e0] ;  /* 0x0010e00001167983 */ /* 0x000ea20000300a00 */
[----:B------:R-:W2:Y:S11]  /*38560*/  LDL.LU.64 R20, [R1+0x10d8] ;  /* 0x0010d80001147983 */ /* 0x000eb60000300a00 */
[----:B------:R-:W-:Y:S08]  /*38570*/  @!UPT UIADD3 URZ, URZ, URZ, URZ ;  /* 0x0000003f3f3ff290 */ /* 0x000ff0000fffe03f */
[----:B------:R-:W-:Y:S01]  /*38580*/  STL.64 [R1+0x250], R24 ;  /* 0x0002501801007387 */ /* 0x000fe20000100a00 */
[----:B------:R0:W-:Y:S03]  /*38590*/  STL.64 [R1+0x258], R26 ;  /* 0x0002581a01007387 */ /* 0x0001e60000100a00 */
[----:B0-----:R-:W2:Y:S01]  /*385a0*/  LDL.LU.64 R26, [R1+0x10d0] ;  /* 0x0010d000011a7983 */ /* 0x001ea20000300a00 */
[----:B------:R-:W-:Y:S02]  /*385b0*/  IMAD.MOV.U32 R19, RZ, RZ, R24 ;  /* 0x000000ffff137224 */ /* 0x000fe400078e0018 */
[----:B------:R-:W4:Y:S02]  /*385c0*/  LDL.LU.64 R24, [R1+0x10c8] ;  /* 0x0010c80001187983 */ /* 0x000f240000300a00 */
[----:B------:R-:W-:Y:S01]  /*385d0*/  IMAD.MOV.U32 R18, RZ, RZ, R7 ;  /* 0x000000ffff127224 */ /* 0x000fe200078e0007 */
[----:B------:R0:W-:Y:S01]  /*385e0*/  STL [R1+0xf7c], R19 ;  /* 0x000f7c1301007387 */ /* 0x0001e20000100800 */
[----:B------:R-:W3:Y:S02]  /*385f0*/  LDL.LU R7, [R1+0x10c0] ;  /* 0x0010c00001077983 */ /* 0x000ee40000300800 */
[----:B0-----:R-:W-:-:S05]  /*38600*/  IMAD.MOV.U32 R19, RZ, RZ, R29 ;  /* 0x000000ffff137224 */ /* 0x001fca00078e001d */
[----:B------:R-:W-:Y:S01]  /*38610*/  STL.64 [R1+0x1098], R18 ;  /* 0x0010981201007387 */ /* 0x000fe20000100a00 */
[C---:B--2---:R-:W-:Y:S11]  /*38620*/  HMMA.16816.F32 R20, R12.reuse, R26, R20 ;  /* 0x0000001a0c14723c */ /* 0x044ff60000001814 */
[----:B------:R-:W-:Y:S11]  /*38630*/  @!UPT UIADD3 URZ, URZ, URZ, URZ ;  /* 0x0000003f3f3ff290 */ /* 0x000ff6000fffe03f */
[----:B------:R-:W-:Y:S01]  /*38640*/  @!UPT UIADD3 URZ, URZ, URZ, URZ ;  /* 0x0000003f3f3ff290 */ /* 0x000fe2000fffe03f */
[----:B------:R-:W-:Y:S01]  /*38650*/  STL.64 [R1+0x270], R20 ;  /* 0x0002701401007387 */ /* 0x000fe20000100a00 */
[----:B------:R-:W-:Y:S02]  /*38660*/  STL.64 [R1+0x278], R22 ;  /* 0x0002781601007387 */ /* 0x000fe40000100a00 */
[----:B------:R-:W-:Y:S02]  /*38670*/  STL.64 [R1+0x1050], R26 ;  /* 0x0010501a01007387 */ /* 0x000fe40000100a00 */
[----:B------:R0:W-:Y:S02]  /*38680*/  STL [R1+0xf80], R20 ;  /* 0x000f801401007387 */ /* 0x0001e40000100800 */
        /* <DEDUP_REMOVED lines=9> */
[----:B------:R-:W2:Y:S02]  /*38720*/  LDL.LU R22, [R1+0xd8] ;  /* 0x0000d80001167983 */ /* 0x000ea40000300800 */
[----:B------:R-:W2:Y:S01]  /*38730*/  LDL.LU R23, [R1+0xdc] ;  /* 0x0000dc0001177983 */ /* 0x000ea20000300800 */
[----:B------:R-:W2:Y:S01]  /*38740*/  LDL.LU.64 R10, [R1+0x10b8] ;  /* 0x0010b800010a7983 */ /* 0x000ea20000300a00 */
[----:B------:R-:W2:Y:S02]  /*38750*/  LDL.LU.64 R8, [R1+0x10b0] ;  /* 0x0010b00001087983 */ /* 0x000ea40000300a00 */
[----:B------:R-:W-:-:S02]  /*38760*/  IMAD.MOV.U32 R18, RZ, RZ, R28 ;  /* 0x000000ffff127224 */ /* 0x000fc400078e001c */
[----:B----4-:R-:W-:Y:S02]  /*38770*/  IMAD.MOV.U32 R19, RZ, RZ, R25 ;  /* 0x000000ffff137224 */ /* 0x010fe400078e0019 */
[----:B------:R-:W-:Y:S02]  /*38780*/  IMAD.MOV.U32 R26, RZ, RZ, R17 ;  /* 0x000000ffff1a7224 */ /* 0x000fe400078e0011 */
[----:B------:R-:W-:-:S03]  /*38790*/  IMAD.MOV.U32 R27, RZ, RZ, R16 ;  /* 0x000000ffff1b7224 */ /* 0x000fc600078e0010 */
[----:B------:R-:W-:Y:S01]  /*387a0*/  STL.64 [R1+0x240], R12 ;  /* 0x0002400c01007387 */ /* 0x000fe20000100a00 */
[----:B------:R-:W-:Y:S03]  /*387b0*/  STL.64 [R1+0x248], R14 ;  /* 0x0002480e01007387 */ /* 0x000fe60000100a00 */
[----:B------:R-:W-:Y:S01]  /*387c0*/  STL.64 [R1+0x1068], R26 ;  /* 0x0010681a01007387 */ /* 0x000fe20000100a00 */
[----:B------:R0:W-:Y:S03]  /*387d0*/  STL [R1+0xf84], R12 ;  /* 0x000f840c01007387 */ /* 0x0001e60000100800 */
[----:B0-----:R-:W3:Y:S01]  /*387e0*/  LDL.LU R12, [R1+0xc0] ;  /* 0x0000c000010c7983 */ /* 0x001ee20000300800 */
[----:B------:R-:W3:Y:S02]  /*387f0*/  LDL.LU R13, [R1+0xc4] ;  /* 0x0000c400010d7983 */ /* 0x000ee40000300800 */
[----:B------:R-:W3:Y:S02]  /*38800*/  LDL.LU R14, [R1+0xc8] ;  /* 0x0000c800010e7983 */ /* 0x000ee40000300800 */
[----:B------:R-:W3:Y:S01]  /*38810*/  LDL.LU R15, [R1+0xcc] ;  /* 0x0000cc00010f7983 */ /* 0x000ee20000300800 */
[----:B--2---:R-:W-:Y:S01]  /*38820*/  HMMA.16816.F32 R16, R8, R18, R20 ;  /* 0x000000120810723c */ /* 0x004fe20000001814 */
[----:B------:R-:W2:Y:S01]  /*38830*/  LDL.LU.64 R22, [R1+0x10a8] ;  /* 0x0010a80001167983 */ /* 0x000ea20000300a00 */
[----:B------:R-:W2:Y:S11]  /*38840*/  LDL.LU.64 R20, [R1+0x10a0] ;  /* 0x0010a00001147983 */ /* 0x000eb60000300a00 */
[----:B------:R-:W-:Y:S10]  /*38850*/  @!UPT UIADD3 URZ, URZ, URZ, URZ ;  /* 0x0000003f3f3ff290 */ /* 0x000ff4000fffe03f */
[----:B------:R-:W-:Y:S01]  /*38860*/  STL.64 [R1+0x230], R16 ;  /* 0x0002301001007387 */ /* 0x000fe20000100a00 */
[----:B------:R0:W-:Y:S03]  /*38870*/  STL.64 [R1+0x238], R18 ;  /* 0x0002381201007387 */ /* 0x0001e60000100a00 */
[----:B0-----:R-:W2:Y:S01]  /*38880*/  LDL.LU.64 R18, [R1+0x1098] ;  /* 0x0010980001127983 */ /* 0x001ea20000300a00 */
[----:B------:R-:W-:Y:S02]  /*38890*/  IMAD.MOV.U32 R26, RZ, RZ, R24 ;  /* 0x000000ffff1a7224 */ /* 0x000fe400078e0018 */
[----:B------:R-:W-:-:S07]  /*388a0*/  IMAD.MOV.U32 R27, RZ, RZ, R5 ;  /* 0x000000ffff1b7224 */ /* 0x000fce00078e0005 */
[C---:B---3--:R-:W-:Y:S11]  /*388b0*/  HMMA.16816.F32 R24, R8.reuse, R26, R12 ;  /* 0x0000001a0818723c */ /* 0x048ff6000000180c */
[----:B------:R-:W-:Y:S11]  /*388c0*/  @!UPT UIADD3 URZ, URZ, URZ, URZ ;  /* 0x0000003f3f3ff290 */ /* 0x000ff6000fffe03f */
[----:B------:R-:W-:Y:S01]  /*388d0*/  @!UPT UIADD3 URZ, URZ, URZ, URZ ;  /* 0x0000003f3f3ff290 */ /* 0x000fe2000fffe03f */
[----:B------:R-:W-:Y:S01]  /*388e0*/  STL.64 [R1+0x220], R24 ;  /* 0x0002201801007387 */ /* 0x000fe20000100a00 */
[----:B------:R0:W-:Y:S02]  /*388f0*/  STL.64 [R1+0x228], R26 ;  /* 0x0002281a01007387 */ /* 0x0001e40000100a00 */
[----:B0-----:R-:W-:Y:S02]  /*38900*/  IMAD.MOV.U32 R26, RZ, RZ, R4 ;  /* 0x000000ffff1a7224 */ /* 0x001fe400078e0004 */
[----:B------:R-:W-:Y:S01]  /*38910*/  IMAD.MOV.U32 R27, RZ, RZ, R3 ;  /* 0x000000ffff1b7224 */ /* 0x000fe200078e0003 */
[----:B--2---:R-:W-:Y:S11]  /*38920*/  HMMA.16816.F32 R12, R8, R18, R20 ;  /* 0x00000012080c723c */ /* 0x004ff60000001814 */
[----:B------:R-:W-:Y:S11]  /*38930*/  @!UPT UIADD3 URZ, URZ, URZ, URZ ;  /* 0x0000003f3f3ff290 */ /* 0x000ff6000fffe03f */
[----:B------:R-:W-:Y:S01]  /*38940*/  @!UPT UIADD3 URZ, URZ, URZ, URZ ;  /* 0x0000003f3f3ff290 */ /* 0x000fe2000fffe03f */
[----:B------:R0:W-:Y:S01]  /*38950*/  STL.64 [R1+0x260], R12 ;  /* 0x0002600c01007387 */ /* 0x0001e20000100a00 */
[----:B------:R1:W-:Y:S02]  /*38960*/  STL.64 [R1+0x268], R14 ;  /* 0x0002680e01007387 */ /* 0x0003e40000100a00 */
[----:B------:R-:W-:Y:S01]  /*38970*/  STL.64 [R1+0x1080], R26 ;  /* 0x0010801a01007387 */ /* 0x000fe20000100a00 */
[----:B0-----:R-:W2:Y:S01]  /*38980*/  LDL.LU R12, [R1+0x604] ;  /* 0x00060400010c7983 */ /* 0x001ea20000300800 */
[----:B-1----:R-:W3:Y:S02]  /*38990*/  LDL.LU R14, [R1+0x600] ;  /* 0x00060000010e7983 */ /* 0x002ee40000300800 */
[----:B------:R-:W3:Y:S02]  /*389a0*/  LDL.LU R15, [R1+0x5fc] ;  /* 0x0005fc00010f7983 */ /* 0x000ee40000300800 */
[----:B---3--:R-:W-:Y:S01]  /*389b0*/  STL.64 [R1+0x1048], R14 ;  /* 0x0010480e01007387 */ /* 0x008fe20000100a00 */
[----:B--2---:R0:W-:Y:S03]  /*389c0*/  STL [R1+0x1040], R12 ;  /* 0x0010400c01007387 */ /* 0x0041e60000100800 */
        /* <DEDUP_REMOVED lines=24> */
[----:B------:R-:W3:Y:S01]  /*38b50*/  LDL.LU R20, [R1+0x5f8] ;  /* 0x0005f80001147983 */ /* 0x000ee20000300800 */
[----:B------:R-:W4:Y:S02]  /*38b60*/  LDL.LU R19, [R1+0x608] ;  /* 0x0006080001137983 */ /* 0x000f240000300800 */
        /* <DEDUP_REMOVED lines=12> */
[----:B------:R-:W3:Y:S01]  /*38c30*/  LDL.LU R0, [R1+0x5c0] ;  /* 0x0005c00001007983 */ /* 0x000ee20000300800 */
        /* <DEDUP_REMOVED lines=23> */
[----:B------:R-:W2:Y:S11]  /*38db0*/  LDL.LU R12, [R1+0x1040] ;  /* 0x00104000010c7983 */ /* 0x000eb60000300800 */
[----:B------:R-:W-:Y:S09]  /*38dc0*/  @!UPT UIADD3 URZ, URZ, URZ, URZ ;  /* 0x0000003f3f3ff290 */ /* 0x000ff2000fffe03f */
[----:B------:R-:W-:Y:S01]  /*38dd0*/  STL.64 [R1+0x190], R24 ;  /* 0x0001901801007387 */ /* 0x000fe20000100a00 */
[----:B------:R0:W-:Y:S02]  /*38de0*/  STL.64 [R1+0x198], R26 ;  /* 0x0001981a01007387 */ /* 0x0001e40000100a00 */
[----:B------:R-:W-:Y:S02]  /*38df0*/  IMAD.MOV.U32 R13, RZ, RZ, R27 ;  /* 0x000000ffff0d7224 */ /* 0x000fe400078e001b */
[----:B0-----:R-:W2:Y:S01]  /*38e00*/  LDL.LU.64 R26, [R1+0x1038] ;  /* 0x00103800011a7983 */ /* 0x001ea20000300a00 */
[----:B------:R-:W2:Y:S02]  /*38e10*/  LDL.LU.64 R24, [R1+0x1030] ;  /* 0x0010300001187983 */ /* 0x000ea40000300a00 */
[----:B------:R0:W-:Y:S02]  /*38e20*/  STL [R1+0xf88], R13 ;  /* 0x000f880d01007387 */ /* 0x0001e40000100800 */
[----:B0-----:R-:W3:Y:S01]  /*38e30*/  LDL.LU R13, [R1+0x47c] ;  /* 0x00047c00010d7983 */ /* 0x001ee20000300800 */
[----:B--2---:R-:W-:Y:S07]  /*38e40*/  HMMA.16816.F32 R8, R8, R6, R24 ;  /* 0x000000060808723c */ /* 0x004fee0000001818 */
[----:B------:R-:W-:-:S05]  /*38e50*/  IMAD.MOV.U32 R27, RZ, RZ, 0x7f ;  /* 0x0000007fff1b7424 */ /* 0x000fca00078e00ff */
[----:B------:R-:W-:-:S04]  /*38e60*/  IADD3 R27, R27, c[0x0][0x180], RZ ;  /* 0x000060001b1b7a10 */ /* 0x000fc80007ffe0ff */
[----:B------:R-:W-:-:S04]  /*38e70*/  SHF.R.S32.HI R26, RZ, 0x1f, R27 ;  /* 0x0000001fff1a7819 */ /* 0x000fc8000001141b */
[----:B------:R-:W-:-:S03]  /*38e80*/  LEA.HI R26, R26, R27, RZ, 0x7 ;  /* 0x0000001b1a1a7211 */ /* 0x000fc600078f38ff */
[----:B------:R-:W-:Y:S01]  /*38e90*/  STL.64 [R1+0x180], R8 ;  /* 0x0001800801007387 */ /* 0x000fe20000100a00 */
[----:B------:R-:W-:Y:S02]  /*38ea0*/  STL.64 [R1+0x188], R10 ;  /* 0x0001880a01007387 */ /* 0x000fe40000100a00 */
[----:B------:R-:W2:Y:S02]  /*38eb0*/  LDL.LU R27, [R1+0x60c] ;  /* 0x00060c00011b7983 */ /* 0x000ea40000300800 */
[----:B------:R-:W-:Y:S01]  /*38ec0*/  IMAD.MOV.U32 R6, RZ, RZ, R11 ;  /* 0x000000ffff067224 */ /* 0x000fe200078e000b */
[----:B---3--:R-:W-:Y:S02]  /*38ed0*/  IADD3 R13, P1, R13, UR12, RZ ;  /* 0x0000000c0d0d7c10 */ /* 0x008fe4000ff3e0ff */
[----:B------:R-:W-:Y:S02]  /*38ee0*/  IADD3 R12, P2, R12, UR12, RZ ;  /* 0x0000000c0c0c7c10 */ /* 0x000fe4000ff5e0ff */
[----:B------:R-:W-:-:S02]  /*38ef0*/  IADD3 R14, P3, R14, UR12, RZ ;  /* 0x0000000c0e0e7c10 */ /* 0x000fc4000ff7e0ff */
[----:B------:R-:W-:Y:S01]  /*38f00*/  IADD3 R15, P4, R15, UR12, RZ ;  /* 0x0000000c0f0f7c10 */ /* 0x000fe2000ff9e0ff */
[----:B------:R0:W-:Y:S01]  /*38f10*/  STL [R1+0xf8c], R6 ;  /* 0x000f8c0601007387 */ /* 0x0001e20000100800 */
[----:B------:R-:W-:Y:S02]  /*38f20*/  IADD3 R20, P5, R20, UR12, RZ ;  /* 0x0000000c14147c10 */ /* 0x000fe4000ffbe0ff */
[----:B------:R-:W-:Y:S01]  /*38f30*/  IADD3.X R17, R17, UR6, RZ, P1, !PT ;  /* 0x0000000611117c10 */ /* 0x000fe20008ffe4ff */
[----:B------:R-:W-:Y:S01]  /*38f40*/  IADD3 R23, P1, R23, UR12, RZ ;  /* 0x0000000c17177c10 */ /* 0x000fe2000ff3e0ff */
[----:B------:R-:W-:Y:S01]  /*38f50*/  IADD3.X R16, R16, UR6, RZ, P2, !PT ;  /* 0x0000000610107c10 */ /* 0x000fe200097fe4ff */
[----:B------:R-:W-:Y:S01]  /*38f60*/  IADD3 R22, P2, R22, UR12, RZ ;  /* 0x0000000c16167c10 */ /* 0x000fe2000ff5e0ff */
[----:B------:R-:W-:Y:S01]  /*38f70*/  IADD3.X R21, R21, UR6, RZ, P3, !PT ;  /* 0x0000000615157c10 */ /* 0x000fe20009ffe4ff */
[----:B------:R-:W-:Y:S01]  /*38f80*/  IADD3 R5, P3, R5, UR12, RZ ;  /* 0x0000000c05057c10 */ /* 0x000fe2000ff7e0ff */
[----:B------:R-:W-:Y:S01]  /*38f90*/  IADD3.X R4, R4, UR6, RZ, P4, !PT ;  /* 0x0000000604047c10 */ /* 0x000fe2000a7fe4ff */
[----:B------:R-:W-:Y:S01]  /*38fa0*/  IADD3 R29, P4, R29, UR12, RZ ;  /* 0x0000000c1d1d7c10 */ /* 0x000fe2000ff9e0ff */
[----:B------:R-:W-:-:S02]  /*38fb0*/  IADD3.X R28, R28, UR6, RZ, P5, !PT ;  /* 0x000000061c1c7c10 */ /* 0x000fc4000affe4ff */
[----:B--2---:R-:W-:-:S04]  /*38fc0*/  IADD3 R27, P6, R27, UR12, RZ ;  /* 0x0000000c1b1b7c10 */ /* 0x004fc8000ffde0ff */
[----:B----4-:R-:W-:Y:S01]  /*38fd0*/  IADD3.X R19, R19, UR6, RZ, P6, !PT ;  /* 0x0000000613137c10 */ /* 0x010fe2000b7fe4ff */
[----:B------:R-:W-:Y:S01]  /*38fe0*/  STL [R1+0x60c], R27 ;  /* 0x00060c1b01007387 */ /* 0x000fe20000100800 */
[----:B------:R-:W-:Y:S02]  /*38ff0*/  STL [R1+0x47c], R13 ;  /* 0x00047c0d01007387 */ /* 0x000fe40000100800 */
[----:B------:R-:W-:Y:S01]  /*39000*/  STL [R1+0x604], R12 ;  /* 0x0006040c01007387 */ /* 0x000fe20000100800 */
[----:B------:R-:W-:Y:S01]  /*39010*/  IADD3 R18, P6, R18, UR12, RZ ;  /* 0x0000000c12127c10 */ /* 0x000fe2000ffde0ff */
[----:B------:R-:W-:Y:S01]  /*39020*/  STL [R1+0x600], R14 ;  /* 0x0006000e01007387 */ /* 0x000fe20000100800 */
[----:B------:R-:W-:Y:S02]  /*39030*/  STL [R1+0x5fc], R15 ;  /* 0x0005fc0f01007387 */ /* 0x000fe40000100800 */
[----:B------:R-:W-:Y:S02]  /*39040*/  STL [R1+0x5f8], R20 ;  /* 0x0005f81401007387 */ /* 0x000fe40000100800 */
[----:B------:R-:W-:Y:S01]  /*39050*/  STL [R1+0x608], R19 ;  /* 0x0006081301007387 */ /* 0x000fe20000100800 */
        /* <DEDUP_REMOVED lines=10> */
[----:B0-----:R-:W2:Y:S01]  /*39100*/  LDL.LU R6, [R1+0x5dc] ;  /* 0x0005dc0001067983 */ /* 0x001ea20000300800 */
[----:B------:R-:W-:-:S02]  /*39110*/  IADD3 R3, P5, R3, UR12, RZ ;  /* 0x0000000c03037c10 */ /* 0x000fc4000ffbe0ff */
[----:B------:R-:W-:-:S03]  /*39120*/  IADD3.X R2, R2, UR6, RZ, P6, !PT ;  /* 0x0000000602027c10 */ /* 0x000fc6000b7fe4ff */
[----:B------:R-:W-:Y:S04]  /*39130*/  STL [R1+0x5c8], R3 ;  /* 0x0005c80301007387 */ /* 0x000fe80000100800 */
[----:B--2---:R0:W-:Y:S01]  /*39140*/  STL [R1+0x1028], R6 ;  /* 0x0010280601007387 */ /* 0x0041e20000100800 */
[----:B------:R-:W-:Y:S03]  /*39150*/  STL [R1+0x5ec], R2 ;  /* 0x0005ec0201007387 */ /* 0x000fe60000100800 */
[----:B0-----:R-:W2:Y:S01]  /*39160*/  LDL.LU R6, [R1+0x5b8] ;  /* 0x0005b80001067983 */ /* 0x001ea20000300800 */
[----:B------:R-:W-:-:S05]  /*39170*/  IADD3 R0, P6, R0, UR12, RZ ;  /* 0x0000000c00007c10 */ /* 0x000fca000ffde0ff */
[----:B------:R-:W-:Y:S01]  /*39180*/  STL [R1+0x5c0], R0 ;  /* 0x0005c00001007387 */ /* 0x000fe20000100800 */
[----:B------:R-:W-:Y:S01]  /*39190*/  UIADD3 UR4, UR4, 0x1, URZ ;  /* 0x0000000104047890 */ /* 0x000fe2000fffe03f */
[----:B------:R-:W-:-:S05]  /*391a0*/  SHF.R.S32.HI R26, RZ, 0x7, R26 ;  /* 0x00000007ff1a7819 */ /* 0x000fca000001141a */
[----:B------:R-:W-:Y:S01]  /*391b0*/  ISETP.NE.U32.AND P0, PT, R26, UR4, PT ;  /* 0x000000041a007c0c */ /* 0x000fe2000bf05070 */
[----:B--2---:R0:W-:Y:S04]  /*391c0*/  STL [R1+0x102c], R6 ;  /* 0x00102c0601007387 */ /* 0x0041e80000100800 */
[----:B0-----:R-:W2:Y:S01]  /*391d0*/  LDL.LU R6, [R1+0x5e4] ;  /* 0x0005e40001067983 */ /* 0x001ea20000300800 */
[----:B------:R-:W3:Y:S02]  /*391e0*/  LDL.LU R8, [R1+0x5b0] ;  /* 0x0005b00001087983 */ /* 0x000ee40000300800 */
[----:B------:R-:W4:Y:S02]  /*391f0*/  LDL.LU R9, [R1+0x5d4] ;  /* 0x0005d40001097983 */ /* 0x000f240000300800 */
        /* <DEDUP_REMOVED lines=26> */
[----:B--2---:R-:W-:-:S05]  /*393a0*/  IADD3.X R6, R6, UR6, RZ, P1, !PT ;  /* 0x0000000606067c10 */ /* 0x004fca0008ffe4ff */
[----:B------:R0:W-:Y:S04]  /*393b0*/  STL [R1+0x5e4], R6 ;  /* 0x0005e40601007387 */ /* 0x0001e80000100800 */
[----:B0-----:R-:W2:Y:S02]  /*393c0*/  LDL.LU R6, [R1+0x102c] ;  /* 0x00102c0001067983 */ /* 0x001ea40000300800 */
[----:B--2---:R-:W-:-:S05]  /*393d0*/  IADD3 R6, P1, R6, UR12, RZ ;  /* 0x0000000c06067c10 */ /* 0x004fca000ff3e0ff */
[----:B------:R0:W-:Y:S04]  /*393e0*/  STL [R1+0x5b8], R6 ;  /* 0x0005b80601007387 */ /* 0x0001e80000100800 */
[----:B0-----:R-:W2:Y:S01]  /*393f0*/  LDL.LU R6, [R1+0x1028] ;  /* 0x0010280001067983 */ /* 0x001ea20000300800 */
[----:B----4-:R-:W-:Y:S01]  /*39400*/  IADD3.X R9, R9, UR6, RZ, P3, !PT ;  /* 0x0000000609097c10 */ /* 0x010fe20009ffe4ff */
[----:B---3--:R-:W-:Y:S01]  /*39410*/  IADD3 R10, P3, R10, UR12, RZ ;  /* 0x0000000c0a0a7c10 */ /* 0x008fe2000ff7e0ff */
        /* <DEDUP_REMOVED lines=18> */
[----:B--2---:R-:W-:Y:S01]  /*39540*/  IADD3.X R6, R6, UR6, RZ, P2, !PT ;  /* 0x0000000606067c10 */ /* 0x004fe200097fe4ff */
[----:B------:R-:W-:-:S04]  /*39550*/  IADD3 R8, P2, R8, UR12, RZ ;  /* 0x0000000c08087c10 */ /* 0x000fc8000ff5e0ff */
[----:B------:R0:W-:Y:S01]  /*39560*/  STL [R1+0x5dc], R6 ;  /* 0x0005dc0601007387 */ /* 0x0001e20000100800 */
[----:B------:R-:W-:Y:S02]  /*39570*/  STL [R1+0x5b0], R8 ;  /* 0x0005b00801007387 */ /* 0x000fe40000100800 */
[----:B------:R-:W-:Y:S02]  /*39580*/  STL [R1+0x5d4], R9 ;  /* 0x0005d40901007387 */ /* 0x000fe40000100800 */
[----:B------:R-:W-:Y:S01]  /*39590*/  STL [R1+0x5a8], R10 ;  /* 0x0005a80a01007387 */ /* 0x000fe20000100800 */
[----:B------:R-:W-:Y:S01]  /*395a0*/  STL [R1+0x5cc], R11 ;  /* 0x0005cc0b01007387 */ /* 0x000fe20000100800 */
[----:B------:R-:W-:Y:S02]  /*395b0*/  STL [R1+0x5a0], R7 ;  /* 0x0005a00701007387 */ /* 0x000fe40000100800 */
[----:B------:R-:W-:Y:S02]  /*395c0*/  STL [R1+0x5c4], R24 ;  /* 0x0005c41801007387 */ /* 0x000fe40000100800 */
[----:B------:R-:W-:Y:S01]  /*395d0*/  STL [R1+0x598], R25 ;  /* 0x0005981901007387 */ /* 0x000fe20000100800 */
[----:B------:R-:W-:Y:S01]  /*395e0*/  IADD3.X R14, R14, UR6, RZ, P2, !PT ;  /* 0x000000060e0e7c10 */ /* 0x000fe200097fe4ff */
[----:B------:R-:W-:Y:S01]  /*395f0*/  STL [R1+0x5bc], R26 ;  /* 0x0005bc1a01007387 */ /* 0x000fe20000100800 */
[----:B------:R-:W-:Y:S01]  /*39600*/  IADD3 R15, P2, R15, UR12, RZ ;  /* 0x0000000c0f0f7c10 */ /* 0x000fe2000ff5e0ff */
        /* <DEDUP_REMOVED lines=11> */
[----:B------:R-:W-:Y:S01]  /*396c0*/  IADD3.X R29, R29, UR6, RZ, P2, !PT ;  /* 0x000000061d1d7c10 */ /* 0x000fe200097fe4ff */
[----:B------:R-:W-:Y:S01]  /*396d0*/  STL [R1+0x58c], R22 ;  /* 0x00058c1601007387 */ /* 0x000fe20000100800 */
[----:B------:R-:W-:Y:S01]  /*396e0*/  IADD3 R28, P2, R28, UR12, RZ ;  /* 0x0000000c1c1c7c10 */ /* 0x000fe2000ff5e0ff */
[----:B------:R-:W-:Y:S01]  /*396f0*/  STL [R1+0x560], R21 ;  /* 0x0005601501007387 */ /* 0x000fe20000100800 */
[----:B------:R-:W-:Y:S02]  /*39700*/  STL [R1+0x584], R5 ;  /* 0x0005840501007387 */ /* 0x000fe40000100800 */
[----:B------:R-:W-:Y:S02]  /*39710*/  STL [R1+0x558], R4 ;  /* 0x0005580401007387 */ /* 0x000fe40000100800 */
[----:B------:R-:W-:Y:S01]  /*39720*/  STL [R1+0x57c], R29 ;  /* 0x00057c1d01007387 */ /* 0x000fe20000100800 */
[----:B------:R-:W-:Y:S01]  /*39730*/  STL [R1+0x550], R28 ;  /* 0x0005501c01007387 */ /* 0x000fe20000100800 */
[----:B0-----:R-:W2:Y:S01]  /*39740*/  LDL.LU R6, [R1+0x538] ;  /* 0x0005380001067983 */ /* 0x001ea20000300800 */
[----:B------:R-:W-:Y:S01]  /*39750*/  IADD3.X R3, R3, UR6, RZ, P3, !PT ;  /* 0x0000000603037c10 */ /* 0x000fe20009ffe4ff */
[----:B------:R-:W-:-:S04]  /*39760*/  IADD3 R2, P3, R2, UR12, RZ ;  /* 0x0000000c02027c10 */ /* 0x000fc8000ff7e0ff */
[----:B------:R-:W-:Y:S04]  /*39770*/  STL [R1+0x574], R3 ;  /* 0x0005740301007387 */ /* 0x000fe80000100800 */
[----:B--2---:R0:W-:Y:S01]  /*39780*/  STL [R1+0x1020], R6 ;  /* 0x0010200601007387 */ /* 0x0041e20000100800 */
[----:B------:R-:W-:Y:S03]  /*39790*/  STL [R1+0x548], R2 ;  /* 0x0005480201007387 */ /* 0x000fe60000100800 */
[----:B0-----:R-:W2:Y:S01]  /*397a0*/  LDL.LU R6, [R1+0x564] ;  /* 0x0005640001067983 */ /* 0x001ea20000300800 */
[----:B------:R-:W-:-:S05]  /*397b0*/  IADD3.X R0, R0, UR6, RZ, P4, !PT ;  /* 0x0000000600007c10 */ /* 0x000fca000a7fe4ff */
[----:B------:R-:W-:Y:S04]  /*397c0*/  STL [R1+0x56c], R0 ;  /* 0x00056c0001007387 */ /* 0x000fe80000100800 */
        /* <DEDUP_REMOVED lines=30> */
[----:B--2---:R-:W-:-:S05]  /*399b0*/  IADD3 R6, P4, R6, UR12, RZ ;  /* 0x0000000c06067c10 */ /* 0x004fca000ff9e0ff */
[----:B------:R0:W-:Y:S04]  /*399c0*/  STL [R1+0x540], R6 ;  /* 0x0005400601007387 */ /* 0x0001e80000100800 */
[----:B0-----:R-:W2:Y:S02]  /*399d0*/  LDL.LU R6, [R1+0x1024] ;  /* 0x0010240001067983 */ /* 0x001ea40000300800 */
[----:B--2---:R-:W-:-:S05]  /*399e0*/  IADD3.X R6, R6, UR6, RZ, P5, !PT ;  /* 0x0000000606067c10 */ /* 0x004fca000affe4ff */
[----:B------:R0:W-:Y:S04]  /*399f0*/  STL [R1+0x564], R6 ;  /* 0x0005640601007387 */ /* 0x0001e80000100800 */
[----:B0-----:R-:W2:Y:S01]  /*39a00*/  LDL.LU R6, [R1+0x1020] ;  /* 0x0010200001067983 */ /* 0x001ea20000300800 */
[----:B---3--:R-:W-:Y:S01]  /*39a10*/  IADD3.X R8, R8, UR6, RZ, P6, !PT ;  /* 0x0000000608087c10 */ /* 0x008fe2000b7fe4ff */
[----:B----4-:R-:W-:Y:S01]  /*39a20*/  IADD3 R9, P6, R9, UR12, RZ ;  /* 0x0000000c09097c10 */ /* 0x010fe2000ffde0ff */
        /* <DEDUP_REMOVED lines=19> */
[----:B--2---:R-:W-:-:S05]  /*39b60*/  IADD3 R6, P5, R6, UR12, RZ ;  /* 0x0000000c06067c10 */ /* 0x004fca000ffbe0ff */
[----:B------:R0:W-:Y:S01]  /*39b70*/  STL [R1+0x538], R6 ;  /* 0x0005380601007387 */ /* 0x0001e20000100800 */
[----:B------:R-:W-:Y:S02]  /*39b80*/  STL [R1+0x55c], R8 ;  /* 0x00055c0801007387 */ /* 0x000fe40000100800 */
[----:B------:R-:W-:Y:S02]  /*39b90*/  STL [R1+0x530], R9 ;  /* 0x0005300901007387 */ /* 0x000fe40000100800 */
[----:B------:R-:W-:Y:S01]  /*39ba0*/  STL [R1+0x554], R10 ;  /* 0x0005540a01007387 */ /* 0x000fe20000100800 */
[----:B------:R-:W-:Y:S01]  /*39bb0*/  STL [R1+0x528], R11 ;  /* 0x0005280b01007387 */ /* 0x000fe20000100800 */
        /* <DEDUP_REMOVED lines=1740> */
[----:B------:R-:W-:Y:S02]  /*40880*/  IADD3.X R26, R26, UR7, RZ, P4, !PT ;  /* 0x000000071a1a7c10 */ /* 0x000fe4000a7fe4ff */
[----:B------:R-:W-:Y:S02]  /*40890*/  IADD3.X R27, R27, UR7, RZ, P5, !PT ;  /* 0x000000071b1b7c10 */ /* 0x000fe4000affe4ff */
[----:B------:R-:W-:Y:S02]  /*408a0*/  IADD3.X R15, R15, UR7, RZ, P1, !PT ;  /* 0x000000070f0f7c10 */ /* 0x000fe40008ffe4ff */
[----:B------:R-:W-:Y:S02]  /*408b0*/  IADD3.X R14, R14, UR7, RZ, P6, !PT ;  /* 0x000000070e0e7c10 */ /* 0x000fe4000b7fe4ff */
[----:B--2---:R-:W-:-:S05]  /*408c0*/  IADD3 R6, P2, R6, UR9, RZ ;  /* 0x0000000906067c10 */ /* 0x004fca000ff5e0ff */
[----:B------:R0:W-:Y:S04]  /*408d0*/  STL [R1+0x688], R6 ;  /* 0x0006880601007387 */ /* 0x0001e80000100800 */
[----:B0-----:R0:W5:Y:S01]  /*408e0*/  LDL.LU R6, [R1+0xf8c] ;  /* 0x000f8c0001067983 */ /* 0x0011620000300800 */
[----:B------:R1:W-:Y:S03]  /*408f0*/  STL [R1+0x6ac], R13 ;  /* 0x0006ac0d01007387 */ /* 0x0003e60000100800 */
[----:B-1----:R0:W5:Y:S01]  /*40900*/  LDL.LU R13, [R1+0xf88] ;  /* 0x000f8800010d7983 */ /* 0x0021620000300800 */
[----:B------:R1:W-:Y:S03]  /*40910*/  STL [R1+0x680], R12 ;  /* 0x0006800c01007387 */ /* 0x0003e60000100800 */
[----:B-1----:R0:W5:Y:S01]  /*40920*/  LDL.LU R12, [R1+0xf84] ;  /* 0x000f8400010c7983 */ /* 0x0021620000300800 */
[----:B------:R1:W-:Y:S03]  /*40930*/  STL [R1+0x6a4], R20 ;  /* 0x0006a41401007387 */ /* 0x0003e60000100800 */
[----:B-1----:R0:W5:Y:S01]  /*40940*/  LDL.LU R20, [R1+0xf80] ;  /* 0x000f800001147983 */ /* 0x0021620000300800 */
[----:B------:R1:W-:Y:S01]  /*40950*/  STL [R1+0x678], R19 ;  /* 0x0006781301007387 */ /* 0x0003e20000100800 */
[----:B------:R-:W-:-:S02]  /*40960*/  IADD3.X R5, R5, UR7, RZ, P2, !PT ;  /* 0x0000000705057c10 */ /* 0x000fc400097fe4ff */
[----:B-1----:R0:W5:Y:S01]  /*40970*/  LDL.LU R19, [R1+0xf7c] ;  /* 0x000f7c0001137983 */ /* 0x0021620000300800 */
[----:B------:R1:W-:Y:S01]  /*40980*/  STL [R1+0x69c], R18 ;  /* 0x00069c1201007387 */ /* 0x0003e20000100800 */
[----:B------:R-:W-:Y:S02]  /*40990*/  IADD3 R4, P2, R4, UR9, RZ ;  /* 0x0000000904047c10 */ /* 0x000fe4000ff5e0ff */
[----:B-1----:R0:W5:Y:S01]  /*409a0*/  LDL.LU R18, [R1+0xf78] ;  /* 0x000f780001127983 */ /* 0x0021620000300800 */
[----:B------:R1:W-:Y:S03]  /*409b0*/  STL [R1+0x670], R17 ;  /* 0x0006701101007387 */ /* 0x0003e60000100800 */
        /* <DEDUP_REMOVED lines=24> */
[----:B------:R0:W-:Y:S02]  /*40b40*/  STL [R1+0x640], R8 ;  /* 0x0006400801007387 */ /* 0x0001e40000100800 */
[----:B------:R0:W-:Y:S02]  /*40b50*/  STL [R1+0x664], R9 ;  /* 0x0006640901007387 */ /* 0x0001e40000100800 */
[----:B------:R0:W-:Y:S01]  /*40b60*/  STL [R1+0x638], R10 ;  /* 0x0006380a01007387 */ /* 0x0001e20000100800 */
[----:B------:R0:W-:Y:S01]  /*40b70*/  STL [R1+0x65c], R11 ;  /* 0x00065c0b01007387 */ /* 0x0001e20000100800 */
[----:B------:R0:W-:Y:S02]  /*40b80*/  STL [R1+0x630], R7 ;  /* 0x0006300701007387 */ /* 0x0001e40000100800 */
[----:B------:R0:W-:Y:S02]  /*40b90*/  STL [R1+0x654], R24 ;  /* 0x0006541801007387 */ /* 0x0001e40000100800 */
[----:B------:R0:W-:Y:S01]  /*40ba0*/  STL [R1+0x64c], R25 ;  /* 0x00064c1901007387 */ /* 0x0001e20000100800 */
[----:B------:R0:W-:Y:S01]  /*40bb0*/  STL [R1+0x644], R26 ;  /* 0x0006441a01007387 */ /* 0x0001e20000100800 */
[----:B------:R0:W-:Y:S02]  /*40bc0*/  STL [R1+0x62c], R15 ;  /* 0x00062c0f01007387 */ /* 0x0001e40000100800 */
[----:B------:R0:W-:Y:S02]  /*40bd0*/  STL [R1+0x63c], R27 ;  /* 0x00063c1b01007387 */ /* 0x0001e40000100800 */
[----:B------:R0:W-:Y:S01]  /*40be0*/  STL [R1+0x634], R14 ;  /* 0x0006340e01007387 */ /* 0x0001e20000100800 */
[----:B------:R-:W-:Y:S01]  /*40bf0*/  @!P0 CALL.REL.NOINC `(.L_x_2) ;  /* 0x0000001000008944 */ /* 0x000fe20003c00000 */
[----:B------:R-:W-:Y:S05]  /*40c00*/  BRA `(.L_x_3) ;  /* 0xfffda82000007947 */ /* 0x000fea000383ffff */
.L_x_2:
[----:B-----5:R1:W-:Y:S04]  /*40c10*/  STL [R1+0xffc], R23 ;  /* 0x000ffc1701007387 */ /* 0x0203e80000100800 */
[----:B-1----:R-:W2:Y:S04]  /*40c20*/  LDL.LU R23, [R1+0x180] ;  /* 0x0001800001177983 */ /* 0x002ea80000300800 */
[----:B--2---:R1:W-:Y:S04]  /*40c30*/  STL [R1+0x1000], R23 ;  /* 0x0010001701007387 */ /* 0x0043e80000100800 */
        /* <DEDUP_REMOVED lines=22> */
[----:B------:R2:W-:Y:S01]  /*40da0*/  STL [R1+0xff8], R21 ;  /* 0x000ff81501007387 */ /* 0x0005e20000100800 */
[----:B-1----:R-:W-:-:S03]  /*40db0*/  IMAD.MOV.U32 R23, RZ, RZ, R13 ;  /* 0x000000ffff177224 */ /* 0x002fc600078e000d */
[----:B--2---:R-:W2:Y:S04]  /*40dc0*/  LDL.LU R21, [R1+0x190] ;  /* 0x0001900001157983 */ /* 0x004ea80000300800 */
        /* <DEDUP_REMOVED lines=26> */
[----:B------:R1:W-:Y:S04]  /*40f70*/  STL [R1+0xff0], R20 ;  /* 0x000ff01401007387 */ /* 0x0003e80000100800 */
[----:B-1----:R-:W2:Y:S04]  /*40f80*/  LDL.LU R20, [R1+0x1b0] ;  /* 0x0001b00001147983 */ /* 0x002ea80000300800 */
[----:B------:R1:W-:Y:S04]  /*40f90*/  STL [R1+0xfec], R12 ;  /* 0x000fec0c01007387 */ /* 0x0003e80000100800 */
[----:B-1----:R-:W3:Y:S04]  /*40fa0*/  LDL.LU R12, [R1+0x280] ;  /* 0x00028000010c7983 */ /* 0x002ee80000300800 */
[----:B------:R1:W-:Y:S04]  /*40fb0*/  STL [R1+0xfe8], R18 ;  /* 0x000fe81201007387 */ /* 0x0003e80000100800 */
[----:B-1----:R-:W3:Y:S04]  /*40fc0*/  LDL.LU R18, [R1+0x260] ;  /* 0x0002600001127983 */ /* 0x002ee80000300800 */
[----:B------:R1:W-:Y:S04]  /*40fd0*/  STL [R1+0xfe4], R19 ;  /* 0x000fe41301007387 */ /* 0x0003e80000100800 */
[----:B-1----:R-:W4:Y:S04]  /*40fe0*/  LDL.LU R19, [R1+0x220] ;  /* 0x0002200001137983 */ /* 0x002f280000300800 */
[----:B------:R1:W-:Y:S04]  /*40ff0*/  STL [R1+0xfe0], R16 ;  /* 0x000fe01001007387 */ /* 0x0003e80000100800 */
[----:B-1----:R-:W4:Y:S04]  /*41000*/  LDL.LU R16, [R1+0x230] ;  /* 0x0002300001107983 */ /* 0x002f280000300800 */
[----:B------:R1:W-:Y:S04]  /*41010*/  STL [R1+0xfdc], R17 ;  /* 0x000fdc1101007387 */ /* 0x0003e80000100800 */
[----:B-1----:R-:W2:Y:S04]  /*41020*/  LDL.LU R17, [R1+0x24c] ;  /* 0x00024c0001117983 */ /* 0x002ea80000300800 */
        /* <DEDUP_REMOVED lines=13> */
[----:B------:R0:W-:Y:S01]  /*41100*/  STL [R1+0xf8c], R5 ;  /* 0x000f8c0501007387 */ /* 0x0001e20000100800 */
[----:B------:R-:W-:-:S03]  /*41110*/  F2FP.PACK_AB R23, R21, R23 ;  /* 0x000000171517723e */ /* 0x000fc600000000ff */
        /* <DEDUP_REMOVED lines=13> */
[----:B------:R-:W2:Y:S04]  /*411f0*/  LDL.LU R21, [R1+0x105c] ;  /* 0x00105c0001157983 */ /* 0x000ea80000300800 */
[----:B------:R0:W-:Y:S04]  /*41200*/  STL [R1+0x9c], R23 ;  /* 0x00009c1701007387 */ /* 0x0001e80000100800 */
[----:B0-----:R-:W2:Y:S02]  /*41210*/  LDL.LU R23, [R1+0x1058] ;  /* 0x0010580001177983 */ /* 0x001ea40000300800 */
[----:B--2---:R-:W-:-:S02]  /*41220*/  F2FP.PACK_AB R23, R21, R23 ;  /* 0x000000171517723e */ /* 0x004fc400000000ff */
        /* <DEDUP_REMOVED lines=42> */
[----:B0-----:R-:W2:Y:S01]  /*414d0*/  LDL.LU R23, [R1+0x1000] ;  /* 0x0010000001177983 */ /* 0x001ea20000300800 */
[----:B------:R-:W-:Y:S02]  /*414e0*/  F2FP.PACK_AB R20, R22, R20 ;  /* 0x000000141614723e */ /* 0x000fe400000000ff */
[----:B---3--:R-:W-:-:S02]  /*414f0*/  F2FP.PACK_AB R18, R12, R18 ;  /* 0x000000120c12723e */ /* 0x008fc400000000ff */
[----:B----4-:R-:W-:Y:S02]  /*41500*/  F2FP.PACK_AB R16, R19, R16 ;  /* 0x000000101310723e */ /* 0x010fe400000000ff */
[----:B------:R-:W-:Y:S02]  /*41510*/  F2FP.PACK_AB R2, R17, R2 ;  /* 0x000000021102723e */ /* 0x000fe400000000ff */
[----:B--2---:R-:W-:Y:S02]  /*41520*/  F2FP.PACK_AB R21, R23, R21 ;  /* 0x000000151715723e */ /* 0x004fe400000000ff */
[----:B------:R-:W2:Y:S04]  /*41530*/  LDL.LU R23, [R1+0xffc] ;  /* 0x000ffc0001177983 */ /* 0x000ea80000300800 */
[----:B------:R0:W-:Y:S04]  /*41540*/  STL [R1+0x6c], R21 ;  /* 0x00006c1501007387 */ /* 0x0001e80000100800 */
[----:B0-----:R-:W3:Y:S04]  /*41550*/  LDL.LU R21, [R1+0xff8] ;  /* 0x000ff80001157983 */ /* 0x001ee80000300800 */
[----:B------:R-:W3:Y:S04]  /*41560*/  LDL.LU R22, [R1+0xff4] ;  /* 0x000ff40001167983 */ /* 0x000ee80000300800 */
[----:B------:R0:W-:Y:S04]  /*41570*/  STL [R1+0x68], R20 ;  /* 0x0000681401007387 */ /* 0x0001e80000100800 */
[----:B0-----:R-:W4:Y:S04]  /*41580*/  LDL.LU R20, [R1+0xff0] ;  /* 0x000ff00001147983 */ /* 0x001f280000300800 */
[----:B------:R-:W4:Y:S04]  /*41590*/  LDL.LU R12, [R1+0xfec] ;  /* 0x000fec00010c7983 */ /* 0x000f280000300800 */
[----:B------:R0:W-:Y:S04]  /*415a0*/  STL [R1+0x64], R18 ;  /* 0x0000641201007387 */ /* 0x0001e80000100800 */
[----:B0-----:R-:W4:Y:S04]  /*415b0*/  LDL.LU R18, [R1+0xfe8] ;  /* 0x000fe80001127983 */ /* 0x001f280000300800 */
[----:B------:R-:W4:Y:S04]  /*415c0*/  LDL.LU R19, [R1+0xfe4] ;  /* 0x000fe40001137983 */ /* 0x000f280000300800 */
[----:B------:R0:W-:Y:S04]  /*415d0*/  STL [R1+0x60], R16 ;  /* 0x0000601001007387 */ /* 0x0001e80000100800 */
[----:B0-----:R-:W4:Y:S04]  /*415e0*/  LDL.LU R16, [R1+0xfe0] ;  /* 0x000fe00001107983 */ /* 0x001f280000300800 */
[----:B------:R-:W4:Y:S04]  /*415f0*/  LDL.LU R17, [R1+0xfdc] ;  /* 0x000fdc0001117983 */ /* 0x000f280000300800 */
[----:B------:R0:W-:Y:S02]  /*41600*/  STL [R1+0x5c], R2 ;  /* 0x00005c0201007387 */ /* 0x0001e40000100800 */
[----:B0-----:R-:W-:-:S02]  /*41610*/  F2FP.PACK_AB R2, R0, R28 ;  /* 0x0000001c0002723e */ /* 0x001fc400000000ff */
[----:B------:R-:W-:Y:S02]  /*41620*/  F2FP.PACK_AB R0, R3, R29 ;  /* 0x0000001d0300723e */ /* 0x000fe400000000ff */
[----:B------:R-:W-:Y:S01]  /*41630*/  F2FP.PACK_AB R3, R4, R5 ;  /* 0x000000050403723e */ /* 0x000fe200000000ff */
[----:B------:R0:W-:Y:S04]  /*41640*/  STL [R1+0x58], R2 ;  /* 0x0000580201007387 */ /* 0x0001e80000100800 */
[----:B------:R1:W-:Y:S04]  /*41650*/  STL [R1+0x54], R0 ;  /* 0x0000540001007387 */ /* 0x0003e80000100800 */
[----:B------:R1:W-:Y:S01]  /*41660*/  STL [R1+0x50], R3 ;  /* 0x0000500301007387 */ /* 0x0003e20000100800 */
[----:B0-----:R-:W-:-:S02]  /*41670*/  F2FP.PACK_AB R2, R8, R9 ;  /* 0x000000090802723e */ /* 0x001fc400000000ff */
[----:B-1----:R-:W-:-:S03]  /*41680*/  F2FP.PACK_AB R0, R10, R11 ;  /* 0x0000000b0a00723e */ /* 0x002fc600000000ff */
[----:B------:R0:W-:Y:S01]  /*41690*/  STL [R1+0x4c], R2 ;  /* 0x00004c0201007387 */ /* 0x0001e20000100800 */
[----:B------:R-:W-:-:S03]  /*416a0*/  F2FP.PACK_AB R3, R6, R7 ;  /* 0x000000070603723e */ /* 0x000fc600000000ff */
[----:B------:R1:W-:Y:S04]  /*416b0*/  STL [R1+0x48], R0 ;  /* 0x0000480001007387 */ /* 0x0003e80000100800 */
[----:B------:R1:W-:Y:S01]  /*416c0*/  STL [R1+0x44], R3 ;  /* 0x0000440301007387 */ /* 0x0003e20000100800 */
[----:B0-----:R-:W-:Y:S02]  /*416d0*/  F2FP.PACK_AB R2, R24, R25 ;  /* 0x000000191802723e */ /* 0x001fe400000000ff */
[----:B-1----:R-:W-:-:S03]  /*416e0*/  F2FP.PACK_AB R0, R26, R27 ;  /* 0x0000001b1a00723e */ /* 0x002fc600000000ff */
[----:B------:R2:W-:Y:S01]  /*416f0*/  STL [R1+0x40], R2 ;  /* 0x0000400201007387 */ /* 0x0005e20000100800 */
[----:B------:R-:W-:-:S03]  /*41700*/  F2FP.PACK_AB R3, R13, R14 ;  /* 0x0000000e0d03723e */ /* 0x000fc600000000ff */
[----:B------:R3:W-:Y:S04]  /*41710*/  STL [R1+0x3c], R0 ;  /* 0x00003c0001007387 */ /* 0x0007e80000100800 */
[----:B------:R4:W-:Y:S01]  /*41720*/  STL [R1+0x38], R3 ;  /* 0x0000380301007387 */ /* 0x0009e20000100800 */
[----:B--2---:R-:W-:-:S05]  /*41730*/  F2FP.PACK_AB R2, R15, R23 ;  /* 0x000000170f02723e */ /* 0x004fca00000000ff */
[----:B------:R0:W-:Y:S01]  /*41740*/  STL [R1+0x34], R2 ;  /* 0x0000340201007387 */ /* 0x0001e20000100800 */
[----:B---3--:R-:W-:-:S05]  /*41750*/  F2FP.PACK_AB R0, R22, R21 ;  /* 0x000000151600723e */ /* 0x008fca00000000ff */
[----:B------:R1:W-:Y:S01]  /*41760*/  STL [R1+0x30], R0 ;  /* 0x0000300001007387 */ /* 0x0003e20000100800 */
[----:B----4-:R-:W-:-:S05]  /*41770*/  F2FP.PACK_AB R3, R12, R20 ;  /* 0x000000140c03723e */ /* 0x010fca00000000ff */
[----:B------:R-:W-:Y:S04]  /*41780*/  STL [R1+0x2c], R3 ;  /* 0x00002c0301007387 */ /* 0x000fe80000100800 */
[----:B------:R-:W2:Y:S01]  /*41790*/  LDL.LU R7, [R1+0x174] ;  /* 0x0001740001077983 */ /* 0x000ea20000300800 */
[----:B0-----:R-:W-:-:S05]  /*417a0*/  F2FP.PACK_AB R2, R19, R18 ;  /* 0x000000121302723e */ /* 0x001fca00000000ff */
[----:B------:R-:W-:Y:S01]  /*417b0*/  STL [R1+0x28], R2 ;  /* 0x0000280201007387 */ /* 0x000fe20000100800 */
[----:B-1----:R-:W-:-:S03]  /*417c0*/  F2FP.PACK_AB R0, R17, R16 ;  /* 0x000000101100723e */ /* 0x002fc600000000ff */
[----:B--2---:R0:W-:Y:S04]  /*417d0*/  STL [R1+0xf94], R7 ;  /* 0x000f940701007387 */ /* 0x0041e80000100800 */
[----:B------:R-:W-:Y:S04]  /*417e0*/  STL [R1+0x24], R0 ;  /* 0x0000240001007387 */ /* 0x000fe80000100800 */
[----:B0-----:R-:W2:Y:S04]  /*417f0*/  LDL.LU R7, [R1+0x308] ;  /* 0x0003080001077983 */ /* 0x001ea80000300800 */
[----:B--2---:R0:W-:Y:S04]  /*41800*/  STL [R1+0xf9c], R7 ;  /* 0x000f9c0701007387 */ /* 0x0041e80000100800 */
        /* <DEDUP_REMOVED lines=15> */
[----:B------:R-:W3:Y:S04]  /*41900*/  LDL.LU R5, [R1+0x2b4] ;  /* 0x0002b40001057983 */ /* 0x000ee80000300800 */
[----:B---3--:R0:W-:Y:S04]  /*41910*/  STL [R1+0xf90], R5 ;  /* 0x000f900501007387 */ /* 0x0081e80000100800 */
[----:B0-----:R-:W3:Y:S04]  /*41920*/  LDL.LU R5, [R1+0x1c4] ;  /* 0x0001c40001057983 */ /* 0x001ee80000300800 */
        /* <DEDUP_REMOVED lines=17> */
[----:B0-----:R-:W2:Y:S04]  /*41a40*/  LDL.LU R5, [R1+0x1e0] ;  /* 0x0001e00001057983 */ /* 0x001ea80000300800 */
[----:B------:R-:W3:Y:S04]  /*41a50*/  LDL.LU R6, [R1+0x2c4] ;  /* 0x0002c40001067983 */ /* 0x000ee80000300800 */
[----:B------:R-:W4:Y:S04]  /*41a60*/  LDL.LU R4, [R1+0x2d4] ;  /* 0x0002d40001047983 */ /* 0x000f280000300800 */
[----:B------:R-:W2:Y:S04]  /*41a70*/  LDL.LU R11, [R1+0x170] ;  /* 0x00017000010b7983 */ /* 0x000ea80000300800 */
[----:B--2---:R0:W-:Y:S04]  /*41a80*/  STL [R1+0xf84], R11 ;  /* 0x000f840b01007387 */ /* 0x0041e80000100800 */
[----:B0-----:R-:W2:Y:S04]  /*41a90*/  LDL.LU R11, [R1+0x2f4] ;  /* 0x0002f400010b7983 */ /* 0x001ea80000300800 */
        /* <DEDUP_REMOVED lines=27> */
[----:B------:R-:W2:Y:S01]  /*41c50*/  LDL.LU R29, [R1+0x318] ;  /* 0x00031800011d7983 */ /* 0x000ea20000300800 */
[----:B------:R-:W-:-:S03]  /*41c60*/  F2FP.PACK_AB R7, R5, R7 ;  /* 0x000000070507723e */ /* 0x000fc600000000ff */
        /* <DEDUP_REMOVED lines=49> */
[----:B------:R0:W-:Y:S04]  /*41f80*/  STL [R1], R7 ;  /* 0x0000000701007387 */ /* 0x0001e80000100800 */
[----:B0-----:R-:W2:Y:S02]  /*41f90*/  LDL.LU R7, [R1+0xf94] ;  /* 0x000f940001077983 */ /* 0x001ea40000300800 */
[----:B--2---:R-:W-:-:S02]  /*41fa0*/  F2FP.PACK_AB R7, R5, R7 ;  /* 0x000000070507723e */ /* 0x004fc400000000ff */
[----:B------:R-:W3:Y:S02]  /*41fb0*/  LDL.LU R5, [R1+0xf90] ;  /* 0x000f900001057983 */ /* 0x000ee40000300800 */
[----:B---3--:R-:W-:Y:S02]  /*41fc0*/  F2FP.PACK_AB R6, R5, R6 ;  /* 0x000000060506723e */ /* 0x008fe400000000ff */
[----:B------:R-:W4:Y:S02]  /*41fd0*/  LDL.LU R5, [R1+0xf8c] ;  /* 0x000f8c0001057983 */ /* 0x000f240000300800 */
[----:B----4-:R-:W-:Y:S02]  /*41fe0*/  F2FP.PACK_AB R5, R4, R5 ;  /* 0x000000050405723e */ /* 0x010fe400000000ff */
[----:B------:R-:W2:Y:S02]  /*41ff0*/  LDL.LU R4, [R1+0xf88] ;  /* 0x000f880001047983 */ /* 0x000ea40000300800 */
[----:B--2---:R-:W-:-:S02]  /*42000*/  F2FP.PACK_AB R4, R11, R4 ;  /* 0x000000040b04723e */ /* 0x004fc400000000ff */
[----:B------:R-:W2:Y:S02]  /*42010*/  LDL.LU R11, [R1+0xf84] ;  /* 0x000f8400010b7983 */ /* 0x000ea40000300800 */
[----:B--2---:R-:W-:Y:S02]  /*42020*/  F2FP.PACK_AB R11, R10, R11 ;  /* 0x0000000b0a0b723e */ /* 0x004fe400000000ff */
[----:B------:R-:W2:Y:S02]  /*42030*/  LDL.LU R10, [R1+0xf80] ;  /* 0x000f8000010a7983 */ /* 0x000ea40000300800 */
[----:B--2---:R-:W-:Y:S02]  /*42040*/  F2FP.PACK_AB R10, R9, R10 ;  /* 0x0000000a090a723e */ /* 0x004fe400000000ff */
        /* <DEDUP_REMOVED lines=16> */
[----:B------:R-:W2:Y:S01]  /*42150*/  LDL.LU R29, [R1+0xf5c] ;  /* 0x000f5c00011d7983 */ /* 0x000ea20000300800 */
[----:B------:R-:W-:Y:S02]  /*42160*/  F2FP.PACK_AB R16, R3, R16 ;  /* 0x000000100310723e */ /* 0x000fe400000000ff */
[----:B------:R-:W-:Y:S02]  /*42170*/  F2FP.PACK_AB R23, R28, R23 ;  /* 0x000000171c17723e */ /* 0x000fe400000000ff */
[----:B------:R-:W-:Y:S02]  /*42180*/  F2FP.PACK_AB R22, R0, R22 ;  /* 0x000000160016723e */ /* 0x000fe400000000ff */
[----:B------:R-:W-:-:S02]  /*42190*/  F2FP.PACK_AB R21, R2, R21 ;  /* 0x000000150215723e */ /* 0x000fc400000000ff */
[----:B--2---:R-:W-:Y:S02]  /*421a0*/  F2FP.PACK_AB R17, R29, R17 ;  /* 0x000000111d11723e */ /* 0x004fe400000000ff */
[----:B------:R-:W2:Y:S04]  /*421b0*/  LDL.LU R29, [R1+0xf58] ;  /* 0x000f5800011d7983 */ /* 0x000ea80000300800 */
[----:B------:R-:W3:Y:S04]  /*421c0*/  LDL.LU R3, [R1+0xf54] ;  /* 0x000f540001037983 */ /* 0x000ee80000300800 */
[----:B------:R-:W3:Y:S04]  /*421d0*/  LDL.LU R28, [R1+0xf50] ;  /* 0x000f5000011c7983 */ /* 0x000ee80000300800 */
[----:B------:R-:W4:Y:S04]  /*421e0*/  LDL.LU R0, [R1+0xf4c] ;  /* 0x000f4c0001007983 */ /* 0x000f280000300800 */
[----:B------:R-:W4:Y:S01]  /*421f0*/  LDL.LU R2, [R1+0xf48] ;  /* 0x000f480001027983 */ /* 0x000f220000300800 */
[----:B------:R-:W-:-:S02]  /*42200*/  F2FP.PACK_AB R20, R24, R20 ;  /* 0x000000141814723e */ /* 0x000fc400000000ff */
[----:B------:R-:W-:Y:S02]  /*42210*/  F2FP.PACK_AB R27, R25, R27 ;  /* 0x0000001b191b723e */ /* 0x000fe400000000ff */
[----:B--2---:R-:W-:Y:S02]  /*42220*/  F2FP.PACK_AB R26, R26, R29 ;  /* 0x0000001d1a1a723e */ /* 0x004fe400000000ff */
[----:B---3--:R-:W-:Y:S02]  /*42230*/  F2FP.PACK_AB R25, R28, R3 ;  /* 0x000000031c19723e */ /* 0x008fe400000000ff */
[----:B----4-:R-:W-:Y:S02]  /*42240*/  F2FP.PACK_AB R24, R2, R0 ;  /* 0x000000000218723e */ /* 0x010fe400000000ff */
.L_x_1:
[----:B------:R-:W1:Y:S04]  /*42250*/  S2R R2, SR_TID.X ;  /* 0x0000000000027919 */ /* 0x000e680000002100 */
[----:B------:R-:W-:Y:S01]  /*42260*/  BAR.SYNC.DEFER_BLOCKING 0x0 ;  /* 0x0000000000007b1d */ /* 0x000fe20000010000 */
[----:B01----:R-:W-:-:S02]  /*42270*/  IMAD.SHL.U32 R0, R2, 0x20, RZ ;  /* 0x0000002002007824 */ /* 0x003fc400078e00ff */
[C---:B------:R-:W-:Y:S02]  /*42280*/  IMAD.SHL.U32 R28, R2.reuse, 0x4, RZ ;  /* 0x00000004021c7824 */ /* 0x040fe400078e00ff */
[----:B------:R-:W-:Y:S01]  /*42290*/  IMAD.SHL.U32 R3, R2, 0x400, RZ ;  /* 0x0000040002037824 */ /* 0x000fe200078e00ff */
[----:B------:R-:W-:Y:S01]  /*422a0*/  LOP3.LUT R0, R0, 0x60, RZ, 0xc0, !PT ;  /* 0x0000006000007812 */ /* 0x000fe200078ec0ff */
[----:B------:R-:W2:Y:S03]  /*422b0*/  LDL.LU R2, [R1+0xe44] ;  /* 0x000e440001027983 */ /* 0x000ea60000300800 */
[----:B------:R-:W-:Y:S02]  /*422c0*/  LOP3.LUT R3, R3, 0x6000, RZ, 0xc0, !PT ;  /* 0x0000600003037812 */ /* 0x000fe400078ec0ff */
[----:B------:R-:W-:Y:S02]  /*422d0*/  LOP3.LUT R0, R0, 0x70, R28, 0x78, !PT ;  /* 0x0000007000007812 */ /* 0x000fe400078e781c */
[----:B------:R-:W0:Y:S02]  /*422e0*/  S2R R28, SR_TID.X ;  /* 0x00000000001c7919 */ /* 0x000e240000002100 */
[----:B0-----:R-:W-:-:S02]  /*422f0*/  LOP3.LUT R29, R28, 0x7f, RZ, 0xc0, !PT ;  /* 0x0000007f1c1d7812 */ /* 0x001fc400078ec0ff */
[----:B--2---:R-:W-:Y:S02]  /*42300*/  IADD3 R0, R0, R3, R2 ;  /* 0x0000000300007210 */ /* 0x004fe40007ffe002 */
[----:B------:R-:W0:Y:S04]  /*42310*/  S2R R2, SR_TID.X ;  /* 0x0000000000027919 */ /* 0x000e280000002100 */
[----:B------:R1:W-:Y:S04]  /*42320*/  STS.128 [R0], R24 ;  /* 0x0000001800007388 */ /* 0x0003e80000000c00 */
[----:B-1----:R-:W2:Y:S04]  /*42330*/  LDL.LU R24, [R1+0x90] ;  /* 0x0000900001187983 */ /* 0x002ea80000300800 */
[----:B------:R-:W2:Y:S01]  /*42340*/  LDL.LU R25, [R1+0x94] ;  /* 0x0000940001197983 */ /* 0x000ea20000300800 */
[----:B0-----:R-:W-:-:S03]  /*42350*/  IMAD.SHL.U32 R2, R2, 0x1000, RZ ;  /* 0x0000100002027824 */ /* 0x001fc600078e00ff */
[----:B------:R-:W3:Y:S02]  /*42360*/  LDL.LU R26, [R1+0x98] ;  /* 0x00009800011a7983 */ /* 0x000ee40000300800 */
[----:B------:R-:W-:Y:S02]  /*42370*/  LOP3.LUT R2, R2, 0x6000, RZ, 0xc0, !PT ;  /* 0x0000600002027812 */ /* 0x000fe400078ec0ff */
[----:B------:R-:W3:Y:S03]  /*42380*/  LDL.LU R27, [R1+0x9c] ;  /* 0x00009c00011b7983 */ /* 0x000ee60000300800 */
[----:B------:R-:W-:Y:S01]  /*42390*/  IMAD R2, R29, 0x10, R2 ;  /* 0x000000101d027824 */ /* 0x000fe200078e0202 */
[----:B---3--:R-:W-:Y:S04]  /*423a0*/  STL.64 [R1+0xf80], R26 ;  /* 0x000f801a01007387 */ /* 0x008fe80000100a00 */
[----:B--2---:R0:W-:Y:S04]  /*423b0*/  STL.64 [R1+0xf78], R24 ;  /* 0x000f781801007387 */ /* 0x0041e80000100a00 */
[----:B0-----:R-:W2:Y:S04]  /*423c0*/  LDL.LU R24, [R1+0x30] ;  /* 0x0000300001187983 */ /* 0x001ea80000300800 */
[----:B------:R-:W2:Y:S04]  /*423d0*/  LDL.LU R25, [R1+0x34] ;  /* 0x0000340001197983 */ /* 0x000ea80000300800 */
[----:B------:R-:W3:Y:S04]  /*423e0*/  LDL.LU R26, [R1+0x38] ;  /* 0x00003800011a7983 */ /* 0x000ee80000300800 */
[----:B------:R-:W3:Y:S04]  /*423f0*/  LDL.LU R27, [R1+0x3c] ;  /* 0x00003c00011b7983 */ /* 0x000ee80000300800 */
        /* <DEDUP_REMOVED lines=12> */
[----:B------:R-:W-:Y:S04]  /*424c0*/  STS.128 [R0+0x400], R20 ;  /* 0x0004001400007388 */ /* 0x000fe80000000c00 */
[----:B------:R-:W-:Y:S04]  /*424d0*/  STS.128 [R0+0x80], R16 ;  /* 0x0000801000007388 */ /* 0x000fe80000000c00 */
[----:B---3--:R-:W-:Y:S04]  /*424e0*/  STL.64 [R1+0xfb0], R26 ;  /* 0x000fb01a01007387 */ /* 0x008fe80000100a00 */
[----:B--2---:R0:W-:Y:S04]  /*424f0*/  STL.64 [R1+0xfa8], R24 ;  /* 0x000fa81801007387 */ /* 0x0041e80000100a00 */
[----:B0-----:R-:W2:Y:S04]  /*42500*/  LDL.LU R24, [R1] ;  /* 0x0000000001187983 */ /* 0x001ea80000300800 */
[----:B------:R-:W2:Y:S04]  /*42510*/  LDL.LU R25, [R1+0x4] ;  /* 0x0000040001197983 */ /* 0x000ea80000300800 */
[----:B------:R-:W2:Y:S04]  /*42520*/  LDL.LU R26, [R1+0x8] ;  /* 0x00000800011a7983 */ /* 0x000ea80000300800 */
[----:B------:R-:W2:Y:S04]  /*42530*/  LDL.LU R27, [R1+0xc] ;  /* 0x00000c00011b7983 */ /* 0x000ea80000300800 */
[----:B------:R-:W3:Y:S04]  /*42540*/  LDL.LU R20, [R1+0x80] ;  /* 0x0000800001147983 */ /* 0x000ee80000300800 */
[----:B------:R-:W3:Y:S04]  /*42550*/  LDL.LU R21, [R1+0x84] ;  /* 0x0000840001157983 */ /* 0x000ee80000300800 */
[----:B------:R-:W3:Y:S04]  /*42560*/  LDL.LU R22, [R1+0x88] ;  /* 0x0000880001167983 */ /* 0x000ee80000300800 */
[----:B------:R-:W3:Y:S04]  /*42570*/  LDL.LU R23, [R1+0x8c] ;  /* 0x00008c0001177983 */ /* 0x000ee80000300800 */
[----:B------:R-:W4:Y:S04]  /*42580*/  LDL.LU R16, [R1+0x40] ;  /* 0x0000400001107983 */ /* 0x000f280000300800 */
[----:B------:R-:W4:Y:S04]  /*42590*/  LDL.LU R17, [R1+0x44] ;  /* 0x0000440001117983 */ /* 0x000f280000300800 */
[----:B------:R-:W4:Y:S04]  /*425a0*/  LDL.LU R18, [R1+0x48] ;  /* 0x0000480001127983 */ /* 0x000f280000300800 */
[----:B------:R-:W4:Y:S04]  /*425b0*/  LDL.LU R19, [R1+0x4c] ;  /* 0x00004c0001137983 */ /* 0x000f280000300800 */
[----:B------:R0:W-:Y:S04]  /*425c0*/  STS.128 [R0+0x480], R12 ;  /* 0x0004800c00007388 */ /* 0x0001e80000000c00 */
[----:B------:R1:W-:Y:S04]  /*425d0*/  STS.128 [R0+0x100], R8 ;  /* 0x0001000800007388 */ /* 0x0003e80000000c00 */
[----:B------:R5:W-:Y:S04]  /*425e0*/  STS.128 [R0+0x500], R4 ;  /* 0x0005000400007388 */ /* 0x000be80000000c00 */
[----:B0-----:R-:W3:Y:S04]  /*425f0*/  LDL.LU R12, [R1+0x70] ;  /* 0x00007000010c7983 */ /* 0x001ee80000300800 */
[----:B------:R-:W3:Y:S04]  /*42600*/  LDL.LU R13, [R1+0x74] ;  /* 0x00007400010d7983 */ /* 0x000ee80000300800 */
[----:B------:R-:W3:Y:S04]  /*42610*/  LDL.LU R14, [R1+0x78] ;  /* 0x00007800010e7983 */ /* 0x000ee80000300800 */
[----:B------:R-:W3:Y:S04]  /*42620*/  LDL.LU R15, [R1+0x7c] ;  /* 0x00007c00010f7983 */ /* 0x000ee80000300800 */
[----:B-1----:R-:W3:Y:S04]  /*42630*/  LDL.LU R8, [R1+0x60] ;  /* 0x0000600001087983 */ /* 0x002ee80000300800 */
[----:B------:R-:W3:Y:S04]  /*42640*/  LDL.LU R9, [R1+0x64] ;  /* 0x0000640001097983 */ /* 0x000ee80000300800 */
[----:B------:R-:W3:Y:S04]  /*42650*/  LDL.LU R10, [R1+0x68] ;  /* 0x00006800010a7983 */ /* 0x000ee80000300800 */
[----:B------:R-:W3:Y:S04]  /*42660*/  LDL.LU R11, [R1+0x6c] ;  /* 0x00006c00010b7983 */ /* 0x000ee80000300800 */
[----:B-----5:R-:W5:Y:S04]  /*42670*/  LDL.LU R4, [R1+0x50] ;  /* 0x0000500001047983 */ /* 0x020f680000300800 */
[----:B------:R-:W5:Y:S04]  /*42680*/  LDL.LU R5, [R1+0x54] ;  /* 0x0000540001057983 */ /* 0x000f680000300800 */
[----:B------:R-:W5:Y:S04]  /*42690*/  LDL.LU R6, [R1+0x58] ;  /* 0x0000580001067983 */ /* 0x000f680000300800 */
[----:B------:R-:W5:Y:S04]  /*426a0*/  LDL.LU R7, [R1+0x5c] ;  /* 0x00005c0001077983 */ /* 0x000f680000300800 */
[----:B--2---:R0:W-:Y:S04]  /*426b0*/  STS.128 [R0+0x180], R24 ;  /* 0x0001801800007388 */ /* 0x0041e80000000c00 */
[----:B0-----:R-:W2:Y:S04]  /*426c0*/  LDL.LU.64 R26, [R1+0xfb0] ;  /* 0x000fb000011a7983 */ /* 0x001ea80000300a00 */
[----:B------:R-:W2:Y:S04]  /*426d0*/  LDL.LU.64 R24, [R1+0xfa8] ;  /* 0x000fa80001187983 */ /* 0x000ea80000300a00 */
[----:B--2---:R0:W-:Y:S04]  /*426e0*/  STS.128 [R0+0x580], R24 ;  /* 0x0005801800007388 */ /* 0x0041e80000000c00 */
[----:B0-----:R-:W2:Y:S04]  /*426f0*/  LDL.LU.64 R26, [R1+0xfa0] ;  /* 0x000fa000011a7983 */ /* 0x001ea80000300a00 */
[----:B------:R-:W2:Y:S04]  /*42700*/  LDL.LU.64 R24, [R1+0xf98] ;  /* 0x000f980001187983 */ /* 0x000ea80000300a00 */
[----:B--2---:R0:W-:Y:S04]  /*42710*/  STS.128 [R0+0x200], R24 ;  /* 0x0002001800007388 */ /* 0x0041e80000000c00 */
[----:B0-----:R-:W2:Y:S04]  /*42720*/  LDL.LU.64 R26, [R1+0xf90] ;  /* 0x000f9000011a7983 */ /* 0x001ea80000300a00 */
[----:B------:R-:W2:Y:S04]  /*42730*/  LDL.LU.64 R24, [R1+0xf88] ;  /* 0x000f880001187983 */ /* 0x000ea80000300a00 */
[----:B----4-:R-:W-:Y:S04]  /*42740*/  STS.128 [R0+0x280], R16 ;  /* 0x0002801000007388 */ /* 0x010fe80000000c00 */
[----:B--2---:R0:W-:Y:S04]  /*42750*/  STS.128 [R0+0x600], R24 ;  /* 0x0006001800007388 */ /* 0x0041e80000000c00 */
[----:B0-----:R-:W2:Y:S04]  /*42760*/  LDL.LU.64 R26, [R1+0xf80] ;  /* 0x000f8000011a7983 */ /* 0x001ea80000300a00 */
[----:B------:R-:W2:Y:S04]  /*42770*/  LDL.LU.64 R24, [R1+0xf78] ;  /* 0x000f780001187983 */ /* 0x000ea80000300a00 */
[----:B------:R-:W4:Y:S04]  /*42780*/  LDL.LU R16, [R1+0x378] ;  /* 0x0003780001107983 */ /* 0x000f280000300800 */
[----:B------:R-:W4:Y:S04]  /*42790*/  LDL.LU R3, [R1+0xe48] ;  /* 0x000e480001037983 */ /* 0x000f280000300800 */
[----:B-----5:R-:W-:Y:S04]  /*427a0*/  STS.128 [R0+0x680], R4 ;  /* 0x0006800400007388 */ /* 0x020fe80000000c00 */
[----:B---3--:R-:W-:Y:S04]  /*427b0*/  STS.128 [R0+0x300], R8 ;  /* 0x0003000800007388 */ /* 0x008fe80000000c00 */
[----:B------:R-:W-:Y:S04]  /*427c0*/  STS.128 [R0+0x700], R12 ;  /* 0x0007000c00007388 */ /* 0x000fe80000000c00 */
[----:B------:R0:W-:Y:S01]  /*427d0*/  STS.128 [R0+0x380], R20 ;  /* 0x0003801400007388 */ /* 0x0001e20000000c00 */
[----:B------:R-:W-:-:S02]  /*427e0*/  LOP3.LUT R19, R2, 0x20, RZ, 0x3c, !PT ;  /* 0x0000002002137812 */ /* 0x000fc400078e3cff */
[C---:B0-----:R-:W-:Y:S01]  /*427f0*/  LOP3.LUT R22, R2.reuse, 0x60, RZ, 0x3c, !PT ;  /* 0x0000006002167812 */ /* 0x041fe200078e3cff */
[----:B--2---:R0:W-:Y:S04]  /*42800*/  STS.128 [R0+0x780], R24 ;  /* 0x0007801800007388 */ /* 0x0041e80000000c00 */
[----:B------:R-:W-:Y:S06]  /*42810*/  BAR.SYNC.DEFER_BLOCKING 0x0 ;  /* 0x0000000000007b1d */ /* 0x000fec0000010000 */
[----:B------:R-:W1:Y:S01]  /*42820*/  LDS.128 R4, [R2] ;  /* 0x0000000002047984 */ /* 0x000e620000000c00 */
[----:B0-----:R-:W-:-:S03]  /*42830*/  LOP3.LUT R25, R2, 0x40, RZ, 0x3c, !PT ;  /* 0x0000004002197812 */ /* 0x001fc600078e3cff */
[----:B-1----:R-:W-:Y:S01]  /*42840*/  STL.64 [R1+0x90], R4 ;  /* 0x0000900401007387 */ /* 0x002fe20000100a00 */
[----:B------:R-:W-:-:S03]  /*42850*/  IMAD.MOV.U32 R15, RZ, RZ, R4 ;  /* 0x000000ffff0f7224 */ /* 0x000fc600078e0004 */
[----:B------:R-:W-:Y:S04]  /*42860*/  STL.64 [R1+0x98], R6 ;  /* 0x0000980601007387 */ /* 0x000fe80000100a00 */
[----:B------:R-:W0:Y:S04]  /*42870*/  LDS.128 R4, [R19] ;  /* 0x0000000013047984 */ /* 0x000e280000000c00 */
[----:B0-----:R-:W-:Y:S01]  /*42880*/  STL.64 [R1+0x80], R4 ;  /* 0x0000800401007387 */ /* 0x001fe20000100a00 */
[----:B------:R-:W-:-:S03]  /*42890*/  IMAD.MOV.U32 R14, RZ, RZ, R4 ;  /* 0x000000ffff0e7224 */ /* 0x000fc600078e0004 */
[----:B------:R-:W-:Y:S04]  /*428a0*/  STL.64 [R1+0x88], R6 ;  /* 0x0000880601007387 */ /* 0x000fe80000100a00 */
[----:B------:R-:W0:Y:S01]  /*428b0*/  LDS.128 R4, [R25] ;  /* 0x0000000019047984 */ /* 0x000e220000000c00 */
[----:B------:R-:W-:-:S03]  /*428c0*/  SHF.R.U32.HI R27, RZ, 0x6, R28 ;  /* 0x00000006ff1b7819 */ /* 0x000fc6000001161c */
[----:B0-----:R-:W-:Y:S01]  /*428d0*/  STL.64 [R1+0xc0], R4 ;  /* 0x0000c00401007387 */ /* 0x001fe20000100a00 */
[----:B------:R-:W-:-:S03]  /*428e0*/  IMAD.MOV.U32 R13, RZ, RZ, R4 ;  /* 0x000000ffff0d7224 */ /* 0x000fc600078e0004 */
[----:B------:R-:W-:Y:S04]  /*428f0*/  STL.64 [R1+0xc8], R6 ;  /* 0x0000c80601007387 */ /* 0x000fe80000100a00 */
[----:B------:R-:W0:Y:S01]  /*42900*/  LDS.128 R4, [R22] ;  /* 0x0000000016047984 */ /* 0x000e220000000c00 */
[----:B------:R-:W-:Y:S02]  /*42910*/  SGXT.U32 R27, R27, 0x1 ;  /* 0x000000011b1b781a */ /* 0x000fe40000000000 */
[----:B----4-:R-:W-:Y:S02]  /*42920*/  ISETP.GE.AND P0, PT, R3, c[0x0][0x178], PT ;  /* 0x00005e0003007a0c */ /* 0x010fe40003f06270 */
[----:B------:R-:W-:-:S04]  /*42930*/  LOP3.LUT R8, R16, 0x2, R27, 0xfe, !PT ;  /* 0x0000000210087812 */ /* 0x000fc800078efe1b */
[C---:B------:R-:W-:Y:S01]  /*42940*/  ISETP.LT.AND P2, PT, R8.reuse, c[0x0][0x17c], !P0 ;  /* 0x00005f0008007a0c */ /* 0x040fe20004741270 */
[----:B------:R-:W-:Y:S01]  /*42950*/  IMAD R8, R8, c[0x0][0x198], RZ ;  /* 0x0000660008087a24 */ /* 0x000fe200078e02ff */
[----:B0-----:R0:W-:Y:S01]  /*42960*/  STL.64 [R1+0xd0], R4 ;  /* 0x0000d00401007387 */ /* 0x0011e20000100a00 */
[----:B------:R-:W-:-:S03]  /*42970*/  IMAD.MOV.U32 R12, RZ, RZ, R4 ;  /* 0x000000ffff0c7224 */ /* 0x000fc600078e0004 */
[----:B------:R1:W-:Y:S01]  /*42980*/  STL.64 [R1+0xd8], R6 ;  /* 0x0000d80601007387 */ /* 0x0003e20000100a00 */
[----:B0-----:R-:W-:Y:S01]  /*42990*/  IMAD R4, R3, c[0x0][0x194], RZ ;  /* 0x0000650003047a24 */ /* 0x001fe200078e02ff */
[----:B------:R-:W-:-:S04]  /*429a0*/  LOP3.LUT R5, R16, R27, RZ, 0xfc, !PT ;  /* 0x0000001b10057212 */ /* 0x000fc800078efcff */
[C---:B------:R-:W-:Y:S01]  /*429b0*/  ISETP.LT.AND P1, PT, R5.reuse, c[0x0][0x17c], !P0 ;  /* 0x00005f0005007a0c */ /* 0x040fe20004721270 */
[----:B------:R-:W-:Y:S01]  /*429c0*/  IMAD R5, R5, c[0x0][0x198], RZ ;  /* 0x0000660005057a24 */ /* 0x000fe200078e02ff */
[----:B------:R-:W-:Y:S02]  /*429d0*/  LEA R28, P4, R4, c[0x0][0x170], 0x1 ;  /* 0x00005c00041c7a11 */ /* 0x000fe400078808ff */
[C-C-:B------:R-:W-:Y:S02]  /*429e0*/  LOP3.LUT R3, R16.reuse, 0x4, R27.reuse, 0xfe, !PT ;  /* 0x0000000410037812 */ /* 0x140fe400078efe1b */
[----:B-1----:R-:W-:Y:S02]  /*429f0*/  LOP3.LUT R7, R16, 0x6, R27, 0xfe, !PT ;  /* 0x0000000610077812 */ /* 0x002fe400078efe1b */
[----:B------:R-:W-:Y:S02]  /*42a00*/  LEA.HI.X.SX32 R0, R4, c[0x0][0x174], 0x1, P4 ;  /* 0x00005d0004007a11 */ /* 0x000fe400020f0eff */
[----:B------:R-:W-:-:S02]  /*42a10*/  LEA R4, P6, R5, R28, 0x1 ;  /* 0x0000001c05047211 */ /* 0x000fc400078c08ff */
[C---:B------:R-:W-:Y:S01]  /*42a20*/  ISETP.LT.AND P3, PT, R3.reuse, c[0x0][0x17c], !P0 ;  /* 0x00005f0003007a0c */ /* 0x040fe20004761270 */
[----:B------:R-:W-:Y:S01]  /*42a30*/  IMAD R3, R3, c[0x0][0x198], RZ ;  /* 0x0000660003037a24 */ /* 0x000fe200078e02ff */
[C---:B------:R-:W-:Y:S01]  /*42a40*/  LEA R6, P4, R8.reuse, R28, 0x1 ;  /* 0x0000001c08067211 */ /* 0x040fe200078808ff */
[----:B------:R-:W-:Y:S01]  /*42a50*/  IMAD R9, R7, c[0x0][0x198], RZ ;  /* 0x0000660007097a24 */ /* 0x000fe200078e02ff */
[----:B------:R-:W-:Y:S02]  /*42a60*/  LEA.HI.X.SX32 R5, R5, R0, 0x1, P6 ;  /* 0x0000000005057211 */ /* 0x000fe400030f0eff */
[----:B------:R-:W-:Y:S02]  /*42a70*/  ISETP.LT.AND P6, PT, R7, c[0x0][0x17c], !P0 ;  /* 0x00005f0007007a0c */ /* 0x000fe400047c1270 */
[----:B------:R-:W-:Y:S02]  /*42a80*/  LEA R10, P5, R3, R28, 0x1 ;  /* 0x0000001c030a7211 */ /* 0x000fe400078a08ff */
[----:B------:R-:W-:-:S02]  /*42a90*/  LEA.HI.X.SX32 R7, R8, R0, 0x1, P4 ;  /* 0x0000000008077211 */ /* 0x000fc400020f0eff */
[----:B------:R-:W-:Y:S02]  /*42aa0*/  LEA R8, P4, R9, R28, 0x1 ;  /* 0x0000001c09087211 */ /* 0x000fe400078808ff */
[-C--:B------:R-:W-:Y:S02]  /*42ab0*/  LEA.HI.X.SX32 R11, R3, R0.reuse, 0x1, P5 ;  /* 0x00000000030b7211 */ /* 0x080fe400028f0eff */
[----:B------:R-:W-:Y:S01]  /*42ac0*/  LEA.HI.X.SX32 R9, R9, R0, 0x1, P4 ;  /* 0x0000000009097211 */ /* 0x000fe200020f0eff */
[----:B------:R-:W-:Y:S04]  /*42ad0*/  @P1 STG.E.U16 [R4.64], R15 ;  /* 0x0000000f04001986 */ /* 0x000fe8000c10150a */
[----:B------:R-:W-:Y:S04]  /*42ae0*/  @P2 STG.E.U16 [R6.64], R14 ;  /* 0x0000000e06002986 */ /* 0x000fe8000c10150a */
[----:B------:R0:W-:Y:S04]  /*42af0*/  @P3 STG.E.U16 [R10.64], R13 ;  /* 0x0000000d0a003986 */ /* 0x0001e8000c10150a */
[----:B------:R1:W-:Y:S01]  /*42b00*/  @P6 STG.E.U16 [R8.64], R12 ;  /* 0x0000000c08006986 */ /* 0x0003e2000c10150a */
[----:B0-----:R-:W-:-:S02]  /*42b10*/  LOP3.LUT R10, R16, 0x18, R27, 0xfe, !PT ;  /* 0x00000018100a7812 */ /* 0x001fc400078efe1b */
[----:B-1----:R-:W-:-:S03]  /*42b20*/  LOP3.LUT R12, R16, 0x1a, R27, 0xfe, !PT ;  /* 0x0000001a100c7812 */ /* 0x002fc600078efe1b */
[----:B------:R0:W-:Y:S01]  /*42b30*/  STL [R1], R10 ;  /* 0x0000000a01007387 */ /* 0x0001e20000100800 */
[----:B------:R-:W-:-:S03]  /*42b40*/  LOP3.LUT R11, R16, 0x1c, R27, 0xfe, !PT ;  /* 0x0000001c100b7812 */ /* 0x000fc600078efe1b */
[----:B------:R1:W-:Y:S01]  /*42b50*/  STL [R1+0x4], R12 ;  /* 0x0000040c01007387 */ /* 0x0003e20000100800 */
[----:B0-----:R-:W-:-:S03]  /*42b60*/  LOP3.LUT R10, R16, 0x1e, R27, 0xfe, !PT ;  /* 0x0000001e100a7812 */ /* 0x001fc600078efe1b */
[----:B------:R0:W-:Y:S01]  /*42b70*/  STL [R1+0x8], R11 ;  /* 0x0000080b01007387 */ /* 0x0001e20000100800 */
[----:B-1----:R-:W-:-:S03]  /*42b80*/  LOP3.LUT R12, R16, 0x20, R27, 0xfe, !PT ;  /* 0x00000020100c7812 */ /* 0x002fc600078efe1b */
[----:B------:R1:W-:Y:S04]  /*42b90*/  STL [R1+0xc], R10 ;  /* 0x00000c0a01007387 */ /* 0x0003e80000100800 */
[----:B------:R2:W-:Y:S01]  /*42ba0*/  STL [R1+0x50], R12 ;  /* 0x0000500c01007387 */ /* 0x0005e20000100800 */
[C-C-:B0-----:R-:W-:Y:S02]  /*42bb0*/  LOP3.LUT R11, R16.reuse, 0x22, R27.reuse, 0xfe, !PT ;  /* 0x00000022100b7812 */ /* 0x141fe400078efe1b */
[----:B-1----:R-:W-:-:S03]  /*42bc0*/  LOP3.LUT R10, R16, 0x24, R27, 0xfe, !PT ;  /* 0x00000024100a7812 */ /* 0x002fc600078efe1b */
[----:B------:R0:W-:Y:S01]  /*42bd0*/  STL [R1+0x54], R11 ;  /* 0x0000540b01007387 */ /* 0x0001e20000100800 */
[----:B--2---:R-:W-:-:S03]  /*42be0*/  LOP3.LUT R12, R16, 0x26, R27, 0xfe, !PT ;  /* 0x00000026100c7812 */ /* 0x004fc600078efe1b */
        /* <DEDUP_REMOVED lines=181> */
[----:B------:R-:W-:Y:S04]  /*43740*/  STL [R1+0x238], R12 ;  /* 0x0002380c01007387 */ /* 0x000fe80000100800 */
[----:B------:R-:W2:Y:S01]  /*43750*/  LDS.128 R12, [R2+0x800] ;  /* 0x00080000020c7984 */ /* 0x000ea20000000c00 */
[C-C-:B0-----:R-:W-:Y:S02]  /*43760*/  LOP3.LUT R11, R16.reuse, 0xdc, R27.reuse, 0xfe, !PT ;  /* 0x000000dc100b7812 */ /* 0x141fe400078efe1b */
[----:B-1----:R-:W-:-:S03]  /*43770*/  LOP3.LUT R10, R16, 0xde, R27, 0xfe, !PT ;  /* 0x000000de100a7812 */ /* 0x002fc600078efe1b */
[----:B------:R0:W-:Y:S04]  /*43780*/  STL [R1+0x23c], R11 ;  /* 0x00023c0b01007387 */ /* 0x0001e80000100800 */
[----:B--2---:R-:W-:Y:S01]  /*43790*/  STL.64 [R1+0xb0], R12 ;  /* 0x0000b00c01007387 */ /* 0x004fe20000100a00 */
[----:B------:R-:W-:-:S03]  /*437a0*/  IMAD.MOV.U32 R21, RZ, RZ, R12 ;  /* 0x000000ffff157224 */ /* 0x000fc600078e000c */
[----:B------:R1:W-:Y:S04]  /*437b0*/  STL [R1+0x240], R10 ;  /* 0x0002400a01007387 */ /* 0x0003e80000100800 */
[----:B------:R-:W-:Y:S04]  /*437c0*/  STL.64 [R1+0xb8], R14 ;  /* 0x0000b80e01007387 */ /* 0x000fe80000100a00 */
        /* <DEDUP_REMOVED lines=9> */
[----:B0-----:R-:W-:-:S05]  /*43860*/  LOP3.LUT R11, R16, 0xe4, R27, 0xfe, !PT ;  /* 0x000000e4100b7812 */ /* 0x001fca00078efe1b */
[----:B------:R0:W-:Y:S01]  /*43870*/  STL [R1+0x24c], R11 ;  /* 0x00024c0b01007387 */ /* 0x0001e20000100800 */
[----:B-1----:R-:W-:-:S03]  /*43880*/  LOP3.LUT R10, R16, 0xe6, R27, 0xfe, !PT ;  /* 0x000000e6100a7812 */ /* 0x002fc600078efe1b */
[----:B--2---:R-:W-:Y:S04]  /*43890*/  STL.64 [R1+0x30], R12 ;  /* 0x0000300c01007387 */ /* 0x004fe80000100a00 */
[----:B------:R-:W-:Y:S04]  /*438a0*/  STL.64 [R1+0x38], R14 ;  /* 0x0000380e01007387 */ /* 0x000fe80000100a00 */
[----:B------:R-:W1:Y:S04]  /*438b0*/  LDS.128 R12, [R22+0x800] ;  /* 0x00080000160c7984 */ /* 0x000e680000000c00 */
[----:B------:R-:W-:Y:S04]  /*438c0*/  STL [R1+0xf70], R22 ;  /* 0x000f701601007387 */ /* 0x000fe80000100800 */
[----:B------:R2:W-:Y:S04]  /*438d0*/  STL [R1+0x250], R10 ;  /* 0x0002500a01007387 */ /* 0x0005e80000100800 */
[----:B------:R-:W-:Y:S04]  /*438e0*/  STL.64 [R1+0xf68], R20 ;  /* 0x000f681401007387 */ /* 0x000fe80000100a00 */
[----:B------:R-:W3:Y:S01]  /*438f0*/  LDS.128 R20, [R2+0x1000] ;  /* 0x0010000002147984 */ /* 0x000ee20000000c00 */
[----:B0-----:R-:W-:-:S02]  /*43900*/  LOP3.LUT R11, R16, 0xe8, R27, 0xfe, !PT ;  /* 0x000000e8100b7812 */ /* 0x001fc400078efe1b */
[C-C-:B--2---:R-:W-:Y:S01]  /*43910*/  LOP3.LUT R10, R16.reuse, 0xea, R27.reuse, 0xfe, !PT ;  /* 0x000000ea100a7812 */ /* 0x144fe200078efe1b */
[----:B-1----:R0:W-:Y:S04]  /*43920*/  STL.64 [R1+0x10], R12 ;  /* 0x0000100c01007387 */ /* 0x0021e80000100a00 */
[----:B------:R-:W-:Y:S04]  /*43930*/  STL.64 [R1+0x18], R14 ;  /* 0x0000180e01007387 */ /* 0x000fe80000100a00 */
[----:B------:R1:W-:Y:S01]  /*43940*/  STL [R1+0x254], R11 ;  /* 0x0002540b01007387 */ /* 0x0003e20000100800 */
[----:B0-----:R-:W-:-:S03]  /*43950*/  LOP3.LUT R12, R16, 0xec, R27, 0xfe, !PT ;  /* 0x000000ec100c7812 */ /* 0x001fc600078efe1b */
[----:B------:R0:W-:Y:S01]  /*43960*/  STL [R1+0x258], R10 ;  /* 0x0002580a01007387 */ /* 0x0001e20000100800 */
[----:B-1----:R-:W-:-:S03]  /*43970*/  LOP3.LUT R11, R16, 0xee, R27, 0xfe, !PT ;  /* 0x000000ee100b7812 */ /* 0x002fc600078efe1b */
[----:B------:R1:W-:Y:S01]  /*43980*/  STL [R1+0x25c], R12 ;  /* 0x00025c0c01007387 */ /* 0x0003e20000100800 */
[----:B0-----:R-:W-:-:S03]  /*43990*/  LOP3.LUT R10, R16, 0xf0, R27, 0xfe, !PT ;  /* 0x000000f0100a7812 */ /* 0x001fc600078efe1b */
[----:B------:R0:W-:Y:S04]  /*439a0*/  STL [R1+0x260], R11 ;  /* 0x0002600b01007387 */ /* 0x0001e80000100800 */
[----:B------:R2:W-:Y:S01]  /*439b0*/  STL [R1+0x268], R10 ;  /* 0x0002680a01007387 */ /* 0x0005e20000100800 */
[C-C-:B-1----:R-:W-:Y:S02]  /*439c0*/  LOP3.LUT R12, R16.reuse, 0xf2, R27.reuse, 0xfe, !PT ;  /* 0x000000f2100c7812 */ /* 0x142fe400078efe1b */
[----:B0-----:R-:W-:-:S03]  /*439d0*/  LOP3.LUT R11, R16, 0xf4, R27, 0xfe, !PT ;  /* 0x000000f4100b7812 */ /* 0x001fc600078efe1b */
[----:B------:R0:W-:Y:S01]  /*439e0*/  STL [R1+0x26c], R12 ;  /* 0x00026c0c01007387 */ /* 0x0001e20000100800 */
[----:B--2---:R-:W-:-:S03]  /*439f0*/  LOP3.LUT R10, R16, 0xf6, R27, 0xfe, !PT ;  /* 0x000000f6100a7812 */ /* 0x004fc600078efe1b */
[----:B------:R1:W-:Y:S04]  /*43a00*/  STL [R1+0x270], R11 ;  /* 0x0002700b01007387 */ /* 0x0003e80000100800 */
[----:B------:R2:W-:Y:S01]  /*43a10*/  STL [R1+0x274], R10 ;  /* 0x0002740a01007387 */ /* 0x0005e20000100800 */
[C-C-:B0-----:R-:W-:Y:S02]  /*43a20*/  LOP3.LUT R12, R16.reuse, 0xf8, R27.reuse, 0xfe, !PT ;  /* 0x000000f8100c7812 */ /* 0x141fe400078efe1b */
[----:B-1----:R-:W-:-:S03]  /*43a30*/  LOP3.LUT R11, R16, 0xfa, R27, 0xfe, !PT ;  /* 0x000000fa100b7812 */ /* 0x002fc600078efe1b */
[----:B------:R-:W-:Y:S01]  /*43a40*/  STL [R1+0x278], R12 ;  /* 0x0002780c01007387 */ /* 0x000fe20000100800 */
[----:B--2---:R-:W-:-:S03]  /*43a50*/  LOP3.LUT R10, R16, 0xfc, R27, 0xfe, !PT ;  /* 0x000000fc100a7812 */ /* 0x004fc600078efe1b */
[----:B------:R-:W-:Y:S04]  /*43a60*/  STL [R1+0x27c], R11 ;  /* 0x00027c0b01007387 */ /* 0x000fe80000100800 */
[----:B------:R-:W-:Y:S04]  /*43a70*/  STL [R1+0x280], R10 ;  /* 0x0002800a01007387 */ /* 0x000fe80000100800 */
[----:B---3--:R-:W-:Y:S04]  /*43a80*/  STL.64 [R1+0x60], R20 ;  /* 0x0000601401007387 */ /* 0x008fe80000100a00 */
[----:B------:R-:W-:Y:S04]  /*43a90*/  STL.64 [R1+0x68], R22 ;  /* 0x0000681601007387 */ /* 0x000fe80000100a00 */
[----:B------:R-:W0:Y:S04]  /*43aa0*/  LDS.128 R20, [R19+0x1000] ;  /* 0x0010000013147984 */ /* 0x000e280000000c00 */
[----:B0-----:R-:W-:Y:S04]  /*43ab0*/  STL.64 [R1+0x40], R20 ;  /* 0x0000401401007387 */ /* 0x001fe80000100a00 */
[----:B------:R-:W-:Y:S04]  /*43ac0*/  STL.64 [R1+0x48], R22 ;  /* 0x0000481601007387 */ /* 0x000fe80000100a00 */
[----:B------:R-:W0:Y:S04]  /*43ad0*/  LDS.128 R20, [R25+0x1000] ;  /* 0x0010000019147984 */ /* 0x000e280000000c00 */
[----:B0-----:R-:W-:Y:S04]  /*43ae0*/  STL.64 [R1+0x20], R20 ;  /* 0x0000201401007387 */ /* 0x001fe80000100a00 */
[----:B------:R0:W-:Y:S04]  /*43af0*/  STL.64 [R1+0x28], R22 ;  /* 0x0000281601007387 */ /* 0x0001e80000100a00 */
[----:B0-----:R-:W2:Y:S01]  /*43b00*/  LDL.LU R22, [R1+0xf70] ;  /* 0x000f700001167983 */ /* 0x001ea20000300800 */
[----:B------:R-:W-:-:S02]  /*43b10*/  LOP3.LUT R6, R16, 0x8, R27, 0xfe, !PT ;  /* 0x0000000810067812 */ /* 0x000fc400078efe1b */
[--C-:B------:R-:W-:Y:S01]  /*43b20*/  LOP3.LUT R5, R16, 0xa, R27.reuse, 0xfe, !PT ;  /* 0x0000000a10057812 */ /* 0x100fe200078efe1b */
[----:B------:R-:W3:Y:S01]  /*43b30*/  LDL.LU.64 R20, [R1+0xf68] ;  /* 0x000f680001147983 */ /* 0x000ee20000300a00 */
[C---:B------:R-:W-:Y:S01]  /*43b40*/  ISETP.LT.AND P4, PT, R6.reuse, c[0x0][0x17c], !P0 ;  /* 0x00005f0006007a0c */ /* 0x040fe20004781270 */
[----:B------:R-:W-:Y:S01]  /*43b50*/  IMAD R6, R6, c[0x0][0x198], RZ ;  /* 0x0000660006067a24 */ /* 0x000fe200078e02ff */
[----:B------:R-:W-:Y:S02]  /*43b60*/  LOP3.LUT R4, R16, 0xc, R27, 0xfe, !PT ;  /* 0x0000000c10047812 */ /* 0x000fe400078efe1b */
[C---:B------:R-:W-:Y:S01]  /*43b70*/  ISETP.LT.AND P3, PT, R5.reuse, c[0x0][0x17c], !P0 ;  /* 0x00005f0005007a0c */ /* 0x040fe20004761270 */
[----:B------:R-:W-:Y:S01]  /*43b80*/  IMAD R5, R5, c[0x0][0x198], RZ ;  /* 0x0000660005057a24 */ /* 0x000fe200078e02ff */
[C---:B------:R-:W-:Y:S01]  /*43b90*/  ISETP.LT.AND P2, PT, R4.reuse, c[0x0][0x17c], !P0 ;  /* 0x00005f0004007a0c */ /* 0x040fe20004741270 */
[----:B------:R-:W-:Y:S01]  /*43ba0*/  IMAD R4, R4, c[0x0][0x198], RZ ;  /* 0x0000660004047a24 */ /* 0x000fe200078e02ff */
[----:B------:R-:W-:-:S02]  /*43bb0*/  LEA R10, P6, R6, R28, 0x1 ;  /* 0x0000001c060a7211 */ /* 0x000fc400078c08ff */
[--C-:B------:R-:W-:Y:S02]  /*43bc0*/  LOP3.LUT R7, R16, 0xe, R27.reuse, 0xfe, !PT ;  /* 0x0000000e10077812 */ /* 0x100fe400078efe1b */
[----:B------:R-:W-:Y:S02]  /*43bd0*/  LEA.HI.X.SX32 R11, R6, R0, 0x1, P6 ;  /* 0x00000000060b7211 */ /* 0x000fe400030f0eff */
[----:B------:R-:W-:Y:S02]  /*43be0*/  LOP3.LUT R6, R16, 0xfe, R27, 0xfe, !PT ;  /* 0x000000fe10067812 */ /* 0x000fe400078efe1b */
[-C--:B------:R-:W-:Y:S02]  /*43bf0*/  LEA R12, P5, R5, R28.reuse, 0x1 ;  /* 0x0000001c050c7211 */ /* 0x080fe400078a08ff */
[----:B------:R-:W-:Y:S01]  /*43c00*/  LEA R14, P6, R4, R28, 0x1 ;  /* 0x0000001c040e7211 */ /* 0x000fe200078c08ff */
[C---:B------:R-:W-:Y:S01]  /*43c10*/  IMAD R17, R7.reuse, c[0x0][0x198], RZ ;  /* 0x0000660007117a24 */ /* 0x040fe200078e02ff */
[----:B------:R-:W-:Y:S01]  /*43c20*/  ISETP.LT.AND P1, PT, R7, c[0x0][0x17c], !P0 ;  /* 0x00005f0007007a0c */ /* 0x000fe20004721270 */
[----:B------:R-:W-:Y:S01]  /*43c30*/  STL [R1+0x264], R6 ;  /* 0x0002640601007387 */ /* 0x000fe20000100800 */
[----:B------:R-:W-:-:S02]  /*43c40*/  LEA.HI.X.SX32 R13, R5, R0, 0x1, P5 ;  /* 0x00000000050d7211 */ /* 0x000fc400028f0eff */
[----:B------:R-:W-:Y:S02]  /*43c50*/  LEA.HI.X.SX32 R15, R4, R0, 0x1, P6 ;  /* 0x00000000040f7211 */ /* 0x000fe400030f0eff */
[----:B--2---:R-:W0:Y:S04]  /*43c60*/  LDS.128 R4, [R22+0x1000] ;  /* 0x0010000016047984 */ /* 0x004e280000000c00 */
[----:B0-----:R0:W-:Y:S04]  /*43c70*/  STL [R1+0xf60], R4 ;  /* 0x000f600401007387 */ /* 0x0011e80000100800 */
[----:B0-----:R-:W2:Y:S04]  /*43c80*/  LDL R4, [R1+0x60] ;  /* 0x0000600001047983 */ /* 0x001ea80000100800 */
[----:B------:R-:W-:Y:S04]  /*43c90*/  STL [R1+0xf50], R5 ;  /* 0x000f500501007387 */ /* 0x000fe80000100800 */
[----:B------:R0:W-:Y:S04]  /*43ca0*/  STL [R1+0xf4c], R6 ;  /* 0x000f4c0601007387 */ /* 0x0001e80000100800 */
[----:B0-----:R-:W4:Y:S04]  /*43cb0*/  LDL.LU R6, [R1+0x30] ;  /* 0x0000300001067983 */ /* 0x001f280000300800 */
[----:B------:R0:W-:Y:S04]  /*43cc0*/  STL [R1+0xf48], R7 ;  /* 0x000f480701007387 */ /* 0x0001e80000100800 */
[----:B0-----:R-:W5:Y:S04]  /*43cd0*/  LDL.LU R7, [R1+0x10] ;  /* 0x0000100001077983 */ /* 0x001f680000300800 */
[----:B---3--:R0:W-:Y:S04]  /*43ce0*/  @P4 STG.E.U16 [R10.64], R21 ;  /* 0x000000150a004986 */ /* 0x0081e8000c10150a */
[----:B------:R-:W-:Y:S04]  /*43cf0*/  @P3 STG.E.U16 [R12.64], R20 ;  /* 0x000000140c003986 */ /* 0x000fe8000c10150a */
[----:B------:R-:W1:Y:S01]  /*43d00*/  LDS.128 R20, [R2+0x1800] ;  /* 0x0018000002147984 */ /* 0x000e620000000c00 */
[----:B------:R-:W-:-:S02]  /*43d10*/  LOP3.LUT R18, R16, 0x10, R27, 0xfe, !PT ;  /* 0x0000001010127812 */ /* 0x000fc400078efe1b */
[C-C-:B------:R-:W-:Y:S01]  /*43d20*/  LOP3.LUT R9, R16.reuse, 0x12, R27.reuse, 0xfe, !PT ;  /* 0x0000001210097812 */ /* 0x140fe200078efe1b */
[----:B------:R-:W3:Y:S01]  /*43d30*/  LDL R5, [R1+0x40] ;  /* 0x0000400001057983 */ /* 0x000ee20000100800 */
[--C-:B------:R-:W-:Y:S01]  /*43d40*/  LOP3.LUT R3, R16, 0x14, R27.reuse, 0xfe, !PT ;  /* 0x0000001410037812 */ /* 0x100fe200078efe1b */
[----:B0-----:R-:W-:Y:S01]  /*43d50*/  IMAD R10, R18, c[0x0][0x198], RZ ;  /* 0x00006600120a7a24 */ /* 0x001fe200078e02ff */
[----:B------:R-:W-:Y:S02]  /*43d60*/  LOP3.LUT R8, R16, 0x16, R27, 0xfe, !PT ;  /* 0x0000001610087812 */ /* 0x000fe400078efe1b */
[C---:B------:R-:W-:Y:S02]  /*43d70*/  LEA R16, P5, R17.reuse, R28, 0x1 ;  /* 0x0000001c11107211 */ /* 0x040fe400078a08ff */
[----:B------:R-:W-:Y:S02]  /*43d80*/  ISETP.LT.AND P4, PT, R18, c[0x0][0x17c], !P0 ;  /* 0x00005f0012007a0c */ /* 0x000fe40004781270 */
[----:B------:R-:W-:-:S02]  /*43d90*/  LEA.HI.X.SX32 R17, R17, R0, 0x1, P5 ;  /* 0x0000000011117211 */ /* 0x000fc400028f0eff */
[C---:B------:R-:W-:Y:S01]  /*43da0*/  LEA R24, P6, R10.reuse, R28, 0x1 ;  /* 0x0000001c0a187211 */ /* 0x040fe200078c08ff */
[----:B----4-:R-:W-:Y:S04]  /*43db0*/  @P2 STG.E.U16 [R14.64], R6 ;  /* 0x000000060e002986 */ /* 0x010fe8000c10150a */
[----:B------:R0:W-:Y:S04]  /*43dc0*/  LDS.128 R12, [R25+0x1800] ;  /* 0x00180000190c7984 */ /* 0x0001e80000000c00 */
[----:B------:R-:W-:Y:S01]  /*43dd0*/  STL [R1+0xf58], R6 ;  /* 0x000f580601007387 */ /* 0x000fe20000100800 */
[----:B0-----:R-:W-:-:S03]  /*43de0*/  LEA.HI.X.SX32 R25, R10, R0, 0x1, P6 ;  /* 0x000000000a197211 */ /* 0x001fc600030f0eff */
[----:B-----5:R-:W-:Y:S04]  /*43df0*/  @P1 STG.E.U16 [R16.64], R7 ;  /* 0x0000000710001986 */ /* 0x020fe8000c10150a */
[----:B------:R0:W-:Y:S04]  /*43e00*/  STL [R1+0xf5c], R7 ;  /* 0x000f5c0701007387 */ /* 0x0001e80000100800 */
[----:B--2---:R-:W-:Y:S04]  /*43e10*/  @P4 STG.E.U16 [R24.64], R4 ;  /* 0x0000000418004986 */ /* 0x004fe8000c10150a */
[----:B------:R-:W2:Y:S04]  /*43e20*/  S2R R11, SR_TID.X ;  /* 0x00000000000b7919 */ /* 0x000ea80000002100 */
[----:B0-----:R-:W4:Y:S04]  /*43e30*/  LDL.LU R7, [R1+0x4] ;  /* 0x0000040001077983 */ /* 0x001f280000300800 */
[----:B-1----:R0:W-:Y:S01]  /*43e40*/  STL [R1+0xf54], R23 ;  /* 0x000f541701007387 */ /* 0x0021e20000100800 */
[----:B------:R-:W-:-:S02]  /*43e50*/  ISETP.LT.AND P2, PT, R9, c[0x0][0x17c], !P0 ;  /* 0x00005f0009007a0c */ /* 0x000fc40004741270 */
[----:B------:R-:W-:Y:S01]  /*43e60*/  ISETP.LT.AND P3, PT, R3, c[0x0][0x17c], !P0 ;  /* 0x00005f0003007a0c */ /* 0x000fe20004761270 */
[----:B------:R-:W1:Y:S04]  /*43e70*/  LDS.128 R16, [R19+0x1800] ;  /* 0x0018000013107984 */ /* 0x000e680000000c00 */
[----:B0-----:R-:W5:Y:S04]  /*43e80*/  LDL.LU R23, [R1+0x50] ;  /* 0x0000500001177983 */ /* 0x001f680000300800 */
[----:B------:R-:W4:Y:S04]  /*43e90*/  LDL.LU R6, [R1+0x54] ;  /* 0x0000540001067983 */ /* 0x000f280000300800 */
[----:B------:R-:W4:Y:S04]  /*43ea0*/  LDL.LU R4, [R1+0xf60] ;  /* 0x000f600001047983 */ /* 0x000f280000300800 */
[----:B------:R-:W4:Y:S01]  /*43eb0*/  LDL R25, [R1+0x20] ;  /* 0x0000200001197983 */ /* 0x000f220000100800 */
[----:B------:R-:W-:-:S02]  /*43ec0*/  IMAD R9, R9, c[0x0][0x198], RZ ;  /* 0x0000660009097a24 */ /* 0x000fc400078e02ff */
[----:B--2---:R-:W-:-:S03]  /*43ed0*/  IMAD.SHL.U32 R11, R11, 0x1000, RZ ;  /* 0x000010000b0b7824 */ /* 0x004fc600078e00ff */
[----:B------:R-:W-:Y:S01]  /*43ee0*/  LEA R26, P5, R9, R28, 0x1 ;  /* 0x0000001c091a7211 */ /* 0x000fe200078a08ff */
[----:B------:R-:W-:Y:S01]  /*43ef0*/  IMAD R3, R3, c[0x0][0x198], RZ ;  /* 0x0000660003037a24 */ /* 0x000fe200078e02ff */
[----:B------:R-:W-:Y:S02]  /*43f00*/  LOP3.LUT R11, R11, 0x6000, RZ, 0xc0, !PT ;  /* 0x000060000b0b7812 */ /* 0x000fe400078ec0ff */
[----:B------:R-:W-:Y:S02]  /*43f10*/  LEA.HI.X.SX32 R27, R9, R0, 0x1, P5 ;  /* 0x00000000091b7211 */ /* 0x000fe400028f0eff */
[----:B------:R-:W-:Y:S01]  /*43f20*/  LEA R2, P6, R3, R28, 0x1 ;  /* 0x0000001c03027211 */ /* 0x000fe200078c08ff */
[----:B------:R-:W-:Y:S02]  /*43f30*/  IMAD R11, R29, 0x10, R11 ;  /* 0x000000101d0b7824 */ /* 0x000fe400078e020b */
[----:B---3--:R0:W-:Y:S01]  /*43f40*/  @P2 STG.E.U16 [R26.64], R5 ;  /* 0x000000051a002986 */ /* 0x0081e2000c10150a */
[----:B------:R-:W-:Y:S01]  /*43f50*/  IMAD R29, R8, c[0x0][0x198], RZ ;  /* 0x00006600081d7a24 */ /* 0x000fe200078e02ff */
[----:B------:R-:W-:-:S04]  /*43f60*/  LEA.HI.X.SX32 R3, R3, R0, 0x1, P6 ;  /* 0x0000000003037211 */ /* 0x000fc800030f0eff */
[C---:B------:R-:W-:Y:S01]  /*43f70*/  LEA R24, P4, R29.reuse, R28, 0x1 ;  /* 0x0000001c1d187211 */ /* 0x040fe200078808ff */
[----:B0-----:R-:W2:Y:S04]  /*43f80*/  LDL.LU R27, [R1] ;  /* 0x00000000011b7983 */ /* 0x001ea80000300800 */
[----:B------:R-:W3:Y:S04]  /*43f90*/  LDL.LU R26, [R1+0x8] ;  /* 0x00000800011a7983 */ /* 0x000ee80000300800 */
[----:B------:R-:W5:Y:S04]  /*43fa0*/  LDL.LU R5, [R1+0x90] ;  /* 0x0000900001057983 */ /* 0x000f680000300800 */
[----:B----4-:R0:W-:Y:S02]  /*43fb0*/  @P3 STG.E.U16 [R2.64], R25 ;  /* 0x0000001902003986 */ /* 0x0101e4000c10150a */
[----:B0-----:R-:W-:-:S02]  /*43fc0*/  LEA.HI.X.SX32 R25, R29, R0, 0x1, P4 ;  /* 0x000000001d197211 */ /* 0x001fc400020f0eff */
[----:B------:R-:W4:Y:S01]  /*43fd0*/  LDL.LU R29, [R1+0xc] ;  /* 0x00000c00011d7983 */ /* 0x000f220000300800 */
[----:B------:R-:W-:Y:S02]  /*43fe0*/  LOP3.LUT R11, R11, 0x60, RZ, 0x3c, !PT ;  /* 0x000000600b0b7812 */ /* 0x000fe400078e3cff */
[----:B------:R-:W-:-:S04]  /*43ff0*/  ISETP.LT.AND P1, PT, R8, c[0x0][0x17c], !P0 ;  /* 0x00005f0008007a0c */ /* 0x000fc80004721270 */
[----:B------:R-:W0:Y:S01]  /*44000*/  LDS.128 R8, [R11+0x1800] ;  /* 0x001800000b087984 */ /* 0x000e220000000c00 */
[C---:B--2---:R-:W-:Y:S01]  /*44010*/  IMAD R2, R27.reuse, c[0x0][0x198], RZ ;  /* 0x000066001b027a24 */ /* 0x044fe200078e02ff */
[----:B------:R-:W-:-:S07]  /*44020*/  ISETP.LT.AND P3, PT, R27, c[0x0][0x17c], !P0 ;  /* 0x00005f001b007a0c */ /* 0x000fce0004761270 */
[----:B------:R2:W-:Y:S01]  /*44030*/  @P1 STG.E.U16 [R24.64], R4 ;  /* 0x0000000418001986 */ /* 0x0005e2000c10150a */
[C---:B------:R-:W-:Y:S01]  /*44040*/  IMAD R27, R7.reuse, c[0x0][0x198], RZ ;  /* 0x00006600071b7a24 */ /* 0x040fe200078e02ff */
[----:B------:R-:W-:Y:S01]  /*44050*/  ISETP.LT.AND P2, PT, R7, c[0x0][0x17c], !P0 ;  /* 0x00005f0007007a0c */ /* 0x000fe20004741270 */
[C---:B---3--:R-:W-:Y:S01]  /*44060*/  IMAD R3, R26.reuse, c[0x0][0x198], RZ ;  /* 0x000066001a037a24 */ /* 0x048fe200078e02ff */
[----:B------:R-:W-:Y:S01]  /*44070*/  ISETP.LT.AND P4, PT, R26, c[0x0][0x17c], !P0 ;  /* 0x00005f001a007a0c */ /* 0x000fe20004781270 */
[----:B------:R-:W3:Y:S01]  /*44080*/  LDL.LU R7, [R1+0x80] ;  /* 0x0000800001077983 */ /* 0x000ee20000300800 */
[-C--:B------:R-:W-:Y:S02]  /*44090*/  LEA R26, P5, R27, R28.reuse, 0x1 ;  /* 0x0000001c1b1a7211 */ /* 0x080fe400078a08ff */
[----:B--2---:R-:W-:-:S04]  /*440a0*/  LEA R24, P1, R2, R28, 0x1 ;  /* 0x0000001c02187211 */ /* 0x004fc800078208ff */
[----:B------:R-:W-:Y:S02]  /*440b0*/  LEA.HI.X.SX32 R25, R2, R0, 0x1, P1 ;  /* 0x0000000002197211 */ /* 0x000fe400008f0eff */
[----:B------:R-:W-:Y:S02]  /*440c0*/  LEA R2, P6, R3, R28, 0x1 ;  /* 0x0000001c03027211 */ /* 0x000fe400078c08ff */
[-C--:B------:R-:W-:Y:S01]  /*440d0*/  LEA.HI.X.SX32 R27, R27, R0.reuse, 0x1, P5 ;  /* 0x000000001b1b7211 */ /* 0x080fe200028f0eff */
[----:B------:R-:W-:Y:S01]  /*440e0*/  @P3 STG.E.U16 [R24.64], R20 ;  /* 0x0000001418003986 */ /* 0x000fe2000c10150a */
[----:B------:R-:W-:-:S03]  /*440f0*/  LEA.HI.X.SX32 R3, R3, R0, 0x1, P6 ;  /* 0x0000000003037211 */ /* 0x000fc600030f0eff */
[----:B-1----:R1:W-:Y:S01]  /*44100*/  @P2 STG.E.U16 [R26.64], R16 ;  /* 0x000000101a002986 */ /* 0x0023e2000c10150a */
[----:B-----5:R-:W-:Y:S02]  /*44110*/  PRMT R4, R5, 0x7632, R4 ;  /* 0x0000763205047816 */ /* 0x020fe40000000004 */
[C---:B------:R-:W-:Y:S01]  /*44120*/  ISETP.LT.AND P2, PT, R23.reuse, c[0x0][0x17c], !P0 ;  /* 0x00005f0017007a0c */ /* 0x040fe20004741270 */
[----:B------:R-:W-:Y:S01]  /*44130*/  @P4 STG.E.U16 [R2.64], R12 ;  /* 0x0000000c02004986 */ /* 0x000fe2000c10150a */
[----:B-1----:R-:W-:Y:S02]  /*44140*/  IMAD R26, R6, c[0x0][0x198], RZ ;  /* 0x00006600061a7a24 */ /* 0x002fe400078e02ff */
[----:B------:R-:W-:Y:S01]  /*44150*/  IMAD R27, R23, c[0x0][0x198], RZ ;  /* 0x00006600171b7a24 */ /* 0x000fe200078e02ff */
[C---:B----4-:R-:W-:Y:S01]  /*44160*/  ISETP.LT.AND P1, PT, R29.reuse, c[0x0][0x17c], !P0 ;  /* 0x00005f001d007a0c */ /* 0x050fe20004721270 */
[----:B------:R-:W-:-:S05]  /*44170*/  IMAD R29, R29, c[0x0][0x198], RZ ;  /* 0x000066001d1d7a24 */ /* 0x000fca00078e02ff */
[----:B------:R-:W-:-:S04]  /*44180*/  LEA R24, P3, R29, R28, 0x1 ;  /* 0x0000001c1d187211 */ /* 0x000fc800078608ff */
[----:B------:R-:W-:Y:S02]  /*44190*/  LEA.HI.X.SX32 R25, R29, R0, 0x1, P3 ;  /* 0x000000001d197211 */ /* 0x000fe400018f0eff */
[----:B------:R-:W-:Y:S02]  /*441a0*/  ISETP.LT.AND P3, PT, R6, c[0x0][0x17c], !P0 ;  /* 0x00005f0006007a0c */ /* 0x000fe40004761270 */
[----:B------:R-:W2:Y:S04]  /*441b0*/  LDL.LU R6, [R1+0xb0] ;  /* 0x0000b00001067983 */ /* 0x000ea80000300800 */
[----:B------:R-:W4:Y:S04]  /*441c0*/  LDL.LU R5, [R1+0x78] ;  /* 0x0000780001057983 */ /* 0x000f280000300800 */
[----:B------:R-:W5:Y:S04]  /*441d0*/  LDL.LU R29, [R1+0xa0] ;  /* 0x0000a000011d7983 */ /* 0x000f680000300800 */
[----:B0-----:R0:W-:Y:S04]  /*441e0*/  @P1 STG.E.U16 [R24.64], R8 ;  /* 0x0000000818001986 */ /* 0x0011e8000c10150a */
[----:B------:R-:W2:Y:S04]  /*441f0*/  LDL.LU R23, [R1+0x7c] ;  /* 0x00007c0001177983 */ /* 0x000ea80000300800 */
[----:B0-----:R-:W2:Y:S01]  /*44200*/  LDL.LU R25, [R1+0x58] ;  /* 0x0000580001197983 */ /* 0x001ea20000300800 */
[----:B------:R-:W-:-:S02]  /*44210*/  LEA R2, P4, R27, R28, 0x1 ;  /* 0x0000001c1b027211 */ /* 0x000fc400078808ff */
[----:B------:R-:W-:Y:S02]  /*44220*/  LEA R24, P5, R26, R28, 0x1 ;  /* 0x0000001c1a187211 */ /* 0x000fe400078a08ff */
[----:B------:R-:W-:Y:S02]  /*44230*/  LEA.HI.X.SX32 R3, R27, R0, 0x1, P4 ;  /* 0x000000001b037211 */ /* 0x000fe400020f0eff */
[----:B---3--:R-:W-:-:S03]  /*44240*/  PRMT R8, R7, 0x7632, R8 ;  /* 0x0000763207087816 */ /* 0x008fc60000000008 */
[----:B------:R0:W-:Y:S01]  /*44250*/  @P2 STG.E.U16 [R2.64], R4 ;  /* 0x0000000402002986 */ /* 0x0001e2000c10150a */
[C---:B--2---:R-:W-:Y:S01]  /*44260*/  ISETP.LT.AND P1, PT, R25.reuse, c[0x0][0x17c], !P0 ;  /* 0x00005f0019007a0c */ /* 0x044fe20004721270 */
[----:B------:R-:W-:Y:S01]  /*44270*/  IMAD R27, R25, c[0x0][0x198], RZ ;  /* 0x00006600191b7a24 */ /* 0x000fe200078e02ff */
[----:B------:R-:W-:Y:S02]  /*44280*/  LEA.HI.X.SX32 R25, R26, R0, 0x1, P5 ;  /* 0x000000001a197211 */ /* 0x000fe400028f0eff */
[----:B------:R-:W2:Y:S04]  /*44290*/  LDL.LU R26, [R1+0x74] ;  /* 0x00007400011a7983 */ /* 0x000ea80000300800 */
[----:B------:R-:W3:Y:S04]  /*442a0*/  LDL.LU R7, [R1+0xf5c] ;  /* 0x000f5c0001077983 */ /* 0x000ee80000300800 */
[----:B0-----:R-:W2:Y:S01]  /*442b0*/  LDL.LU R3, [R1+0x5c] ;  /* 0x00005c0001037983 */ /* 0x001ea20000300800 */
[----:B------:R-:W-:-:S03]  /*442c0*/  LEA R2, P4, R27, R28, 0x1 ;  /* 0x0000001c1b027211 */ /* 0x000fc600078808ff */
[----:B------:R0:W-:Y:S04]  /*442d0*/  @P3 STG.E.U16 [R24.64], R8 ;  /* 0x0000000818003986 */ /* 0x0001e8000c10150a */
[----:B0-----:R-:W3:Y:S01]  /*442e0*/  LDL.LU R24, [R1+0x70] ;  /* 0x0000700001187983 */ /* 0x001ee20000300800 */
[C---:B--2---:R-:W-:Y:S01]  /*442f0*/  ISETP.LT.AND P2, PT, R3.reuse, c[0x0][0x17c], !P0 ;  /* 0x00005f0003007a0c */ /* 0x044fe20004741270 */
[----:B------:R-:W-:Y:S01]  /*44300*/  IMAD R25, R3, c[0x0][0x198], RZ ;  /* 0x0000660003197a24 */ /* 0x000fe200078e02ff */
[----:B------:R-:W-:Y:S02]  /*44310*/  LEA.HI.X.SX32 R3, R27, R0, 0x1, P4 ;  /* 0x000000001b037211 */ /* 0x000fe400020f0eff */
[----:B------:R-:W2:Y:S02]  /*44320*/  LDL.LU R27, [R1+0xc0] ;  /* 0x0000c000011b7983 */ /* 0x000ea40000300800 */
[----:B--2---:R-:W-:-:S05]  /*44330*/  PRMT R4, R27, 0x7632, R4 ;  /* 0x000076321b047816 */ /* 0x004fca0000000004 */
[----:B------:R0:W-:Y:S04]  /*44340*/  @P1 STG.E.U16 [R2.64], R4 ;  /* 0x0000000402001986 */ /* 0x0001e8000c10150a */
[----:B0-----:R-:W2:Y:S01]  /*44350*/  LDL.LU R3, [R1+0xd0] ;  /* 0x0000d00001037983 */ /* 0x001ea20000300800 */
[----:B---3--:R-:W-:-:S05]  /*44360*/  IMAD R27, R24, c[0x0][0x198], RZ ;  /* 0x00006600181b7a24 */ /* 0x008fca00078e02ff */
[-C--:B------:R-:W-:Y:S02]  /*44370*/  LEA R2, P5, R27, R28.reuse, 0x1 ;  /* 0x0000001c1b027211 */ /* 0x080fe400078a08ff */
[----:B------:R-:W-:Y:S02]  /*44380*/  PRMT R8, R6, 0x7632, R8 ;  /* 0x0000763206087816 */ /* 0x000fe40000000008 */
[----:B------:R-:W-:Y:S02]  /*44390*/  ISETP.LT.AND P3, PT, R24, c[0x0][0x17c], !P0 ;  /* 0x00005f0018007a0c */ /* 0x000fe40004761270 */
[----:B------:R-:W-:Y:S02]  /*443a0*/  LEA R24, P4, R25, R28, 0x1 ;  /* 0x0000001c19187211 */ /* 0x000fe400078808ff */
[----:B------:R-:W-:Y:S02]  /*443b0*/  ISETP.LT.AND P1, PT, R26, c[0x0][0x17c], !P0 ;  /* 0x00005f001a007a0c */ /* 0x000fe40004721270 */
[----:B--2---:R-:W-:-:S02]  /*443c0*/  PRMT R4, R3, 0x7632, R4 ;  /* 0x0000763203047816 */ /* 0x004fc40000000004 */
[-C--:B------:R-:W-:Y:S02]  /*443d0*/  LEA.HI.X.SX32 R3, R27, R0.reuse, 0x1, P5 ;  /* 0x000000001b037211 */ /* 0x080fe400028f0eff */
[----:B------:R-:W2:Y:S04]  /*443e0*/  LDL.LU R27, [R1+0xe0] ;  /* 0x0000e000011b7983 */ /* 0x000ea80000300800 */
[----:B------:R-:W3:Y:S01]  /*443f0*/  LDL.LU R6, [R1+0xf58] ;  /* 0x000f580001067983 */ /* 0x000ee20000300800 */
[----:B------:R-:W-:Y:S01]  /*44400*/  LEA.HI.X.SX32 R25, R25, R0, 0x1, P4 ;  /* 0x0000000019197211 */ /* 0x000fe200020f0eff */
[----:B------:R-:W-:-:S04]  /*44410*/  IMAD R26, R26, c[0x0][0x198], RZ ;  /* 0x000066001a1a7a24 */ /* 0x000fc800078e02ff */
[----:B------:R0:W-:Y:S01]  /*44420*/  @P2 STG.E.U16 [R24.64], R4 ;  /* 0x0000000418002986 */ /* 0x0001e2000c10150a */
[----:B----4-:R-:W-:-:S03]  /*44430*/  ISETP.LT.AND P2, PT, R5, c[0x0][0x17c], !P0 ;  /* 0x00005f0005007a0c */ /* 0x010fc60004741270 */
[----:B------:R1:W-:Y:S01]  /*44440*/  @P3 STG.E.U16 [R2.64], R8 ;  /* 0x0000000802003986 */ /* 0x0003e2000c10150a */
[C---:B0-----:R-:W-:Y:S02]  /*44450*/  LEA R24, P4, R26.reuse, R28, 0x1 ;  /* 0x0000001c1a187211 */ /* 0x041fe400078808ff */
[----:B-----5:R-:W-:Y:S01]  /*44460*/  PRMT R4, R29, 0x7632, R4 ;  /* 0x000076321d047816 */ /* 0x020fe20000000004 */
[----:B-1----:R-:W-:Y:S01]  /*44470*/  IMAD R3, R5, c[0x0][0x198], RZ ;  /* 0x0000660005037a24 */ /* 0x002fe200078e02ff */
[----:B------:R-:W-:Y:S01]  /*44480*/  LEA.HI.X.SX32 R25, R26, R0, 0x1, P4 ;  /* 0x000000001a197211 */ /* 0x000fe200020f0eff */
[----:B------:R-:W-:Y:S01]  /*44490*/  IMAD R26, R23, c[0x0][0x198], RZ ;  /* 0x00006600171a7a24 */ /* 0x000fe200078e02ff */
[----:B------:R-:W4:Y:S02]  /*444a0*/  LDL.LU R5, [R1+0xec] ;  /* 0x0000ec0001057983 */ /* 0x000f240000300800 */
[----:B------:R-:W-:Y:S02]  /*444b0*/  LEA R2, P4, R3, R28, 0x1 ;  /* 0x0000001c03027211 */ /* 0x000fe400078808ff */
[----:B------:R0:W-:Y:S01]  /*444c0*/  @P1 STG.E.U16 [R24.64], R4 ;  /* 0x0000000418001986 */ /* 0x0001e2000c10150a */
[----:B------:R-:W-:-:S02]  /*444d0*/  ISETP.LT.AND P3, PT, R23, c[0x0][0x17c], !P0 ;  /* 0x00005f0017007a0c */ /* 0x000fc40004761270 */
[----:B------:R-:W-:Y:S01]  /*444e0*/  LEA.HI.X.SX32 R3, R3, R0, 0x1, P4 ;  /* 0x0000000003037211 */ /* 0x000fe200020f0eff */
[----:B------:R-:W5:Y:S01]  /*444f0*/  LDL.LU R29, [R1+0x20] ;  /* 0x00002000011d7983 */ /* 0x000f620000300800 */
[----:B------:R-:W-:-:S03]  /*44500*/  PRMT R8, R7, 0x7632, R8 ;  /* 0x0000763207087816 */ /* 0x000fc60000000008 */
[----:B------:R-:W4:Y:S01]  /*44510*/  LDL.LU R23, [R1+0xf0] ;  /* 0x0000f00001177983 */ /* 0x000f220000300800 */
[----:B0-----:R-:W-:-:S04]  /*44520*/  LEA R24, P5, R26, R28, 0x1 ;  /* 0x0000001c1a187211 */ /* 0x001fc800078a08ff */
[----:B------:R-:W-:Y:S02]  /*44530*/  LEA.HI.X.SX32 R25, R26, R0, 0x1, P5 ;  /* 0x000000001a197211 */ /* 0x000fe400028f0eff */
[----:B---3--:R-:W-:Y:S02]  /*44540*/  PRMT R4, R6, 0x7632, R4 ;  /* 0x0000763206047816 */ /* 0x008fe40000000004 */
[----:B------:R-:W3:Y:S04]  /*44550*/  LDL.LU R6, [R1+0xf4] ;  /* 0x0000f40001067983 */ /* 0x000ee80000300800 */
[----:B------:R-:W3:Y:S04]  /*44560*/  LDL.LU R26, [R1+0x40] ;  /* 0x00004000011a7983 */ /* 0x000ee80000300800 */
[----:B------:R-:W3:Y:S04]  /*44570*/  LDL.LU R7, [R1+0xfc] ;  /* 0x0000fc0001077983 */ /* 0x000ee80000300800 */
[----:B------:R0:W-:Y:S04]  /*44580*/  @P2 STG.E.U16 [R2.64], R4 ;  /* 0x0000000402002986 */ /* 0x0001e8000c10150a */
[----:B0-----:R-:W3:Y:S01]  /*44590*/  LDL.LU R3, [R1+0xe4] ;  /* 0x0000e40001037983 */ /* 0x001ee20000300800 */
[C---:B--2---:R-:W-:Y:S01]  /*445a0*/  ISETP.LT.AND P1, PT, R27.reuse, c[0x0][0x17c], !P0 ;  /* 0x00005f001b007a0c */ /* 0x044fe20004721270 */
[----:B------:R-:W-:-:S02]  /*445b0*/  IMAD R27, R27, c[0x0][0x198], RZ ;  /* 0x000066001b1b7a24 */ /* 0x000fc400078e02ff */
[----:B------:R0:W-:Y:S03]  /*445c0*/  @P3 STG.E.U16 [R24.64], R8 ;  /* 0x0000000818003986 */ /* 0x0001e6000c10150a */
[----:B------:R-:W-:Y:S01]  /*445d0*/  LEA R2, P4, R27, R28, 0x1 ;  /* 0x0000001c1b027211 */ /* 0x000fe200078808ff */
[----:B0-----:R-:W2:Y:S01]  /*445e0*/  LDL.LU R24, [R1+0xe8] ;  /* 0x0000e80001187983 */ /* 0x001ea20000300800 */
[C---:B---3--:R-:W-:Y:S01]  /*445f0*/  ISETP.LT.AND P2, PT, R3.reuse, c[0x0][0x17c], !P0 ;  /* 0x00005f0003007a0c */ /* 0x048fe20004741270 */
[----:B------:R-:W-:Y:S01]  /*44600*/  IMAD R25, R3, c[0x0][0x198], RZ ;  /* 0x0000660003197a24 */ /* 0x000fe200078e02ff */
[----:B------:R-:W-:Y:S02]  /*44610*/  LEA.HI.X.SX32 R3, R27, R0, 0x1, P4 ;  /* 0x000000001b037211 */ /* 0x000fe400020f0eff */
[----:B------:R-:W3:Y:S01]  /*44620*/  LDL.LU R27, [R1+0x60] ;  /* 0x00006000011b7983 */ /* 0x000ee20000300800 */
[----:B-----5:R-:W-:-:S02]  /*44630*/  PRMT R8, R29, 0x7632, R8 ;  /* 0x000076321d087816 */ /* 0x020fc40000000008 */
[----:B--2---:R-:W-:Y:S02]  /*44640*/  ISETP.LT.AND P3, PT, R24, c[0x0][0x17c], !P0 ;  /* 0x00005f0018007a0c */ /* 0x004fe40004761270 */
[----:B------:R-:W-:Y:S02]  /*44650*/  PRMT R20, R20, 0x7632, R20 ;  /* 0x0000763214147816 */ /* 0x000fe40000000014 */
[----:B---3--:R-:W-:Y:S01]  /*44660*/  PRMT R4, R27, 0x7632, R4 ;  /* 0x000076321b047816 */ /* 0x008fe20000000004 */
[----:B------:R-:W-:Y:S01]  /*44670*/  IMAD R27, R24, c[0x0][0x198], RZ ;  /* 0x00006600181b7a24 */ /* 0x000fe200078e02ff */
[----:B------:R-:W-:-:S03]  /*44680*/  LEA R24, P4, R25, R28, 0x1 ;  /* 0x0000001c19187211 */ /* 0x000fc600078808ff */
[----:B------:R0:W-:Y:S01]  /*44690*/  @P1 STG.E.U16 [R2.64], R4 ;  /* 0x0000000402001986 */ /* 0x0001e2000c10150a */
[----:B------:R-:W-:Y:S02]  /*446a0*/  LEA.HI.X.SX32 R25, R25, R0, 0x1, P4 ;  /* 0x0000000019197211 */ /* 0x000fe400020f0eff */
[----:B----4-:R-:W-:Y:S02]  /*446b0*/  ISETP.LT.AND P1, PT, R5, c[0x0][0x17c], !P0 ;  /* 0x00005f0005007a0c */ /* 0x010fe40004721270 */
[----:B0-----:R-:W-:Y:S02]  /*446c0*/  LEA R2, P5, R27, R28, 0x1 ;  /* 0x0000001c1b027211 */ /* 0x001fe400078a08ff */
[----:B------:R-:W-:Y:S01]  /*446d0*/  PRMT R4, R26, 0x7632, R4 ;  /* 0x000076321a047816 */ /* 0x000fe20000000004 */
[----:B------:R-:W-:Y:S01]  /*446e0*/  IMAD R26, R5, c[0x0][0x198], RZ ;  /* 0x00006600051a7a24 */ /* 0x000fe200078e02ff */
[----:B------:R-:W-:-:S03]  /*446f0*/  LEA.HI.X.SX32 R3, R27, R0, 0x1, P5 ;  /* 0x000000001b037211 */ /* 0x000fc600028f0eff */
[----:B------:R0:W-:Y:S04]  /*44700*/  @P2 STG.E.U16 [R24.64], R4 ;  /* 0x0000000418002986 */ /* 0x0001e8000c10150a */
[----:B------:R1:W-:Y:S01]  /*44710*/  @P3 STG.E.U16 [R2.64], R8 ;  /* 0x0000000802003986 */ /* 0x0003e2000c10150a */
[----:B------:R-:W-:-:S03]  /*44720*/  ISETP.LT.AND P3, PT, R23, c[0x0][0x17c], !P0 ;  /* 0x00005f0017007a0c */ /* 0x000fc60004761270 */
[----:B------:R-:W2:Y:S01]  /*44730*/  LDL.LU R5, [R1+0x100] ;  /* 0x0001000001057983 */ /* 0x000ea20000300800 */
[----:B0-----:R-:W-:Y:S02]  /*44740*/  LEA R24, P2, R26, R28, 0x1 ;  /* 0x0000001c1a187211 */ /* 0x001fe400078408ff */
[----:B------:R-:W-:Y:S01]  /*44750*/  PRMT R4, R4, 0x7632, R4 ;  /* 0x0000763204047816 */ /* 0x000fe20000000004 */
[----:B-1----:R-:W-:Y:S01]  /*44760*/  IMAD R3, R23, c[0x0][0x198], RZ ;  /* 0x0000660017037a24 */ /* 0x002fe200078e02ff */
[----:B------:R-:W-:Y:S01]  /*44770*/  LEA.HI.X.SX32 R25, R26, R0, 0x1, P2 ;  /* 0x000000001a197211 */ /* 0x000fe200010f0eff */
[----:B------:R-:W-:-:S03]  /*44780*/  IMAD R27, R6, c[0x0][0x198], RZ ;  /* 0x00006600061b7a24 */ /* 0x000fc600078e02ff */
[C---:B------:R-:W-:Y:S01]  /*44790*/  LEA R2, P4, R3.reuse, R28, 0x1 ;  /* 0x0000001c03027211 */ /* 0x040fe200078808ff */
[----:B------:R0:W-:Y:S01]  /*447a0*/  @P1 STG.E.U16 [R24.64], R4 ;  /* 0x0000000418001986 */ /* 0x0001e2000c10150a */
[----:B------:R-:W-:Y:S02]  /*447b0*/  ISETP.LT.AND P2, PT, R6, c[0x0][0x17c], !P0 ;  /* 0x00005f0006007a0c */ /* 0x000fe40004741270 */
[----:B------:R-:W-:Y:S01]  /*447c0*/  LEA.HI.X.SX32 R3, R3, R0, 0x1, P4 ;  /* 0x0000000003037211 */ /* 0x000fe200020f0eff */
[----:B------:R-:W3:Y:S01]  /*447d0*/  LDL.LU R6, [R1+0x10c] ;  /* 0x00010c0001067983 */ /* 0x000ee20000300800 */
[----:B------:R-:W-:-:S03]  /*447e0*/  ISETP.LT.AND P1, PT, R7, c[0x0][0x17c], !P0 ;  /* 0x00005f0007007a0c */ /* 0x000fc60004721270 */
[----:B------:R-:W4:Y:S01]  /*447f0*/  LDL R23, [R1+0x94] ;  /* 0x0000940001177983 */ /* 0x000f220000100800 */
[----:B0-----:R-:W-:Y:S01]  /*44800*/  IMAD R4, R7, c[0x0][0x198], RZ ;  /* 0x0000660007047a24 */ /* 0x001fe200078e02ff */
[CC--:B------:R-:W-:Y:S02]  /*44810*/  LEA R24, P5, R27.reuse, R28.reuse, 0x1 ;  /* 0x0000001c1b187211 */ /* 0x0c0fe400078a08ff */
[----:B------:R-:W5:Y:S02]  /*44820*/  LDL.LU R7, [R1+0x110] ;  /* 0x0001100001077983 */ /* 0x000f640000300800 */
[C---:B------:R-:W-:Y:S02]  /*44830*/  LEA R26, P4, R4.reuse, R28, 0x1 ;  /* 0x0000001c041a7211 */ /* 0x040fe400078808ff */
[----:B------:R0:W-:Y:S01]  /*44840*/  @P3 STG.E.U16 [R2.64], R20 ;  /* 0x0000001402003986 */ /* 0x0001e2000c10150a */
[-C--:B------:R-:W-:Y:S02]  /*44850*/  LEA.HI.X.SX32 R25, R27, R0.reuse, 0x1, P5 ;  /* 0x000000001b197211 */ /* 0x080fe400028f0eff */
[----:B------:R-:W-:Y:S01]  /*44860*/  LEA.HI.X.SX32 R27, R4, R0, 0x1, P4 ;  /* 0x00000000041b7211 */ /* 0x000fe200020f0eff */
[----:B0-----:R-:W4:Y:S04]  /*44870*/  LDL.LU R3, [R1+0x108] ;  /* 0x0001080001037983 */ /* 0x001f280000300800 */
[----:B------:R-:W4:Y:S04]  /*44880*/  LDL.LU R20, [R1+0x114] ;  /* 0x0001140001147983 */ /* 0x000f280000300800 */
[----:B------:R-:W4:Y:S01]  /*44890*/  LDL.LU R4, [R1+0x104] ;  /* 0x0001040001047983 */ /* 0x000f220000300800 */
[----:B------:R-:W-:-:S02]  /*448a0*/  PRMT R16, R16, 0x7632, R16 ;  /* 0x0000763210107816 */ /* 0x000fc40000000010 */
[----:B------:R-:W-:Y:S01]  /*448b0*/  PRMT R12, R12, 0x7632, R12 ;  /* 0x000076320c0c7816 */ /* 0x000fe2000000000c */
[----:B------:R-:W5:Y:S04]  /*448c0*/  LDL.LU R29, [R1+0x118] ;  /* 0x00011800011d7983 */ /* 0x000f680000300800 */
[----:B------:R0:W-:Y:S04]  /*448d0*/  @P2 STG.E.U16 [R24.64], R16 ;  /* 0x0000001018002986 */ /* 0x0001e8000c10150a */
[----:B------:R4:W-:Y:S01]  /*448e0*/  @P1 STG.E.U16 [R26.64], R12 ;  /* 0x0000000c1a001986 */ /* 0x0009e2000c10150a */
[----:B------:R-:W-:Y:S01]  /*448f0*/  PRMT R8, R8, 0x7632, R8 ;  /* 0x0000763208087816 */ /* 0x000fe20000000008 */
[C---:B--2---:R-:W-:Y:S01]  /*44900*/  IMAD R2, R5.reuse, c[0x0][0x198], RZ ;  /* 0x0000660005027a24 */ /* 0x044fe200078e02ff */
[----:B------:R-:W-:-:S02]  /*44910*/  ISETP.LT.AND P3, PT, R5, c[0x0][0x17c], !P0 ;  /* 0x00005f0005007a0c */ /* 0x000fc40004761270 */
[----:B------:R-:W2:Y:S02]  /*44920*/  LDL.LU R5, [R1+0x11c] ;  /* 0x00011c0001057983 */ /* 0x000ea40000300800 */
[C---:B0-----:R-:W-:Y:S02]  /*44930*/  LEA R24, P2, R2.reuse, R28, 0x1 ;  /* 0x0000001c02187211 */ /* 0x041fe400078408ff */
[----:B------:R-:W2:Y:S02]  /*44940*/  LDL.LU R16, [R1+0xd4] ;  /* 0x0000d40001107983 */ /* 0x000ea40000300800 */
[----:B------:R-:W-:-:S05]  /*44950*/  LEA.HI.X.SX32 R25, R2, R0, 0x1, P2 ;  /* 0x0000000002197211 */ /* 0x000fca00010f0eff */
[----:B------:R0:W-:Y:S01]  /*44960*/  @P3 STG.E.U16 [R24.64], R8 ;  /* 0x0000000818003986 */ /* 0x0001e2000c10150a */
[----:B---3--:R-:W-:Y:S01]  /*44970*/  ISETP.LT.AND P2, PT, R6, c[0x0][0x17c], !P0 ;  /* 0x00005f0006007a0c */ /* 0x008fe20004741270 */
[C---:B----4-:R-:W-:Y:S01]  /*44980*/  IMAD R12, R4.reuse, c[0x0][0x198], RZ ;  /* 0x00006600040c7a24 */ /* 0x050fe200078e02ff */
[----:B------:R-:W-:Y:S01]  /*44990*/  ISETP.LT.AND P4, PT, R4, c[0x0][0x17c], !P0 ;  /* 0x00005f0004007a0c */ /* 0x000fe20004781270 */
[----:B------:R-:W-:Y:S02]  /*449a0*/  IMAD R4, R6, c[0x0][0x198], RZ ;  /* 0x0000660006047a24 */ /* 0x000fe400078e02ff */
[----:B------:R-:W3:Y:S01]  /*449b0*/  LDL.LU R6, [R1+0xb4] ;  /* 0x0000b40001067983 */ /* 0x000ee20000300800 */
[----:B------:R-:W-:-:S03]  /*449c0*/  LEA R26, P5, R12, R28, 0x1 ;  /* 0x0000001c0c1a7211 */ /* 0x000fc600078a08ff */
[----:B0-----:R-:W4:Y:S01]  /*449d0*/  LDL R8, [R1+0x84] ;  /* 0x0000840001087983 */ /* 0x001f220000100800 */
[----:B------:R-:W-:-:S03]  /*449e0*/  LEA.HI.X.SX32 R27, R12, R0, 0x1, P5 ;  /* 0x000000000c1b7211 */ /* 0x000fc600028f0eff */
[----:B------:R-:W2:Y:S01]  /*449f0*/  LDL R12, [R1+0xc4] ;  /* 0x0000c400010c7983 */ /* 0x000ea20000100800 */
[C---:B------:R-:W-:Y:S01]  /*44a00*/  ISETP.LT.AND P1, PT, R3.reuse, c[0x0][0x17c], !P0 ;  /* 0x00005f0003007a0c */ /* 0x040fe20004721270 */
[----:B------:R-:W-:Y:S01]  /*44a10*/  IMAD R3, R3, c[0x0][0x198], RZ ;  /* 0x0000660003037a24 */ /* 0x000fe200078e02ff */
[----:B------:R-:W-:-:S04]  /*44a20*/  LEA R24, P3, R4, R28, 0x1 ;  /* 0x0000001c04187211 */ /* 0x000fc800078608ff */
[C---:B------:R-:W-:Y:S02]  /*44a30*/  LEA R2, P6, R3.reuse, R28, 0x1 ;  /* 0x0000001c03027211 */ /* 0x040fe400078c08ff */
[-C--:B------:R-:W-:Y:S02]  /*44a40*/  LEA.HI.X.SX32 R25, R4, R0.reuse, 0x1, P3 ;  /* 0x0000000004197211 */ /* 0x080fe400018f0eff */
[----:B------:R-:W-:Y:S01]  /*44a50*/  LEA.HI.X.SX32 R3, R3, R0, 0x1, P6 ;  /* 0x0000000003037211 */ /* 0x000fe200030f0eff */
[C---:B-----5:R-:W-:Y:S01]  /*44a60*/  IMAD R4, R7.reuse, c[0x0][0x198], RZ ;  /* 0x0000660007047a24 */ /* 0x060fe200078e02ff */
[----:B------:R0:W-:Y:S01]  /*44a70*/  @P4 STG.E.U16 [R26.64], R23 ;  /* 0x000000171a004986 */ /* 0x0001e2000c10150a */
[----:B------:R-:W-:Y:S02]  /*44a80*/  ISETP.LT.AND P4, PT, R7, c[0x0][0x17c], !P0 ;  /* 0x00005f0007007a0c */ /* 0x000fe40004781270 */
[----:B------:R-:W-:Y:S01]  /*44a90*/  ISETP.LT.AND P3, PT, R20, c[0x0][0x17c], !P0 ;  /* 0x00005f0014007a0c */ /* 0x000fe20004761270 */
[----:B0-----:R-:W5:Y:S04]  /*44aa0*/  LDL R23, [R1+0xa4] ;  /* 0x0000a40001177983 */ /* 0x001f680000100800 */
[----:B------:R-:W3:Y:S04]  /*44ab0*/  LDL.LU R7, [R1+0x14] ;  /* 0x0000140001077983 */ /* 0x000ee80000300800 */
[----:B----4-:R0:W-:Y:S04]  /*44ac0*/  @P1 STG.E.U16 [R2.64], R8 ;  /* 0x0000000802001986 */ /* 0x0101e8000c10150a */
[----:B--2---:R1:W-:Y:S01]  /*44ad0*/  @P2 STG.E.U16 [R24.64], R12 ;  /* 0x0000000c18002986 */ /* 0x0043e2000c10150a */
[----:B------:R-:W-:-:S02]  /*44ae0*/  ISETP.LT.AND P1, PT, R29, c[0x0][0x17c], !P0 ;  /* 0x00005f001d007a0c */ /* 0x000fc40004721270 */
[----:B0-----:R-:W-:Y:S01]  /*44af0*/  LEA R2, P2, R4, R28, 0x1 ;  /* 0x0000001c04027211 */ /* 0x001fe200078408ff */
[----:B------:R-:W-:-:S03]  /*44b00*/  IMAD R8, R5, c[0x0][0x198], RZ ;  /* 0x0000660005087a24 */ /* 0x000fc600078e02ff */
[----:B------:R-:W-:Y:S01]  /*44b10*/  LEA.HI.X.SX32 R3, R4, R0, 0x1, P2 ;  /* 0x0000000004037211 */ /* 0x000fe200010f0eff */
[----:B-1----:R-:W-:Y:S01]  /*44b20*/  IMAD R12, R20, c[0x0][0x198], RZ ;  /* 0x00006600140c7a24 */ /* 0x002fe200078e02ff */
[----:B------:R-:W-:Y:S01]  /*44b30*/  ISETP.LT.AND P2, PT, R5, c[0x0][0x17c], !P0 ;  /* 0x00005f0005007a0c */ /* 0x000fe20004741270 */
[----:B------:R-:W-:Y:S01]  /*44b40*/  IMAD R4, R29, c[0x0][0x198], RZ ;  /* 0x000066001d047a24 */ /* 0x000fe200078e02ff */
[----:B------:R-:W2:Y:S04]  /*44b50*/  LDL R5, [R1+0x64] ;  /* 0x0000640001057983 */ /* 0x000ea80000100800 */
[----:B------:R-:W4:Y:S04]  /*44b60*/  LDL.LU R20, [R1+0x44] ;  /* 0x0000440001147983 */ /* 0x000f280000300800 */
[----:B------:R-:W2:Y:S04]  /*44b70*/  LDL.LU R29, [R1+0x24] ;  /* 0x00002400011d7983 */ /* 0x000ea80000300800 */
[----:B------:R-:W2:Y:S01]  /*44b80*/  LDL.LU R27, [R1+0x120] ;  /* 0x00012000011b7983 */ /* 0x000ea20000300800 */
[----:B------:R-:W-:-:S03]  /*44b90*/  LEA R24, P6, R12, R28, 0x1 ;  /* 0x0000001c0c187211 */ /* 0x000fc600078c08ff */
[----:B------:R0:W-:Y:S01]  /*44ba0*/  @P4 STG.E.U16 [R2.64], R16 ;  /* 0x0000001002004986 */ /* 0x0001e2000c10150a */
[----:B------:R-:W-:Y:S02]  /*44bb0*/  LEA R26, P4, R4, R28, 0x1 ;  /* 0x0000001c041a7211 */ /* 0x000fe400078808ff */
[----:B------:R-:W-:Y:S02]  /*44bc0*/  LEA.HI.X.SX32 R25, R12, R0, 0x1, P6 ;  /* 0x000000000c197211 */ /* 0x000fe400030f0eff */
[----:B0-----:R-:W-:-:S03]  /*44bd0*/  LEA R2, P5, R8, R28, 0x1 ;  /* 0x0000001c08027211 */ /* 0x001fc600078a08ff */
[----:B---3--:R0:W-:Y:S01]  /*44be0*/  @P3 STG.E.U16 [R24.64], R6 ;  /* 0x0000000618003986 */ /* 0x0081e2000c10150a */
[-C--:B------:R-:W-:Y:S02]  /*44bf0*/  LEA.HI.X.SX32 R3, R8, R0.reuse, 0x1, P5 ;  /* 0x0000000008037211 */ /* 0x080fe400028f0eff */
[C---:B--2---:R-:W-:Y:S01]  /*44c00*/  ISETP.LT.AND P6, PT, R27.reuse, c[0x0][0x17c], !P0 ;  /* 0x00005f001b007a0c */ /* 0x044fe200047c1270 */
[----:B------:R-:W-:Y:S01]  /*44c10*/  IMAD R12, R27, c[0x0][0x198], RZ ;  /* 0x000066001b0c7a24 */ /* 0x000fe200078e02ff */
[----:B------:R-:W-:Y:S02]  /*44c20*/  LEA.HI.X.SX32 R27, R4, R0, 0x1, P4 ;  /* 0x00000000041b7211 */ /* 0x000fe400020f0eff */
[----:B------:R-:W2:Y:S04]  /*44c30*/  LDL.LU R4, [R1+0x130] ;  /* 0x0001300001047983 */ /* 0x000ea80000300800 */
[----:B------:R-:W3:Y:S04]  /*44c40*/  LDL.LU R8, [R1+0x12c] ;  /* 0x00012c0001087983 */ /* 0x000ee80000300800 */
[----:B0-----:R-:W2:Y:S04]  /*44c50*/  LDL R25, [R1+0x34] ;  /* 0x0000340001197983 */ /* 0x001ea80000100800 */
[----:B-----5:R0:W-:Y:S04]  /*44c60*/  @P1 STG.E.U16 [R26.64], R23 ;  /* 0x000000171a001986 */ /* 0x0201e8000c10150a */
[----:B0-----:R-:W5:Y:S04]  /*44c70*/  LDL.LU R23, [R1+0xf54] ;  /* 0x000f540001177983 */ /* 0x001f680000300800 */
[----:B------:R-:W3:Y:S04]  /*44c80*/  LDL.LU R26, [R1+0x124] ;  /* 0x00012400011a7983 */ /* 0x000ee80000300800 */
[----:B------:R-:W4:Y:S01]  /*44c90*/  LDL.LU R27, [R1+0x128] ;  /* 0x00012800011b7983 */ /* 0x000f220000300800 */
[----:B------:R-:W-:-:S03]  /*44ca0*/  LEA R24, P3, R12, R28, 0x1 ;  /* 0x0000001c0c187211 */ /* 0x000fc600078608ff */
[----:B--2---:R0:W-:Y:S02]  /*44cb0*/  @P2 STG.E.U16 [R2.64], R25 ;  /* 0x0000001902002986 */ /* 0x0041e4000c10150a */
[----:B0-----:R-:W-:Y:S02]  /*44cc0*/  LEA.HI.X.SX32 R25, R12, R0, 0x1, P3 ;  /* 0x000000000c197211 */ /* 0x001fe400018f0eff */
[----:B------:R-:W2:Y:S01]  /*44cd0*/  LDL.LU R12, [R1+0x13c] ;  /* 0x00013c00010c7983 */ /* 0x000ea20000300800 */
[C---:B---3--:R-:W-:Y:S01]  /*44ce0*/  IMAD R2, R26.reuse, c[0x0][0x198], RZ ;  /* 0x000066001a027a24 */ /* 0x048fe200078e02ff */
[----:B------:R-:W-:Y:S02]  /*44cf0*/  ISETP.LT.AND P1, PT, R26, c[0x0][0x17c], !P0 ;  /* 0x00005f001a007a0c */ /* 0x000fe40004721270 */
[----:B------:R0:W-:Y:S01]  /*44d00*/  @P6 STG.E.U16 [R24.64], R7 ;  /* 0x0000000718006986 */ /* 0x0001e2000c10150a */
[C---:B----4-:R-:W-:Y:S01]  /*44d10*/  IMAD R3, R27.reuse, c[0x0][0x198], RZ ;  /* 0x000066001b037a24 */ /* 0x050fe200078e02ff */
[----:B------:R-:W-:-:S04]  /*44d20*/  ISETP.LT.AND P2, PT, R27, c[0x0][0x17c], !P0 ;  /* 0x00005f001b007a0c */ /* 0x000fc80004741270 */
[-C--:B------:R-:W-:Y:S02]  /*44d30*/  LEA R26, P6, R3, R28.reuse, 0x1 ;  /* 0x0000001c031a7211 */ /* 0x080fe400078c08ff */
[----:B0-----:R-:W-:-:S04]  /*44d40*/  LEA R24, P3, R2, R28, 0x1 ;  /* 0x0000001c02187211 */ /* 0x001fc800078608ff */
[-C--:B------:R-:W-:Y:S02]  /*44d50*/  LEA.HI.X.SX32 R25, R2, R0.reuse, 0x1, P3 ;  /* 0x0000000002197211 */ /* 0x080fe400018f0eff */
[----:B------:R-:W-:Y:S02]  /*44d60*/  LEA.HI.X.SX32 R27, R3, R0, 0x1, P6 ;  /* 0x00000000031b7211 */ /* 0x000fe400030f0eff */
[----:B------:R-:W3:Y:S04]  /*44d70*/  LDL.LU R3, [R1+0x188] ;  /* 0x0001880001037983 */ /* 0x000ee80000300800 */
[----:B------:R0:W-:Y:S04]  /*44d80*/  @P1 STG.E.U16 [R24.64], R5 ;  /* 0x0000000518001986 */ /* 0x0001e8000c10150a */
[----:B------:R1:W-:Y:S04]  /*44d90*/  @P2 STG.E.U16 [R26.64], R20 ;  /* 0x000000141a002986 */ /* 0x0003e8000c10150a */
[----:B0-----:R-:W4:Y:S04]  /*44da0*/  LDL.LU R5, [R1+0xf50] ;  /* 0x000f500001057983 */ /* 0x001f280000300800 */
[----:B------:R-:W2:Y:S04]  /*44db0*/  LDL.LU R25, [R1+0x134] ;  /* 0x0001340001197983 */ /* 0x000ea80000300800 */
[----:B-1----:R-:W4:Y:S01]  /*44dc0*/  LDL.LU R27, [R1+0x138] ;  /* 0x00013800011b7983 */ /* 0x002f220000300800 */
[C---:B------:R-:W-:Y:S01]  /*44dd0*/  ISETP.LT.AND P5, PT, R8.reuse, c[0x0][0x17c], !P0 ;  /* 0x00005f0008007a0c */ /* 0x040fe200047a1270 */
[----:B------:R-:W-:Y:S01]  /*44de0*/  IMAD R8, R8, c[0x0][0x198], RZ ;  /* 0x0000660008087a24 */ /* 0x000fe200078e02ff */
[C---:B------:R-:W-:Y:S01]  /*44df0*/  ISETP.LT.AND P3, PT, R4.reuse, c[0x0][0x17c], !P0 ;  /* 0x00005f0004007a0c */ /* 0x040fe20004761270 */
[----:B------:R-:W-:Y:S01]  /*44e00*/  IMAD R4, R4, c[0x0][0x198], RZ ;  /* 0x0000660004047a24 */ /* 0x000fe200078e02ff */
[----:B------:R-:W5:Y:S02]  /*44e10*/  LDL.LU R26, [R1+0x94] ;  /* 0x00009400011a7983 */ /* 0x000f640000300800 */
[----:B------:R-:W-:-:S02]  /*44e20*/  LEA R2, P4, R8, R28, 0x1 ;  /* 0x0000001c08027211 */ /* 0x000fc400078808ff */
[----:B------:R-:W-:Y:S02]  /*44e30*/  LEA R24, P6, R4, R28, 0x1 ;  /* 0x0000001c04187211 */ /* 0x000fe400078c08ff */
[----:B---3--:R-:W-:Y:S02]  /*44e40*/  ISETP.LT.AND P1, PT, R3, c[0x0][0x17c], !P0 ;  /* 0x00005f0003007a0c */ /* 0x008fe40004721270 */
[----:B------:R-:W-:-:S05]  /*44e50*/  LEA.HI.X.SX32 R3, R8, R0, 0x1, P4 ;  /* 0x0000000008037211 */ /* 0x000fca00020f0eff */
[----:B------:R-:W-:Y:S01]  /*44e60*/  @P5 STG.E.U16 [R2.64], R29 ;  /* 0x0000001d02005986 */ /* 0x000fe2000c10150a */
[C---:B--2---:R-:W-:Y:S01]  /*44e70*/  ISETP.LT.AND P4, PT, R25.reuse, c[0x0][0x17c], !P0 ;  /* 0x00005f0019007a0c */ /* 0x044fe20004781270 */
[----:B------:R-:W-:Y:S01]  /*44e80*/  IMAD R8, R25, c[0x0][0x198], RZ ;  /* 0x0000660019087a24 */ /* 0x000fe200078e02ff */
[----:B------:R-:W-:Y:S02]  /*44e90*/  LEA.HI.X.SX32 R25, R4, R0, 0x1, P6 ;  /* 0x0000000004197211 */ /* 0x000fe400030f0eff */
[C---:B----4-:R-:W-:Y:S01]  /*44ea0*/  ISETP.LT.AND P2, PT, R27.reuse, c[0x0][0x17c], !P0 ;  /* 0x00005f001b007a0c */ /* 0x050fe20004741270 */
[----:B------:R-:W-:Y:S02]  /*44eb0*/  IMAD R4, R27, c[0x0][0x198], RZ ;  /* 0x000066001b047a24 */ /* 0x000fe400078e02ff */
[----:B------:R-:W2:Y:S04]  /*44ec0*/  LDL.LU R27, [R1+0x84] ;  /* 0x00008400011b7983 */ /* 0x000ea80000300800 */
[----:B------:R0:W-:Y:S04]  /*44ed0*/  @P3 STG.E.U16 [R24.64], R5 ;  /* 0x0000000518003986 */ /* 0x0001e8000c10150a */
[----:B0-----:R-:W3:Y:S01]  /*44ee0*/  LDL R25, [R1+0x140] ;  /* 0x0001400001197983 */ /* 0x001ee20000100800 */
[----:B------:R-:W-:-:S02]  /*44ef0*/  LEA R2, P5, R8, R28, 0x1 ;  /* 0x0000001c08027211 */ /* 0x000fc400078a08ff */
[----:B------:R-:W-:Y:S02]  /*44f00*/  LEA R24, P6, R4, R28, 0x1 ;  /* 0x0000001c04187211 */ /* 0x000fe400078c08ff */
[----:B------:R-:W-:Y:S01]  /*44f10*/  LEA.HI.X.SX32 R3, R8, R0, 0x1, P5 ;  /* 0x0000000008037211 */ /* 0x000fe200028f0eff */
[C---:B------:R-:W-:Y:S01]  /*44f20*/  IMAD R8, R12.reuse, c[0x0][0x198], RZ ;  /* 0x000066000c087a24 */ /* 0x040fe200078e02ff */
[----:B------:R-:W-:Y:S02]  /*44f30*/  ISETP.LT.AND P3, PT, R12, c[0x0][0x17c], !P0 ;  /* 0x00005f000c007a0c */ /* 0x000fe40004761270 */
[----:B------:R-:W4:Y:S04]  /*44f40*/  LDL.LU R12, [R1+0x150] ;  /* 0x00015000010c7983 */ /* 0x000f280000300800 */
[----:B------:R0:W-:Y:S02]  /*44f50*/  @P4 STG.E.U16 [R2.64], R21 ;  /* 0x0000001502004986 */ /* 0x0001e4000c10150a */
[----:B0-----:R-:W-:-:S04]  /*44f60*/  LEA R2, P4, R8, R28, 0x1 ;  /* 0x0000001c08027211 */ /* 0x001fc800078808ff */
[-C--:B------:R-:W-:Y:S02]  /*44f70*/  LEA.HI.X.SX32 R3, R8, R0.reuse, 0x1, P4 ;  /* 0x0000000008037211 */ /* 0x080fe400020f0eff */
[----:B---3--:R-:W-:Y:S02]  /*44f80*/  ISETP.LT.AND P5, PT, R25, c[0x0][0x17c], !P0 ;  /* 0x00005f0019007a0c */ /* 0x008fe400047a1270 */
[----:B------:R-:W-:Y:S02]  /*44f90*/  LEA.HI.X.SX32 R25, R4, R0, 0x1, P6 ;  /* 0x0000000004197211 */ /* 0x000fe400030f0eff */
[----:B------:R-:W3:Y:S04]  /*44fa0*/  LDL.LU R4, [R1+0x140] ;  /* 0x0001400001047983 */ /* 0x000ee80000300800 */
[----:B------:R0:W-:Y:S04]  /*44fb0*/  @P2 STG.E.U16 [R24.64], R17 ;  /* 0x0000001118002986 */ /* 0x0001e8000c10150a */
[----:B0-----:R-:W2:Y:S04]  /*44fc0*/  LDL.LU R25, [R1+0x144] ;  /* 0x0001440001197983 */ /* 0x001ea80000300800 */
[----:B------:R-:W4:Y:S01]  /*44fd0*/  LDL.LU R8, [R1+0x18c] ;  /* 0x00018c0001087983 */ /* 0x000f220000300800 */
[----:B-----5:R-:W-:-:S03]  /*44fe0*/  PRMT R5, R26, 0x7632, R5 ;  /* 0x000076321a057816 */ /* 0x020fc60000000005 */
[----:B------:R-:W-:Y:S01]  /*44ff0*/  @P3 STG.E.U16 [R2.64], R13 ;  /* 0x0000000d02003986 */ /* 0x000fe2000c10150a */
[----:B---3--:R-:W-:-:S05]  /*45000*/  IMAD R4, R4, c[0x0][0x198], RZ ;  /* 0x0000660004047a24 */ /* 0x008fca00078e02ff */
[----:B------:R-:W-:Y:S02]  /*45010*/  LEA R24, P6, R4, R28, 0x1 ;  /* 0x0000001c04187211 */ /* 0x000fe400078c08ff */
[C---:B--2---:R-:W-:Y:S02]  /*45020*/  ISETP.LT.AND P4, PT, R25.reuse, c[0x0][0x17c], !P0 ;  /* 0x00005f0019007a0c */ /* 0x044fe40004781270 */
[----:B----4-:R-:W-:Y:S01]  /*45030*/  ISETP.LT.AND P2, PT, R8, c[0x0][0x17c], !P0 ;  /* 0x00005f0008007a0c */ /* 0x010fe20004741270 */
[----:B------:R-:W-:Y:S01]  /*45040*/  IMAD R8, R25, c[0x0][0x198], RZ ;  /* 0x0000660019087a24 */ /* 0x000fe200078e02ff */
[----:B------:R-:W-:Y:S02]  /*45050*/  LEA.HI.X.SX32 R25, R4, R0, 0x1, P6 ;  /* 0x0000000004197211 */ /* 0x000fe400030f0eff */
[----:B------:R-:W2:Y:S04]  /*45060*/  LDL.LU R4, [R1+0x148] ;  /* 0x0001480001047983 */ /* 0x000ea80000300800 */
[----:B------:R0:W-:Y:S04]  /*45070*/  @P5 STG.E.U16 [R24.64], R9 ;  /* 0x0000000918005986 */ /* 0x0001e8000c10150a */
[----:B------:R-:W3:Y:S04]  /*45080*/  LDL.LU R26, [R1+0x15c] ;  /* 0x00015c00011a7983 */ /* 0x000ee80000300800 */
[----:B0-----:R-:W4:Y:S01]  /*45090*/  LDL.LU R25, [R1+0x14c] ;  /* 0x00014c0001197983 */ /* 0x001f220000300800 */
[----:B------:R-:W-:-:S04]  /*450a0*/  LEA R2, P6, R8, R28, 0x1 ;  /* 0x0000001c08027211 */ /* 0x000fc800078c08ff */
[----:B------:R-:W-:-:S05]  /*450b0*/  LEA.HI.X.SX32 R3, R8, R0, 0x1, P6 ;  /* 0x0000000008037211 */ /* 0x000fca00030f0eff */
[----:B------:R-:W-:Y:S01]  /*450c0*/  @P4 STG.E.U16 [R2.64], R5 ;  /* 0x0000000502004986 */ /* 0x000fe2000c10150a */
[C---:B--2---:R-:W-:Y:S01]  /*450d0*/  ISETP.LT.AND P3, PT, R4.reuse, c[0x0][0x17c], !P0 ;  /* 0x00005f0004007a0c */ /* 0x044fe20004761270 */
[----:B------:R-:W-:-:S05]  /*450e0*/  IMAD R4, R4, c[0x0][0x198], RZ ;  /* 0x0000660004047a24 */ /* 0x000fca00078e02ff */
[C---:B------:R-:W-:Y:S02]  /*450f0*/  LEA R24, P5, R4.reuse, R28, 0x1 ;  /* 0x0000001c04187211 */ /* 0x040fe400078a08ff */
[C---:B----4-:R-:W-:Y:S01]  /*45100*/  ISETP.LT.AND P6, PT, R25.reuse, c[0x0][0x17c], !P0 ;  /* 0x00005f0019007a0c */ /* 0x050fe200047c1270 */
[----:B------:R-:W-:Y:S01]  /*45110*/  IMAD R8, R25, c[0x0][0x198], RZ ;  /* 0x0000660019087a24 */ /* 0x000fe200078e02ff */
[----:B------:R-:W-:Y:S02]  /*45120*/  LEA.HI.X.SX32 R25, R4, R0, 0x1, P5 ;  /* 0x0000000004197211 */ /* 0x000fe400028f0eff */
[----:B------:R-:W-:Y:S02]  /*45130*/  PRMT R4, R27, 0x7632, R4 ;  /* 0x000076321b047816 */ /* 0x000fe40000000004 */
[----:B------:R-:W2:Y:S04]  /*45140*/  LDL.LU R27, [R1+0x34] ;  /* 0x00003400011b7983 */ /* 0x000ea80000300800 */
[----:B------:R0:W-:Y:S04]  /*45150*/  @P3 STG.E.U16 [R24.64], R4 ;  /* 0x0000000418003986 */ /* 0x0001e8000c10150a */
[----:B0-----:R-:W4:Y:S01]  /*45160*/  LDL.LU R24, [R1+0xc4] ;  /* 0x0000c40001187983 */ /* 0x001f220000300800 */
[----:B------:R-:W-:-:S03]  /*45170*/  LEA R2, P5, R8, R28, 0x1 ;  /* 0x0000001c08027211 */ /* 0x000fc600078a08ff */
[----:B------:R-:W5:Y:S01]  /*45180*/  LDL.LU R25, [R1+0x154] ;  /* 0x0001540001197983 */ /* 0x000f620000300800 */
[----:B------:R-:W-:Y:S01]  /*45190*/  LEA.HI.X.SX32 R3, R8, R0, 0x1, P5 ;  /* 0x0000000008037211 */ /* 0x000fe200028f0eff */
[C---:B------:R-:W-:Y:S01]  /*451a0*/  IMAD R4, R12.reuse, c[0x0][0x198], RZ ;  /* 0x000066000c047a24 */ /* 0x040fe200078e02ff */
[----:B------:R-:W-:Y:S02]  /*451b0*/  ISETP.LT.AND P4, PT, R12, c[0x0][0x17c], !P0 ;  /* 0x00005f000c007a0c */ /* 0x000fe40004781270 */
[----:B------:R-:W2:Y:S01]  /*451c0*/  LDL.LU R12, [R1+0x164] ;  /* 0x00016400010c7983 */ /* 0x000ea20000300800 */
[----:B----4-:R-:W-:-:S05]  /*451d0*/  PRMT R5, R24, 0x7632, R5 ;  /* 0x0000763218057816 */ /* 0x010fca0000000005 */
[----:B------:R0:W-:Y:S02]  /*451e0*/  @P6 STG.E.U16 [R2.64], R5 ;  /* 0x0000000502006986 */ /* 0x0001e4000c10150a */
[----:B0-----:R-:W-:Y:S02]  /*451f0*/  PRMT R5, R16, 0x7632, R5 ;  /* 0x0000763210057816 */ /* 0x001fe40000000005 */
[----:B------:R-:W4:Y:S04]  /*45200*/  LDL.LU R16, [R1+0x168] ;  /* 0x0001680001107983 */ /* 0x000f280000300800 */
[----:B------:R-:W2:Y:S01]  /*45210*/  LDL.LU R3, [R1+0x158] ;  /* 0x0001580001037983 */ /* 0x000ea20000300800 */
[C---:B-----5:R-:W-:Y:S01]  /*45220*/  IMAD R8, R25.reuse, c[0x0][0x198], RZ ;  /* 0x0000660019087a24 */ /* 0x060fe200078e02ff */
[----:B------:R-:W-:-:S02]  /*45230*/  ISETP.LT.AND P3, PT, R25, c[0x0][0x17c], !P0 ;  /* 0x00005f0019007a0c */ /* 0x000fc40004761270 */
[-C--:B------:R-:W-:Y:S02]  /*45240*/  LEA R24, P5, R4, R28.reuse, 0x1 ;  /* 0x0000001c04187211 */ /* 0x080fe400078a08ff */
[----:B------:R-:W-:Y:S02]  /*45250*/  LEA R2, P6, R8, R28, 0x1 ;  /* 0x0000001c08027211 */ /* 0x000fe400078c08ff */
[----:B------:R-:W-:-:S05]  /*45260*/  LEA.HI.X.SX32 R25, R4, R0, 0x1, P5 ;  /* 0x0000000004197211 */ /* 0x000fca00028f0eff */
[----:B------:R-:W-:Y:S01]  /*45270*/  @P4 STG.E.U16 [R24.64], R5 ;  /* 0x0000000518004986 */ /* 0x000fe2000c10150a */
[C---:B--2---:R-:W-:Y:S01]  /*45280*/  ISETP.LT.AND P5, PT, R3.reuse, c[0x0][0x17c], !P0 ;  /* 0x00005f0003007a0c */ /* 0x044fe200047a1270 */
[----:B------:R-:W-:Y:S01]  /*45290*/  IMAD R4, R3, c[0x0][0x198], RZ ;  /* 0x0000660003047a24 */ /* 0x000fe200078e02ff */
[----:B------:R-:W-:Y:S02]  /*452a0*/  LEA.HI.X.SX32 R3, R8, R0, 0x1, P6 ;  /* 0x0000000008037211 */ /* 0x000fe400030f0eff */
[----:B------:R-:W-:Y:S02]  /*452b0*/  PRMT R8, R6, 0x7632, R8 ;  /* 0x0000763206087816 */ /* 0x000fe40000000008 */
[----:B------:R-:W2:Y:S04]  /*452c0*/  LDL.LU R6, [R1+0xf4c] ;  /* 0x000f4c0001067983 */ /* 0x000ea80000300800 */
[----:B------:R0:W-:Y:S04]  /*452d0*/  @P3 STG.E.U16 [R2.64], R8 ;  /* 0x0000000802003986 */ /* 0x0001e8000c10150a */
[----:B0-----:R-:W5:Y:S04]  /*452e0*/  LDL.LU R8, [R1+0xa4] ;  /* 0x0000a40001087983 */ /* 0x001f680000300800 */
[----:B------:R-:W2:Y:S01]  /*452f0*/  LDL.LU R2, [R1+0x160] ;  /* 0x0001600001027983 */ /* 0x000ea20000300800 */
[----:B------:R-:W-:Y:S01]  /*45300*/  LEA R24, P6, R4, R28, 0x1 ;  /* 0x0000001c04187211 */ /* 0x000fe200078c08ff */
[C---:B---3--:R-:W-:Y:S01]  /*45310*/  IMAD R3, R26.reuse, c[0x0][0x198], RZ ;  /* 0x000066001a037a24 */ /* 0x048fe200078e02ff */
[----:B------:R-:W-:-:S02]  /*45320*/  ISETP.LT.AND P4, PT, R26, c[0x0][0x17c], !P0 ;  /* 0x00005f001a007a0c */ /* 0x000fc40004781270 */
[----:B------:R-:W-:Y:S01]  /*45330*/  LEA.HI.X.SX32 R25, R4, R0, 0x1, P6 ;  /* 0x0000000004197211 */ /* 0x000fe200030f0eff */
[----:B------:R-:W3:Y:S01]  /*45340*/  LDL.LU R26, [R1+0x170] ;  /* 0x00017000011a7983 */ /* 0x000ee20000300800 */
[----:B-----5:R-:W-:Y:S01]  /*45350*/  PRMT R5, R8, 0x7632, R5 ;  /* 0x0000763208057816 */ /* 0x020fe20000000005 */
[C---:B--2---:R-:W-:Y:S01]  /*45360*/  IMAD R4, R2.reuse, c[0x0][0x198], RZ ;  /* 0x0000660002047a24 */ /* 0x044fe200078e02ff */
[----:B------:R-:W-:-:S03]  /*45370*/  ISETP.LT.AND P3, PT, R2, c[0x0][0x17c], !P0 ;  /* 0x00005f0002007a0c */ /* 0x000fc60004761270 */
[----:B------:R0:W-:Y:S01]  /*45380*/  @P5 STG.E.U16 [R24.64], R5 ;  /* 0x0000000518005986 */ /* 0x0001e2000c10150a */
[----:B------:R-:W-:-:S04]  /*45390*/  LEA R2, P6, R3, R28, 0x1 ;  /* 0x0000001c03027211 */ /* 0x000fc800078c08ff */
[----:B------:R-:W-:Y:S02]  /*453a0*/  LEA.HI.X.SX32 R3, R3, R0, 0x1, P6 ;  /* 0x0000000003037211 */ /* 0x000fe400030f0eff */
[C---:B0-----:R-:W-:Y:S02]  /*453b0*/  LEA R24, P5, R4.reuse, R28, 0x1 ;  /* 0x0000001c04187211 */ /* 0x041fe400078a08ff */
[----:B------:R-:W-:Y:S02]  /*453c0*/  PRMT R5, R27, 0x7632, R5 ;  /* 0x000076321b057816 */ /* 0x000fe40000000005 */
[----:B------:R-:W-:Y:S01]  /*453d0*/  LEA.HI.X.SX32 R25, R4, R0, 0x1, P5 ;  /* 0x0000000004197211 */ /* 0x000fe200028f0eff */
[----:B------:R-:W2:Y:S01]  /*453e0*/  LDL.LU R27, [R1+0x174] ;  /* 0x00017400011b7983 */ /* 0x000ea20000300800 */
[----:B------:R-:W-:Y:S01]  /*453f0*/  PRMT R4, R7, 0x7632, R4 ;  /* 0x0000763207047816 */ /* 0x000fe20000000004 */
[C---:B------:R-:W-:Y:S01]  /*45400*/  IMAD R8, R12.reuse, c[0x0][0x198], RZ ;  /* 0x000066000c087a24 */ /* 0x040fe200078e02ff */
[----:B------:R-:W-:Y:S01]  /*45410*/  ISETP.LT.AND P6, PT, R12, c[0x0][0x17c], !P0 ;  /* 0x00005f000c007a0c */ /* 0x000fe200047c1270 */
[----:B------:R-:W-:Y:S04]  /*45420*/  @P4 STG.E.U16 [R2.64], R5 ;  /* 0x0000000502004986 */ /* 0x000fe8000c10150a */
[----:B------:R-:W5:Y:S04]  /*45430*/  LDL.LU R12, [R1+0x178] ;  /* 0x00017800010c7983 */ /* 0x000f680000300800 */
[----:B------:R-:W2:Y:S04]  /*45440*/  LDL.LU R7, [R1+0xf48] ;  /* 0x000f480001077983 */ /* 0x000ea80000300800 */
[----:B------:R0:W-:Y:S04]  /*45450*/  @P3 STG.E.U16 [R24.64], R4 ;  /* 0x0000000418003986 */ /* 0x0001e8000c10150a */
[----:B0-----:R-:W2:Y:S04]  /*45460*/  LDL.LU R24, [R1+0x64] ;  /* 0x0000640001187983 */ /* 0x001ea80000300800 */
[----:B------:R-:W3:Y:S01]  /*45470*/  LDL.LU R25, [R1+0x16c] ;  /* 0x00016c0001197983 */ /* 0x000ee20000300800 */
[----:B------:R-:W-:Y:S01]  /*45480*/  LEA R2, P5, R8, R28, 0x1 ;  /* 0x0000001c08027211 */ /* 0x000fe200078a08ff */
[C---:B----4-:R-:W-:Y:S01]  /*45490*/  IMAD R4, R16.reuse, c[0x0][0x198], RZ ;  /* 0x0000660010047a24 */ /* 0x050fe200078e02ff */
[----:B------:R-:W-:-:S02]  /*454a0*/  ISETP.LT.AND P4, PT, R16, c[0x0][0x17c], !P0 ;  /* 0x00005f0010007a0c */ /* 0x000fc40004781270 */
[----:B------:R-:W-:Y:S01]  /*454b0*/  LEA.HI.X.SX32 R3, R8, R0, 0x1, P5 ;  /* 0x0000000008037211 */ /* 0x000fe200028f0eff */
[----:B------:R-:W4:Y:S01]  /*454c0*/  LDL.LU R16, [R1+0x17c] ;  /* 0x00017c0001107983 */ /* 0x000f220000300800 */
[----:B--2---:R-:W-:Y:S01]  /*454d0*/  PRMT R5, R24, 0x7632, R5 ;  /* 0x0000763218057816 */ /* 0x004fe20000000005 */
[C---:B---3--:R-:W-:Y:S01]  /*454e0*/  IMAD R8, R25.reuse, c[0x0][0x198], RZ ;  /* 0x0000660019087a24 */ /* 0x048fe200078e02ff */
[----:B------:R-:W-:-:S03]  /*454f0*/  ISETP.LT.AND P3, PT, R25, c[0x0][0x17c], !P0 ;  /* 0x00005f0019007a0c */ /* 0x000fc60004761270 */
[----:B------:R0:W-:Y:S01]  /*45500*/  @P6 STG.E.U16 [R2.64], R5 ;  /* 0x0000000502006986 */ /* 0x0001e2000c10150a */
[----:B------:R-:W-:-:S04]  /*45510*/  LEA R24, P5, R4, R28, 0x1 ;  /* 0x0000001c04187211 */ /* 0x000fc800078a08ff */
[----:B------:R-:W-:Y:S02]  /*45520*/  LEA.HI.X.SX32 R25, R4, R0, 0x1, P5 ;  /* 0x0000000004197211 */ /* 0x000fe400028f0eff */
[----:B0-----:R-:W-:Y:S02]  /*45530*/  LEA R2, P6, R8, R28, 0x1 ;  /* 0x0000001c08027211 */ /* 0x001fe400078c08ff */
[----:B------:R-:W-:Y:S02]  /*45540*/  PRMT R5, R20, 0x7632, R5 ;  /* 0x0000763214057816 */ /* 0x000fe40000000005 */
[----:B------:R-:W2:Y:S01]  /*45550*/  LDL.LU R20, [R1+0x180] ;  /* 0x0001800001147983 */ /* 0x000ea20000300800 */
[----:B------:R-:W-:Y:S02]  /*45560*/  LEA.HI.X.SX32 R3, R8, R0, 0x1, P6 ;  /* 0x0000000008037211 */ /* 0x000fe400030f0eff */
[----:B------:R-:W-:Y:S02]  /*45570*/  PRMT R8, R29, 0x7632, R8 ;  /* 0x000076321d087816 */ /* 0x000fe40000000008 */
[----:B------:R-:W3:Y:S04]  /*45580*/  LDL.LU R29, [R1+0x184] ;  /* 0x00018400011d7983 */ /* 0x000ee80000300800 */
[----:B------:R-:W-:Y:S01]  /*45590*/  @P4 STG.E.U16 [R24.64], R5 ;  /* 0x0000000518004986 */ /* 0x000fe2000c10150a */
[----:B------:R-:W-:-:S03]  /*455a0*/  ISETP.LT.AND P4, PT, R27, c[0x0][0x17c], !P0 ;  /* 0x00005f001b007a0c */ /* 0x000fc60004781270 */
[----:B------:R0:W-:Y:S02]  /*455b0*/  @P3 STG.E.U16 [R2.64], R8 ;  /* 0x0000000802003986 */ /* 0x0001e4000c10150a */
[----:B0-----:R-:W-:Y:S02]  /*455c0*/  IMAD R3, R27, c[0x0][0x198], RZ ;  /* 0x000066001b037a24 */ /* 0x001fe400078e02ff */
[----:B------:R-:W3:Y:S01]  /*455d0*/  LDL.LU R27, [R1+0x190] ;  /* 0x00019000011b7983 */ /* 0x000ee20000300800 */
[C---:B------:R-:W-:Y:S01]  /*455e0*/  IMAD R4, R26.reuse, c[0x0][0x198], RZ ;  /* 0x000066001a047a24 */ /* 0x040fe200078e02ff */
[----:B------:R-:W-:Y:S02]  /*455f0*/  ISETP.LT.AND P5, PT, R26, c[0x0][0x17c], !P0 ;  /* 0x00005f001a007a0c */ /* 0x000fe400047a1270 */
[----:B-----5:R-:W-:Y:S01]  /*45600*/  ISETP.LT.AND P3, PT, R12, c[0x0][0x17c], !P0 ;  /* 0x00005f000c007a0c */ /* 0x020fe20004761270 */
[----:B----4-:R-:W-:Y:S01]  /*45610*/  IMAD R8, R16, c[0x0][0x198], RZ ;  /* 0x0000660010087a24 */ /* 0x010fe200078e02ff */
[C---:B------:R-:W-:Y:S01]  /*45620*/  LEA R24, P6, R4.reuse, R28, 0x1 ;  /* 0x0000001c04187211 */ /* 0x040fe200078c08ff */
[----:B------:R-:W4:Y:S03]  /*45630*/  LDL.LU R26, [R1+0x198] ;  /* 0x00019800011a7983 */ /* 0x000f260000300800 */
[----:B------:R-:W-:-:S02]  /*45640*/  LEA.HI.X.SX32 R25, R4, R0, 0x1, P6 ;  /* 0x0000000004197211 */ /* 0x000fc400030f0eff */
[----:B------:R-:W-:Y:S01]  /*45650*/  PRMT R4, R5, 0x7632, R4 ;  /* 0x0000763205047816 */ /* 0x000fe20000000004 */
[----:B------:R-:W-:Y:S01]  /*45660*/  IMAD R5, R12, c[0x0][0x198], RZ ;  /* 0x000066000c057a24 */ /* 0x000fe200078e02ff */
[----:B------:R-:W-:-:S03]  /*45670*/  LEA R2, P6, R3, R28, 0x1 ;  /* 0x0000001c03027211 */ /* 0x000fc600078c08ff */
[----:B------:R0:W-:Y:S01]  /*45680*/  @P5 STG.E.U16 [R24.64], R4 ;  /* 0x0000000418005986 */ /* 0x0001e2000c10150a */
[----:B------:R-:W-:Y:S02]  /*45690*/  PRMT R21, R21, 0x7632, R21 ;  /* 0x0000763215157816 */ /* 0x000fe40000000015 */
[----:B------:R-:W-:Y:S02]  /*456a0*/  LEA.HI.X.SX32 R3, R3, R0, 0x1, P6 ;  /* 0x0000000003037211 */ /* 0x000fe400030f0eff */
[----:B------:R-:W-:Y:S02]  /*456b0*/  ISETP.LT.AND P6, PT, R16, c[0x0][0x17c], !P0 ;  /* 0x00005f0010007a0c */ /* 0x000fe400047c1270 */
[----:B------:R-:W-:Y:S02]  /*456c0*/  PRMT R17, R17, 0x7632, R17 ;  /* 0x0000763211117816 */ /* 0x000fe40000000011 */
[C---:B0-----:R-:W-:Y:S01]  /*456d0*/  LEA R4, P5, R5.reuse, R28, 0x1 ;  /* 0x0000001c05047211 */ /* 0x041fe200078a08ff */
[----:B------:R0:W-:Y:S03]  /*456e0*/  @P4 STG.E.U16 [R2.64], R21 ;  /* 0x0000001502004986 */ /* 0x0001e6000c10150a */
[----:B------:R-:W-:Y:S01]  /*456f0*/  LEA.HI.X.SX32 R5, R5, R0, 0x1, P5 ;  /* 0x0000000005057211 */ /* 0x000fe200028f0eff */
[----:B------:R-:W5:Y:S01]  /*45700*/  LDL.LU R25, [R1+0x88] ;  /* 0x0000880001197983 */ /* 0x000f620000300800 */
[----:B------:R-:W-:-:S03]  /*45710*/  PRMT R13, R13, 0x7632, R13 ;  /* 0x000076320d0d7816 */ /* 0x000fc6000000000d */
[----:B------:R1:W-:Y:S01]  /*45720*/  @P3 STG.E.U16 [R4.64], R17 ;  /* 0x0000001104003986 */ /* 0x0003e2000c10150a */
[----:B0-----:R-:W-:-:S04]  /*45730*/  LEA R2, P5, R8, R28, 0x1 ;  /* 0x0000001c08027211 */ /* 0x001fc800078a08ff */
[----:B------:R-:W-:Y:S01]  /*45740*/  LEA.HI.X.SX32 R3, R8, R0, 0x1, P5 ;  /* 0x0000000008037211 */ /* 0x000fe200028f0eff */
[----:B------:R-:W-:Y:S01]  /*45750*/  IMAD.MOV.U32 R16, RZ, RZ, c[0x0][0x198] ;  /* 0x00006600ff107624 */ /* 0x000fe200078e00ff */
[----:B-1----:R-:W4:Y:S04]  /*45760*/  LDL R17, [R1+0x98] ;  /* 0x0000980001117983 */ /* 0x002f280000100800 */
[----:B------:R0:W-:Y:S01]  /*45770*/  @P6 STG.E.U16 [R2.64], R13 ;  /* 0x0000000d02006986 */ /* 0x0001e2000c10150a */
[C---:B--2---:R-:W-:Y:S01]  /*45780*/  IMAD R4, R20.reuse, c[0x0][0x198], RZ ;  /* 0x0000660014047a24 */ /* 0x044fe200078e02ff */
[----:B------:R-:W-:Y:S02]  /*45790*/  ISETP.LT.AND P4, PT, R20, c[0x0][0x17c], !P0 ;  /* 0x00005f0014007a0c */ /* 0x000fe40004781270 */
[----:B------:R-:W2:Y:S01]  /*457a0*/  LDL.LU R20, [R1+0x19c] ;  /* 0x00019c0001147983 */ /* 0x000ea20000300800 */
[----:B---3--:R-:W-:Y:S01]  /*457b0*/  IMAD R5, R29, c[0x0][0x198], RZ ;  /* 0x000066001d057a24 */ /* 0x008fe200078e02ff */
[----:B------:R-:W-:-:S02]  /*457c0*/  LEA R12, P5, R4, R28, 0x1 ;  /* 0x0000001c040c7211 */ /* 0x000fc400078a08ff */
[----:B------:R-:W3:Y:S01]  /*457d0*/  LDL R24, [R1+0xc8] ;  /* 0x0000c80001187983 */ /* 0x000ee20000100800 */
[----:B------:R-:W-:Y:S02]  /*457e0*/  ISETP.LT.AND P3, PT, R29, c[0x0][0x17c], !P0 ;  /* 0x00005f001d007a0c */ /* 0x000fe40004761270 */
[C---:B0-----:R-:W-:Y:S01]  /*457f0*/  LEA R2, P6, R5.reuse, R28, 0x1 ;  /* 0x0000001c05027211 */ /* 0x041fe200078c08ff */
[----:B------:R-:W3:Y:S01]  /*45800*/  LDL.LU R29, [R1+0x1a0] ;  /* 0x0001a000011d7983 */ /* 0x000ee20000300800 */
[-C--:B------:R-:W-:Y:S01]  /*45810*/  LEA.HI.X.SX32 R13, R4, R0.reuse, 0x1, P5 ;  /* 0x00000000040d7211 */ /* 0x080fe200028f0eff */
[----:B------:R-:W-:Y:S01]  /*45820*/  IMAD R4, R16, 0x2, R5 ;  /* 0x0000000210047824 */ /* 0x000fe200078e0205 */
[----:B------:R-:W-:Y:S02]  /*45830*/  LEA.HI.X.SX32 R3, R5, R0, 0x1, P6 ;  /* 0x0000000005037211 */ /* 0x000fe400030f0eff */
[----:B------:R-:W-:Y:S02]  /*45840*/  ISETP.LT.AND P5, PT, R27, c[0x0][0x17c], !P0 ;  /* 0x00005f001b007a0c */ /* 0x000fe400047a1270 */
[----:B------:R-:W3:Y:S04]  /*45850*/  LDL.LU R27, [R1+0x1a4] ;  /* 0x0001a400011b7983 */ /* 0x000ee80000300800 */
[----:B------:R-:W3:Y:S04]  /*45860*/  LDL.LU R21, [R1+0xb8] ;  /* 0x0000b80001157983 */ /* 0x000ee80000300800 */
[----:B------:R-:W3:Y:S01]  /*45870*/  LDL.LU R5, [R1+0x194] ;  /* 0x0001940001057983 */ /* 0x000ee20000300800 */
[----:B------:R-:W-:-:S02]  /*45880*/  PRMT R9, R9, 0x7632, R9 ;  /* 0x0000763209097816 */ /* 0x000fc40000000009 */
[----:B------:R-:W-:-:S03]  /*45890*/  LEA R8, P6, R4, R28, 0x1 ;  /* 0x0000001c04087211 */ /* 0x000fc600078c08ff */
[----:B------:R0:W-:Y:S02]  /*458a0*/  @P4 STG.E.U16 [R12.64], R9 ;  /* 0x000000090c004986 */ /* 0x0001e4000c10150a */
[----:B0-----:R-:W-:Y:S02]  /*458b0*/  LEA.HI.X.SX32 R9, R4, R0, 0x1, P6 ;  /* 0x0000000004097211 */ /* 0x001fe400030f0eff */
[----:B----4-:R0:W-:Y:S04]  /*458c0*/  @P3 STG.E.U16 [R2.64], R17 ;  /* 0x0000001102003986 */ /* 0x0101e8000c10150a */
[----:B-----5:R1:W-:Y:S01]  /*458d0*/  @P1 STG.E.U16 [R8.64], R25 ;  /* 0x0000001908001986 */ /* 0x0203e2000c10150a */
[----:B------:R-:W-:-:S03]  /*458e0*/  ISETP.LT.AND P3, PT, R26, c[0x0][0x17c], !P0 ;  /* 0x00005f001a007a0c */ /* 0x000fc60004761270 */
[----:B------:R-:W4:Y:S04]  /*458f0*/  LDL.LU R26, [R1+0x1ac] ;  /* 0x0001ac00011a7983 */ /* 0x000f280000300800 */
[----:B------:R-:W5:Y:S01]  /*45900*/  LDL.LU R13, [R1+0x38] ;  /* 0x00003800010d7983 */ /* 0x000f620000300800 */
[----:B--2---:R-:W-:-:S03]  /*45910*/  ISETP.LT.AND P1, PT, R20, c[0x0][0x17c], !P0 ;  /* 0x00005f0014007a0c */ /* 0x004fc60004721270 */
[----:B------:R-:W2:Y:S04]  /*45920*/  LDL.LU R20, [R1+0x18] ;  /* 0x0000180001147983 */ /* 0x000ea80000300800 */
[----:B0-----:R-:W2:Y:S01]  /*45930*/  LDL.LU R17, [R1+0x68] ;  /* 0x0000680001117983 */ /* 0x001ea20000300800 */
[----:B---3--:R-:W-:Y:S01]  /*45940*/  ISETP.LT.AND P4, PT, R5, c[0x0][0x17c], !P0 ;  /* 0x00005f0005007a0c */ /* 0x008fe20004781270 */
[----:B------:R-:W-:-:S04]  /*45950*/  IMAD R5, R16, 0x2, R4 ;  /* 0x0000000210057824 */ /* 0x000fc800078e0204 */
[----:B------:R-:W-:Y:S01]  /*45960*/  IMAD R4, R16, 0x2, R5 ;  /* 0x0000000210047824 */ /* 0x000fe200078e0205 */
[----:B------:R-:W-:-:S04]  /*45970*/  LEA R2, P6, R5, R28, 0x1 ;  /* 0x0000001c05027211 */ /* 0x000fc800078c08ff */
[----:B------:R-:W-:Y:S01]  /*45980*/  LEA.HI.X.SX32 R3, R5, R0, 0x1, P6 ;  /* 0x0000000005037211 */ /* 0x000fe200030f0eff */
[----:B------:R-:W-:Y:S01]  /*45990*/  IMAD R5, R16, 0x2, R4 ;  /* 0x0000000210057824 */ /* 0x000fe200078e0204 */
[----:B-1----:R-:W-:-:S03]  /*459a0*/  LEA R8, P6, R4, R28, 0x1 ;  /* 0x0000001c04087211 */ /* 0x002fc600078c08ff */
[----:B------:R0:W-:Y:S01]  /*459b0*/  @P2 STG.E.U16 [R2.64], R24 ;  /* 0x0000001802002986 */ /* 0x0001e2000c10150a */
[----:B------:R-:W-:Y:S02]  /*459c0*/  LEA.HI.X.SX32 R9, R4, R0, 0x1, P6 ;  /* 0x0000000004097211 */ /* 0x000fe400030f0eff */
[----:B------:R-:W-:Y:S01]  /*459d0*/  ISETP.LT.AND P2, PT, R29, c[0x0][0x17c], !P0 ;  /* 0x00005f001d007a0c */ /* 0x000fe20004741270 */
[----:B------:R-:W-:Y:S01]  /*459e0*/  IMAD R4, R16, 0x2, R5 ;  /* 0x0000000210047824 */ /* 0x000fe200078e0205 */
[----:B------:R-:W3:Y:S01]  /*459f0*/  LDL.LU R29, [R1+0x1b8] ;  /* 0x0001b800011d7983 */ /* 0x000ee20000300800 */
[----:B0-----:R-:W-:-:S03]  /*45a00*/  LEA R2, P6, R5, R28, 0x1 ;  /* 0x0000001c05027211 */ /* 0x001fc600078c08ff */
[----:B------:R-:W2:Y:S01]  /*45a10*/  LDL.LU R24, [R1+0x48] ;  /* 0x0000480001187983 */ /* 0x000ea20000300800 */
[----:B------:R-:W-:-:S03]  /*45a20*/  LEA.HI.X.SX32 R3, R5, R0, 0x1, P6 ;  /* 0x0000000005037211 */ /* 0x000fc600030f0eff */
[----:B------:R-:W2:Y:S04]  /*45a30*/  LDL R5, [R1+0xd8] ;  /* 0x0000d80001057983 */ /* 0x000ea80000100800 */
[----:B--2---:R0:W-:Y:S01]  /*45a40*/  @P5 STG.E.U16 [R8.64], R5 ;  /* 0x0000000508005986 */ /* 0x0041e2000c10150a */
[----:B------:R-:W-:-:S03]  /*45a50*/  ISETP.LT.AND P5, PT, R27, c[0x0][0x17c], !P0 ;  /* 0x00005f001b007a0c */ /* 0x000fc600047a1270 */
[----:B------:R-:W2:Y:S01]  /*45a60*/  LDL.LU R27, [R1+0x28] ;  /* 0x00002800011b7983 */ /* 0x000ea20000300800 */
[----:B0-----:R-:W-:Y:S01]  /*45a70*/  LEA R8, P6, R4, R28, 0x1 ;  /* 0x0000001c04087211 */ /* 0x001fe200078c08ff */
[----:B------:R-:W-:-:S03]  /*45a80*/  IMAD R5, R16, 0x2, R4 ;  /* 0x0000000210057824 */ /* 0x000fc600078e0204 */
[----:B------:R-:W-:Y:S02]  /*45a90*/  LEA.HI.X.SX32 R9, R4, R0, 0x1, P6 ;  /* 0x0000000004097211 */ /* 0x000fe400030f0eff */
[----:B------:R-:W2:Y:S04]  /*45aa0*/  LDL.LU R4, [R1+0x1a8] ;  /* 0x0001a80001047983 */ /* 0x000ea80000300800 */
[----:B------:R0:W-:Y:S02]  /*45ab0*/  @P4 STG.E.U16 [R2.64], R21 ;  /* 0x0000001502004986 */ /* 0x0001e4000c10150a */
[----:B0-----:R-:W-:-:S04]  /*45ac0*/  LEA R2, P6, R5, R28, 0x1 ;  /* 0x0000001c05027211 */ /* 0x001fc800078c08ff */
[----:B------:R-:W-:Y:S02]  /*45ad0*/  LEA.HI.X.SX32 R3, R5, R0, 0x1, P6 ;  /* 0x0000000005037211 */ /* 0x000fe400030f0eff */
[----:B--2---:R-:W-:Y:S01]  /*45ae0*/  ISETP.LT.AND P4, PT, R4, c[0x0][0x17c], !P0 ;  /* 0x00005f0004007a0c */ /* 0x004fe20004781270 */
[----:B------:R-:W-:Y:S02]  /*45af0*/  IMAD R4, R16, 0x2, R5 ;  /* 0x0000000210047824 */ /* 0x000fe400078e0205 */
[----:B------:R-:W2:Y:S04]  /*45b00*/  LDL R5, [R1+0xa8] ;  /* 0x0000a80001057983 */ /* 0x000ea80000100800 */
[----:B--2---:R0:W-:Y:S01]  /*45b10*/  @P3 STG.E.U16 [R8.64], R5 ;  /* 0x0000000508003986 */ /* 0x0041e2000c10150a */
[----:B----4-:R-:W-:-:S03]  /*45b20*/  ISETP.LT.AND P3, PT, R26, c[0x0][0x17c], !P0 ;  /* 0x00005f001a007a0c */ /* 0x010fc60004761270 */
[----:B------:R-:W2:Y:S01]  /*45b30*/  LDL.LU R26, [R1+0x1c4] ;  /* 0x0001c400011a7983 */ /* 0x000ea20000300800 */
[----:B0-----:R-:W-:Y:S01]  /*45b40*/  LEA R8, P6, R4, R28, 0x1 ;  /* 0x0000001c04087211 */ /* 0x001fe200078c08ff */
[----:B------:R-:W-:-:S03]  /*45b50*/  IMAD R5, R16, 0x2, R4 ;  /* 0x0000000210057824 */ /* 0x000fc600078e0204 */
[----:B------:R-:W-:Y:S02]  /*45b60*/  LEA.HI.X.SX32 R9, R4, R0, 0x1, P6 ;  /* 0x0000000004097211 */ /* 0x000fe400030f0eff */
[----:B------:R-:W4:Y:S04]  /*45b70*/  LDL.LU R4, [R1+0x1b0] ;  /* 0x0001b00001047983 */ /* 0x000f280000300800 */
[----:B-----5:R0:W-:Y:S02]  /*45b80*/  @P1 STG.E.U16 [R2.64], R13 ;  /* 0x0000000d02001986 */ /* 0x0201e4000c10150a */
[----:B0-----:R-:W-:-:S04]  /*45b90*/  LEA R2, P6, R5, R28, 0x1 ;  /* 0x0000001c05027211 */ /* 0x001fc800078c08ff */
[----:B------:R-:W-:Y:S02]  /*45ba0*/  LEA.HI.X.SX32 R3, R5, R0, 0x1, P6 ;  /* 0x0000000005037211 */ /* 0x000fe400030f0eff */
[----:B----4-:R-:W-:Y:S01]  /*45bb0*/  ISETP.LT.AND P1, PT, R4, c[0x0][0x17c], !P0 ;  /* 0x00005f0004007a0c */ /* 0x010fe20004721270 */
[----:B------:R-:W-:Y:S02]  /*45bc0*/  IMAD R4, R16, 0x2, R5 ;  /* 0x0000000210047824 */ /* 0x000fe400078e0205 */
[----:B------:R-:W4:Y:S04]  /*45bd0*/  LDL.LU R5, [R1+0x1b4] ;  /* 0x0001b40001057983 */ /* 0x000f280000300800 */
[----:B------:R0:W-:Y:S04]  /*45be0*/  @P2 STG.E.U16 [R8.64], R20 ;  /* 0x0000001408002986 */ /* 0x0001e8000c10150a */
[----:B------:R1:W-:Y:S01]  /*45bf0*/  @P5 STG.E.U16 [R2.64], R17 ;  /* 0x0000001102005986 */ /* 0x0003e2000c10150a */
[----:B0-----:R-:W-:-:S04]  /*45c00*/  LEA R8, P6, R4, R28, 0x1 ;  /* 0x0000001c04087211 */ /* 0x001fc800078c08ff */
[----:B------:R-:W-:Y:S02]  /*45c10*/  LEA.HI.X.SX32 R9, R4, R0, 0x1, P6 ;  /* 0x0000000004097211 */ /* 0x000fe400030f0eff */
[----:B---3--:R-:W-:Y:S02]  /*45c20*/  ISETP.LT.AND P5, PT, R29, c[0x0][0x17c], !P0 ;  /* 0x00005f001d007a0c */ /* 0x008fe400047a1270 */
[----:B------:R-:W3:Y:S01]  /*45c30*/  LDL.LU R29, [R1+0x1d4] ;  /* 0x0001d400011d7983 */ /* 0x000ee20000300800 */
[----:B----4-:R-:W-:Y:S01]  /*45c40*/  ISETP.LT.AND P2, PT, R5, c[0x0][0x17c], !P0 ;  /* 0x00005f0005007a0c */ /* 0x010fe20004741270 */
[----:B------:R-:W-:-:S05]  /*45c50*/  IMAD R5, R16, 0x2, R4 ;  /* 0x0000000210057824 */ /* 0x000fca00078e0204 */
[----:B-1----:R-:W-:Y:S01]  /*45c60*/  LEA R2, P6, R5, R28, 0x1 ;  /* 0x0000001c05027211 */ /* 0x002fe200078c08ff */
[----:B------:R-:W-:-:S03]  /*45c70*/  IMAD R4, R16, 0x2, R5 ;  /* 0x0000000210047824 */ /* 0x000fc600078e0205 */
[----:B------:R-:W-:Y:S02]  /*45c80*/  LEA.HI.X.SX32 R3, R5, R0, 0x1, P6 ;  /* 0x0000000005037211 */ /* 0x000fe400030f0eff */
[----:B------:R-:W4:Y:S04]  /*45c90*/  LDL.LU R5, [R1+0x1bc] ;  /* 0x0001bc0001057983 */ /* 0x000f280000300800 */
[----:B------:R0:W-:Y:S02]  /*45ca0*/  @P4 STG.E.U16 [R8.64], R24 ;  /* 0x0000001808004986 */ /* 0x0001e4000c10150a */
        /* <DEDUP_REMOVED lines=9> */
[----:B--2---:R-:W-:Y:S02]  /*45d40*/  ISETP.LT.AND P1, PT, R26, c[0x0][0x17c], !P0 ;  /* 0x00005f001a007a0c */ /* 0x004fe40004721270 */
[----:B------:R-:W2:Y:S01]  /*45d50*/  LDL.LU R26, [R1+0x1dc] ;  /* 0x0001dc00011a7983 */ /* 0x000ea20000300800 */
        /* <DEDUP_REMOVED lines=20> */
[----:B---3--:R-:W-:-:S03]  /*45ea0*/  ISETP.LT.AND P3, PT, R29, c[0x0][0x17c], !P0 ;  /* 0x00005f001d007a0c */ /* 0x008fc60004761270 */
[----:B------:R-:W3:Y:S01]  /*45eb0*/  LDL.LU R29, [R1+0x1e4] ;  /* 0x0001e400011d7983 */ /* 0x000ee20000300800 */
[----:B0-----:R-:W-:-:S04]  /*45ec0*/  LEA R2, P6, R5, R28, 0x1 ;  /* 0x0000001c05027211 */ /* 0x001fc800078c08ff */
[----:B------:R-:W-:Y:S02]  /*45ed0*/  LEA.HI.X.SX32 R3, R5, R0, 0x1, P6 ;  /* 0x0000000005037211 */ /* 0x000fe400030f0eff */
[----:B----4-:R-:W-:Y:S01]  /*45ee0*/  ISETP.LT.AND P4, PT, R4, c[0x0][0x17c], !P0 ;  /* 0x00005f0004007a0c */ /* 0x010fe20004781270 */
[----:B------:R-:W-:Y:S02]  /*45ef0*/  IMAD R4, R16, 0x2, R5 ;  /* 0x0000000210047824 */ /* 0x000fe400078e0205 */
[----:B------:R-:W4:Y:S03]  /*45f00*/  LDL.LU R5, [R1+0x98] ;  /* 0x0000980001057983 */ /* 0x000f260000300800 */
[----:B-1----:R-:W-:Y:S02]  /*45f10*/  LEA R8, P6, R4, R28, 0x1 ;  /* 0x0000001c04087211 */ /* 0x002fe400078c08ff */
[----:B------:R-:W-:-:S02]  /*45f20*/  PRMT R6, R25, 0x7632, R6 ;  /* 0x0000763219067816 */ /* 0x000fc40000000006 */
[----:B------:R-:W5:Y:S01]  /*45f30*/  LDL.LU R25, [R1+0x1e8] ;  /* 0x0001e80001197983 */ /* 0x000f620000300800 */
[----:B------:R-:W-:Y:S02]  /*45f40*/  LEA.HI.X.SX32 R9, R4, R0, 0x1, P6 ;  /* 0x0000000004097211 */ /* 0x000fe400030f0eff */
[----:B----4-:R-:W-:Y:S01]  /*45f50*/  PRMT R10, R5, 0x7632, R10 ;  /* 0x00007632050a7816 */ /* 0x010fe2000000000a */
[----:B------:R-:W-:Y:S02]  /*45f60*/  IMAD R5, R16, 0x2, R4 ;  /* 0x0000000210057824 */ /* 0x000fe400078e0204 */
[----:B------:R-:W4:Y:S04]  /*45f70*/  LDL.LU R4, [R1+0xc8] ;  /* 0x0000c80001047983 */ /* 0x000f280000300800 */
[----:B------:R0:W-:Y:S04]  /*45f80*/  @P1 STG.E.U16 [R2.64], R10 ;  /* 0x0000000a02001986 */ /* 0x0001e8000c10150a */
[----:B0-----:R-:W3:Y:S01]  /*45f90*/  LDL.LU R3, [R1+0x1d8] ;  /* 0x0001d80001037983 */ /* 0x001ee20000300800 */
[----:B------:R-:W-:-:S03]  /*45fa0*/  LEA R2, P6, R5, R28, 0x1 ;  /* 0x0000001c05027211 */ /* 0x000fc600078c08ff */
[----:B------:R0:W-:Y:S01]  /*45fb0*/  @P2 STG.E.U16 [R8.64], R6 ;  /* 0x0000000608002986 */ /* 0x0001e2000c10150a */
[----:B--2---:R-:W-:-:S03]  /*45fc0*/  ISETP.LT.AND P2, PT, R26, c[0x0][0x17c], !P0 ;  /* 0x00005f001a007a0c */ /* 0x004fc60004741270 */
[----:B------:R-:W2:Y:S01]  /*45fd0*/  LDL.LU R26, [R1+0x1f0] ;  /* 0x0001f000011a7983 */ /* 0x000ea20000300800 */
[--C-:B0-----:R-:W-:Y:S01]  /*45fe0*/  IMAD R9, R16, 0x2, R5.reuse ;  /* 0x0000000210097824 */ /* 0x101fe200078e0205 */
[----:B---3--:R-:W-:Y:S02]  /*45ff0*/  ISETP.LT.AND P1, PT, R3, c[0x0][0x17c], !P0 ;  /* 0x00005f0003007a0c */ /* 0x008fe40004721270 */
[----:B------:R-:W-:Y:S02]  /*46000*/  LEA.HI.X.SX32 R3, R5, R0, 0x1, P6 ;  /* 0x0000000005037211 */ /* 0x000fe400030f0eff */
[----:B----4-:R-:W-:-:S05]  /*46010*/  PRMT R5, R4, 0x7632, R5 ;  /* 0x0000763204057816 */ /* 0x010fca0000000005 */
[----:B------:R0:W-:Y:S04]  /*46020*/  @P5 STG.E.U16 [R2.64], R5 ;  /* 0x0000000502005986 */ /* 0x0001e8000c10150a */
[----:B0-----:R-:W3:Y:S04]  /*46030*/  LDL.LU R3, [R1+0x1e0] ;  /* 0x0001e00001037983 */ /* 0x001ee80000300800 */
[----:B------:R-:W4:Y:S01]  /*46040*/  LDL.LU R5, [R1+0xd8] ;  /* 0x0000d80001057983 */ /* 0x000f220000300800 */
[----:B------:R-:W-:Y:S01]  /*46050*/  LEA R8, P6, R9, R28, 0x1 ;  /* 0x0000001c09087211 */ /* 0x000fe200078c08ff */
[----:B------:R-:W-:-:S03]  /*46060*/  IMAD R4, R16, 0x2, R9 ;  /* 0x0000000210047824 */ /* 0x000fc600078e0209 */
[----:B------:R-:W-:Y:S02]  /*46070*/  LEA.HI.X.SX32 R9, R9, R0, 0x1, P6 ;  /* 0x0000000009097211 */ /* 0x000fe400030f0eff */
[----:B------:R-:W-:Y:S02]  /*46080*/  PRMT R6, R21, 0x7632, R6 ;  /* 0x0000763215067816 */ /* 0x000fe40000000006 */
[----:B------:R-:W2:Y:S01]  /*46090*/  LDL.LU R21, [R1+0x1f4] ;  /* 0x0001f40001157983 */ /* 0x000ea20000300800 */
[----:B----4-:R-:W-:-:S05]  /*460a0*/  PRMT R10, R5, 0x7632, R10 ;  /* 0x00007632050a7816 */ /* 0x010fca000000000a */
[----:B------:R0:W-:Y:S04]  /*460b0*/  @P4 STG.E.U16 [R8.64], R10 ;  /* 0x0000000a08004986 */ /* 0x0001e8000c10150a */
[----:B0-----:R-:W4:Y:S04]  /*460c0*/  LDL.LU R8, [R1+0xa8] ;  /* 0x0000a80001087983 */ /* 0x001f280000300800 */
[----:B------:R-:W2:Y:S01]  /*460d0*/  LDL.LU R9, [R1+0x1ec] ;  /* 0x0001ec0001097983 */ /* 0x000ea20000300800 */
[----:B------:R-:W-:-:S03]  /*460e0*/  ISETP.LT.AND P4, PT, R29, c[0x0][0x17c], !P0 ;  /* 0x00005f001d007a0c */ /* 0x000fc60004781270 */
[----:B------:R-:W2:Y:S01]  /*460f0*/  LDL.LU R29, [R1+0x1f8] ;  /* 0x0001f800011d7983 */ /* 0x000ea20000300800 */
[----:B------:R-:W-:Y:S02]  /*46100*/  LEA R2, P6, R4, R28, 0x1 ;  /* 0x0000001c04027211 */ /* 0x000fe400078c08ff */
[----:B---3--:R-:W-:Y:S01]  /*46110*/  ISETP.LT.AND P5, PT, R3, c[0x0][0x17c], !P0 ;  /* 0x00005f0003007a0c */ /* 0x008fe200047a1270 */
[----:B------:R-:W-:Y:S01]  /*46120*/  IMAD R5, R16, 0x2, R4 ;  /* 0x0000000210057824 */ /* 0x000fe200078e0204 */
[----:B------:R-:W-:-:S04]  /*46130*/  LEA.HI.X.SX32 R3, R4, R0, 0x1, P6 ;  /* 0x0000000004037211 */ /* 0x000fc800030f0eff */
[----:B------:R-:W-:Y:S01]  /*46140*/  LEA R4, P6, R5, R28, 0x1 ;  /* 0x0000001c05047211 */ /* 0x000fe200078c08ff */
[----:B------:R0:W-:Y:S01]  /*46150*/  @P3 STG.E.U16 [R2.64], R6 ;  /* 0x0000000602003986 */ /* 0x0001e2000c10150a */
[----:B------:R-:W-:Y:S01]  /*46160*/  PRMT R10, R13, 0x7632, R10 ;  /* 0x000076320d0a7816 */ /* 0x000fe2000000000a */
[----:B0-----:R-:W-:Y:S01]  /*46170*/  IMAD R3, R16, 0x2, R5 ;  /* 0x0000000210037824 */ /* 0x001fe200078e0205 */
[----:B------:R-:W-:-:S04]  /*46180*/  LEA.HI.X.SX32 R5, R5, R0, 0x1, P6 ;  /* 0x0000000005057211 */ /* 0x000fc800030f0eff */
[----:B------:R-:W-:Y:S02]  /*46190*/  LEA R2, P6, R3, R28, 0x1 ;  /* 0x0000001c03027211 */ /* 0x000fe400078c08ff */
[----:B-----5:R-:W-:Y:S02]  /*461a0*/  ISETP.LT.AND P3, PT, R25, c[0x0][0x17c], !P0 ;  /* 0x00005f0019007a0c */ /* 0x020fe40004761270 */
[----:B------:R-:W3:Y:S01]  /*461b0*/  LDL.LU R25, [R1+0x1fc] ;  /* 0x0001fc0001197983 */ /* 0x000ee20000300800 */
[----:B----4-:R-:W-:Y:S01]  /*461c0*/  PRMT R6, R8, 0x7632, R6 ;  /* 0x0000763208067816 */ /* 0x010fe20000000006 */
[----:B------:R-:W-:Y:S01]  /*461d0*/  IMAD R8, R16, 0x2, R3 ;  /* 0x0000000210087824 */ /* 0x000fe200078e0203 */
[----:B------:R-:W-:-:S03]  /*461e0*/  LEA.HI.X.SX32 R3, R3, R0, 0x1, P6 ;  /* 0x0000000003037211 */ /* 0x000fc600030f0eff */
[----:B------:R0:W-:Y:S01]  /*461f0*/  @P1 STG.E.U16 [R4.64], R6 ;  /* 0x0000000604001986 */ /* 0x0001e2000c10150a */
[----:B--2---:R-:W-:Y:S01]  /*46200*/  ISETP.LT.AND P1, PT, R9, c[0x0][0x17c], !P0 ;  /* 0x00005f0009007a0c */ /* 0x004fe20004721270 */
[----:B------:R-:W-:Y:S02]  /*46210*/  IMAD R9, R16, 0x2, R8 ;  /* 0x0000000210097824 */ /* 0x000fe400078e0208 */
[----:B------:R1:W-:Y:S01]  /*46220*/  @P2 STG.E.U16 [R2.64], R10 ;  /* 0x0000000a02002986 */ /* 0x0003e2000c10150a */
[----:B------:R-:W-:Y:S02]  /*46230*/  ISETP.LT.AND P2, PT, R26, c[0x0][0x17c], !P0 ;  /* 0x00005f001a007a0c */ /* 0x000fe40004741270 */
[----:B0-----:R-:W-:Y:S02]  /*46240*/  LEA R4, P6, R8, R28, 0x1 ;  /* 0x0000001c08047211 */ /* 0x001fe400078c08ff */
[----:B------:R-:W-:Y:S02]  /*46250*/  PRMT R6, R20, 0x7632, R6 ;  /* 0x0000763214067816 */ /* 0x000fe40000000006 */
[----:B------:R-:W-:Y:S01]  /*46260*/  LEA.HI.X.SX32 R5, R8, R0, 0x1, P6 ;  /* 0x0000000008057211 */ /* 0x000fe200030f0eff */
[----:B------:R-:W2:Y:S01]  /*46270*/  LDL.LU R20, [R1+0x200] ;  /* 0x0002000001147983 */ /* 0x000ea20000300800 */
[----:B-1----:R-:W-:-:S03]  /*46280*/  LEA R2, P6, R9, R28, 0x1 ;  /* 0x0000001c09027211 */ /* 0x002fc600078c08ff */
[----:B------:R-:W4:Y:S01]  /*46290*/  LDL.LU R26, [R1+0x204] ;  /* 0x00020400011a7983 */ /* 0x000f220000300800 */
[----:B------:R-:W-:-:S03]  /*462a0*/  LEA.HI.X.SX32 R3, R9, R0, 0x1, P6 ;  /* 0x0000000009037211 */ /* 0x000fc600030f0eff */
[----:B------:R0:W-:Y:S02]  /*462b0*/  @P5 STG.E.U16 [R4.64], R6 ;  /* 0x0000000604005986 */ /* 0x0001e4000c10150a */
[----:B0-----:R-:W-:-:S05]  /*462c0*/  PRMT R6, R17, 0x7632, R6 ;  /* 0x0000763211067816 */ /* 0x001fca0000000006 */
[----:B------:R0:W-:Y:S01]  /*462d0*/  @P4 STG.E.U16 [R2.64], R6 ;  /* 0x0000000602004986 */ /* 0x0001e2000c10150a */
[----:B------:R-:W-:-:S03]  /*462e0*/  ISETP.LT.AND P4, PT, R29, c[0x0][0x17c], !P0 ;  /* 0x00005f001d007a0c */ /* 0x000fc60004781270 */
[----:B------:R-:W5:Y:S01]  /*462f0*/  LDL.LU R29, [R1+0x208] ;  /* 0x00020800011d7983 */ /* 0x000f620000300800 */
[----:B------:R-:W-:-:S04]  /*46300*/  IMAD R5, R16, 0x2, R9 ;  /* 0x0000000210057824 */ /* 0x000fc800078e0209 */
[----:B------:R-:W-:Y:S01]  /*46310*/  IMAD R8, R16, 0x2, R5 ;  /* 0x0000000210087824 */ /* 0x000fe200078e0205 */
[C---:B------:R-:W-:Y:S02]  /*46320*/  LEA R4, P6, R5.reuse, R28, 0x1 ;  /* 0x0000001c05047211 */ /* 0x040fe400078c08ff */
[----:B------:R-:W-:Y:S02]  /*46330*/  PRMT R10, R24, 0x7632, R10 ;  /* 0x00007632180a7816 */ /* 0x000fe4000000000a */
[----:B------:R-:W-:Y:S01]  /*46340*/  LEA.HI.X.SX32 R5, R5, R0, 0x1, P6 ;  /* 0x0000000005057211 */ /* 0x000fe200030f0eff */
[----:B------:R-:W-:Y:S01]  /*46350*/  IMAD R9, R16, 0x2, R8 ;  /* 0x0000000210097824 */ /* 0x000fe200078e0208 */
[C---:B0-----:R-:W-:Y:S02]  /*46360*/  LEA R2, P6, R8.reuse, R28, 0x1 ;  /* 0x0000001c08027211 */ /* 0x041fe400078c08ff */
[----:B------:R-:W-:Y:S01]  /*46370*/  PRMT R6, R27, 0x7632, R6 ;  /* 0x000076321b067816 */ /* 0x000fe20000000006 */
[----:B------:R0:W-:Y:S01]  /*46380*/  @P3 STG.E.U16 [R4.64], R10 ;  /* 0x0000000a04003986 */ /* 0x0001e2000c10150a */
[----:B------:R-:W-:-:S02]  /*46390*/  LEA.HI.X.SX32 R3, R8, R0, 0x1, P6 ;  /* 0x0000000008037211 */ /* 0x000fc400030f0eff */
[----:B------:R-:W-:Y:S01]  /*463a0*/  PRMT R8, R6, 0x7632, R8 ;  /* 0x0000763206087816 */ /* 0x000fe20000000008 */
[----:B------:R-:W5:Y:S01]  /*463b0*/  LDL.LU R27, [R1+0x20c] ;  /* 0x00020c00011b7983 */ /* 0x000f620000300800 */
[----:B------:R-:W-:-:S03]  /*463c0*/  ISETP.LT.AND P5, PT, R21, c[0x0][0x17c], !P0 ;  /* 0x00005f0015007a0c */ /* 0x000fc600047a1270 */
[----:B------:R1:W-:Y:S01]  /*463d0*/  @P1 STG.E.U16 [R2.64], R6 ;  /* 0x0000000602001986 */ /* 0x0003e2000c10150a */
[----:B0-----:R-:W-:-:S04]  /*463e0*/  LEA R4, P6, R9, R28, 0x1 ;  /* 0x0000001c09047211 */ /* 0x001fc800078c08ff */
[----:B------:R-:W-:Y:S01]  /*463f0*/  LEA.HI.X.SX32 R5, R9, R0, 0x1, P6 ;  /* 0x0000000009057211 */ /* 0x000fe200030f0eff */
[----:B-1----:R-:W-:Y:S01]  /*46400*/  IMAD R3, R16, 0x2, R9 ;  /* 0x0000000210037824 */ /* 0x002fe200078e0209 */
[----:B---3--:R-:W-:-:S03]  /*46410*/  ISETP.LT.AND P3, PT, R25, c[0x0][0x17c], !P0 ;  /* 0x00005f0019007a0c */ /* 0x008fc60004761270 */
[----:B------:R0:W-:Y:S01]  /*46420*/  @P2 STG.E.U16 [R4.64], R8 ;  /* 0x0000000804002986 */ /* 0x0001e2000c10150a */
[C---:B------:R-:W-:Y:S01]  /*46430*/  LEA R2, P6, R3.reuse, R28, 0x1 ;  /* 0x0000001c03027211 */ /* 0x040fe200078c08ff */
[----:B------:R-:W-:Y:S01]  /*46440*/  IMAD R6, R16, 0x2, R3 ;  /* 0x0000000210067824 */ /* 0x000fe200078e0203 */
[----:B------:R-:W-:Y:S02]  /*46450*/  PRMT R22, R22, 0x7632, R22 ;  /* 0x0000763216167816 */ /* 0x000fe40000000016 */
[----:B------:R-:W-:-:S05]  /*46460*/  LEA.HI.X.SX32 R3, R3, R0, 0x1, P6 ;  /* 0x0000000003037211 */ /* 0x000fca00030f0eff */
[----:B------:R1:W-:Y:S01]  /*46470*/  @P5 STG.E.U16 [R2.64], R22 ;  /* 0x0000001602005986 */ /* 0x0003e2000c10150a */
[----:B--2---:R-:W-:-:S03]  /*46480*/  ISETP.LT.AND P1, PT, R20, c[0x0][0x17c], !P0 ;  /* 0x00005f0014007a0c */ /* 0x004fc60004721270 */
[----:B------:R-:W2:Y:S01]  /*46490*/  LDL.LU R20, [R1+0x210] ;  /* 0x0002100001147983 */ /* 0x000ea20000300800 */
[----:B----4-:R-:W-:-:S03]  /*464a0*/  ISETP.LT.AND P2, PT, R26, c[0x0][0x17c], !P0 ;  /* 0x00005f001a007a0c */ /* 0x010fc60004741270 */
[----:B------:R-:W3:Y:S04]  /*464b0*/  LDL.LU R25, [R1+0x214] ;  /* 0x0002140001197983 */ /* 0x000ee80000300800 */
[----:B------:R-:W4:Y:S04]  /*464c0*/  LDL.LU R26, [R1+0x218] ;  /* 0x00021800011a7983 */ /* 0x000f280000300800 */
[----:B------:R-:W4:Y:S04]  /*464d0*/  LDL.LU R21, [R1+0x9c] ;  /* 0x00009c0001157983 */ /* 0x000f280000300800 */
[----:B------:R-:W4:Y:S01]  /*464e0*/  LDL.LU R24, [R1+0x8c] ;  /* 0x00008c0001187983 */ /* 0x000f220000300800 */
[----:B-----5:R-:W-:-:S03]  /*464f0*/  ISETP.LT.AND P5, PT, R29, c[0x0][0x17c], !P0 ;  /* 0x00005f001d007a0c */ /* 0x020fc600047a1270 */
[----:B------:R-:W5:Y:S01]  /*46500*/  LDL.LU R29, [R1+0x21c] ;  /* 0x00021c00011d7983 */ /* 0x000f620000300800 */
[----:B0-----:R-:W-:Y:S01]  /*46510*/  LEA R4, P6, R6, R28, 0x1 ;  /* 0x0000001c06047211 */ /* 0x001fe200078c08ff */
[----:B------:R-:W-:Y:S01]  /*46520*/  IMAD R8, R16, 0x2, R6 ;  /* 0x0000000210087824 */ /* 0x000fe200078e0206 */
[----:B------:R-:W-:Y:S02]  /*46530*/  PRMT R18, R18, 0x7632, R18 ;  /* 0x0000763212127816 */ /* 0x000fe40000000012 */
[----:B------:R-:W-:Y:S02]  /*46540*/  LEA.HI.X.SX32 R5, R6, R0, 0x1, P6 ;  /* 0x0000000006057211 */ /* 0x000fe400030f0eff */
[----:B-1----:R-:W-:-:S03]  /*46550*/  LEA R2, P6, R8, R28, 0x1 ;  /* 0x0000001c08027211 */ /* 0x002fc600078c08ff */
[----:B------:R0:W-:Y:S01]  /*46560*/  @P4 STG.E.U16 [R4.64], R18 ;  /* 0x0000001204004986 */ /* 0x0001e2000c10150a */
[----:B------:R-:W-:Y:S02]  /*46570*/  LEA.HI.X.SX32 R3, R8, R0, 0x1, P6 ;  /* 0x0000000008037211 */ /* 0x000fe400030f0eff */
[----:B------:R-:W-:Y:S01]  /*46580*/  PRMT R14, R14, 0x7632, R14 ;  /* 0x000076320e0e7816 */ /* 0x000fe2000000000e */
[----:B0-----:R-:W-:-:S04]  /*46590*/  IMAD R5, R16, 0x2, R8 ;  /* 0x0000000210057824 */ /* 0x001fc800078e0208 */
[----:B------:R-:W-:Y:S01]  /*465a0*/  IMAD R6, R16, 0x2, R5 ;  /* 0x0000000210067824 */ /* 0x000fe200078e0205 */
[C---:B------:R-:W-:Y:S01]  /*465b0*/  LEA R4, P6, R5.reuse, R28, 0x1 ;  /* 0x0000001c05047211 */ /* 0x040fe200078c08ff */
[----:B------:R0:W-:Y:S01]  /*465c0*/  @P3 STG.E.U16 [R2.64], R14 ;  /* 0x0000000e02003986 */ /* 0x0001e2000c10150a */
[----:B------:R-:W-:Y:S01]  /*465d0*/  PRMT R10, R10, 0x7632, R10 ;  /* 0x000076320a0a7816 */ /* 0x000fe2000000000a */
[----:B------:R-:W-:Y:S01]  /*465e0*/  IMAD R8, R16, 0x2, R6 ;  /* 0x0000000210087824 */ /* 0x000fe200078e0206 */
[----:B------:R-:W-:-:S05]  /*465f0*/  LEA.HI.X.SX32 R5, R5, R0, 0x1, P6 ;  /* 0x0000000005057211 */ /* 0x000fca00030f0eff */
[----:B------:R1:W-:Y:S01]  /*46600*/  @P1 STG.E.U16 [R4.64], R10 ;  /* 0x0000000a04001986 */ /* 0x0003e2000c10150a */
[----:B0-----:R-:W-:-:S04]  /*46610*/  LEA R2, P6, R6, R28, 0x1 ;  /* 0x0000001c06027211 */ /* 0x001fc800078c08ff */
[----:B------:R-:W-:Y:S01]  /*46620*/  LEA.HI.X.SX32 R3, R6, R0, 0x1, P6 ;  /* 0x0000000006037211 */ /* 0x000fe200030f0eff */
[----:B------:R-:W-:Y:S01]  /*46630*/  IMAD R6, R16, 0x2, R8 ;  /* 0x0000000210067824 */ /* 0x000fe200078e0208 */
[C---:B-1----:R-:W-:Y:S02]  /*46640*/  LEA R4, P6, R8.reuse, R28, 0x1 ;  /* 0x0000001c08047211 */ /* 0x042fe400078c08ff */
[----:B------:R-:W-:Y:S02]  /*46650*/  ISETP.LT.AND P4, PT, R27, c[0x0][0x17c], !P0 ;  /* 0x00005f001b007a0c */ /* 0x000fe40004781270 */
[----:B------:R-:W-:Y:S01]  /*46660*/  LEA.HI.X.SX32 R5, R8, R0, 0x1, P6 ;  /* 0x0000000008057211 */ /* 0x000fe200030f0eff */
[----:B------:R-:W-:Y:S01]  /*46670*/  IMAD R8, R16, 0x2, R6 ;  /* 0x0000000210087824 */ /* 0x000fe200078e0206 */
[----:B------:R-:W5:Y:S04]  /*46680*/  LDL.LU R27, [R1+0x220] ;  /* 0x00022000011b7983 */ /* 0x000f680000300800 */
[----:B------:R-:W5:Y:S01]  /*46690*/  LDL.LU R18, [R1+0xdc] ;  /* 0x0000dc0001127983 */ /* 0x000f620000300800 */
[----:B--2---:R-:W-:-:S03]  /*466a0*/  ISETP.LT.AND P3, PT, R20, c[0x0][0x17c], !P0 ;  /* 0x00005f0014007a0c */ /* 0x004fc60004761270 */
[----:B------:R-:W2:Y:S04]  /*466b0*/  LDL.LU R20, [R1+0x224] ;  /* 0x0002240001147983 */ /* 0x000ea80000300800 */
[----:B------:R-:W2:Y:S01]  /*466c0*/  LDL.LU R13, [R1+0xbc] ;  /* 0x0000bc00010d7983 */ /* 0x000ea20000300800 */
[----:B---3--:R-:W-:-:S03]  /*466d0*/  ISETP.LT.AND P1, PT, R25, c[0x0][0x17c], !P0 ;  /* 0x00005f0019007a0c */ /* 0x008fc60004721270 */
[----:B------:R-:W3:Y:S04]  /*466e0*/  LDL.LU R17, [R1+0xac] ;  /* 0x0000ac0001117983 */ /* 0x000ee80000300800 */
[----:B----4-:R0:W-:Y:S01]  /*466f0*/  @P2 STG.E.U16 [R2.64], R21 ;  /* 0x0000001502002986 */ /* 0x0101e2000c10150a */
[----:B------:R-:W-:-:S03]  /*46700*/  ISETP.LT.AND P2, PT, R26, c[0x0][0x17c], !P0 ;  /* 0x00005f001a007a0c */ /* 0x000fc60004741270 */
[----:B------:R1:W-:Y:S04]  /*46710*/  @P5 STG.E.U16 [R4.64], R24 ;  /* 0x0000001804005986 */ /* 0x0003e8000c10150a */
[----:B------:R-:W4:Y:S01]  /*46720*/  LDL.LU R22, [R1+0x230] ;  /* 0x0002300001167983 */ /* 0x000f220000300800 */
[----:B0-----:R-:W-:-:S03]  /*46730*/  LEA R2, P6, R6, R28, 0x1 ;  /* 0x0000001c06027211 */ /* 0x001fc600078c08ff */
[----:B------:R-:W2:Y:S01]  /*46740*/  LDL.LU R26, [R1+0x3c] ;  /* 0x00003c00011a7983 */ /* 0x000ea20000300800 */
[----:B------:R-:W-:Y:S02]  /*46750*/  LEA.HI.X.SX32 R3, R6, R0, 0x1, P6 ;  /* 0x0000000006037211 */ /* 0x000fe400030f0eff */
[----:B-1----:R-:W-:Y:S02]  /*46760*/  LEA R4, P6, R8, R28, 0x1 ;  /* 0x0000001c08047211 */ /* 0x002fe400078c08ff */
[----:B-----5:R-:W-:Y:S01]  /*46770*/  ISETP.LT.AND P5, PT, R29, c[0x0][0x17c], !P0 ;  /* 0x00005f001d007a0c */ /* 0x020fe200047a1270 */
[----:B------:R-:W-:Y:S01]  /*46780*/  IMAD R6, R16, 0x2, R8 ;  /* 0x0000000210067824 */ /* 0x000fe200078e0208 */
[----:B------:R-:W5:Y:S01]  /*46790*/  LDL.LU R29, [R1+0x1c] ;  /* 0x00001c00011d7983 */ /* 0x000f620000300800 */
[----:B------:R-:W-:-:S03]  /*467a0*/  LEA.HI.X.SX32 R5, R8, R0, 0x1, P6 ;  /* 0x0000000008057211 */ /* 0x000fc600030f0eff */
[----:B------:R-:W2:Y:S04]  /*467b0*/  LDL.LU R25, [R1+0x6c] ;  /* 0x00006c0001197983 */ /* 0x000ea80000300800 */
[----:B------:R-:W2:Y:S04]  /*467c0*/  LDL R8, [R1+0xcc] ;  /* 0x0000cc0001087983 */ /* 0x000ea80000100800 */
[----:B--2---:R0:W-:Y:S01]  /*467d0*/  @P4 STG.E.U16 [R2.64], R8 ;  /* 0x0000000802004986 */ /* 0x0041e2000c10150a */
[----:B------:R-:W-:-:S03]  /*467e0*/  ISETP.LT.AND P4, PT, R27, c[0x0][0x17c], !P0 ;  /* 0x00005f001b007a0c */ /* 0x000fc60004781270 */
[----:B------:R1:W-:Y:S01]  /*467f0*/  @P3 STG.E.U16 [R4.64], R18 ;  /* 0x0000001204003986 */ /* 0x0003e2000c10150a */
[----:B0-----:R-:W-:Y:S01]  /*46800*/  LEA R2, P6, R6, R28, 0x1 ;  /* 0x0000001c06027211 */ /* 0x001fe200078c08ff */
[----:B------:R-:W-:Y:S02]  /*46810*/  IMAD R8, R16, 0x2, R6 ;  /* 0x0000000210087824 */ /* 0x000fe400078e0206 */
[----:B------:R-:W2:Y:S01]  /*46820*/  LDL.LU R27, [R1+0x4c] ;  /* 0x00004c00011b7983 */ /* 0x000ea20000300800 */
[----:B------:R-:W-:Y:S02]  /*46830*/  LEA.HI.X.SX32 R3, R6, R0, 0x1, P6 ;  /* 0x0000000006037211 */ /* 0x000fe400030f0eff */
[----:B-1----:R-:W-:Y:S01]  /*46840*/  LEA R4, P6, R8, R28, 0x1 ;  /* 0x0000001c08047211 */ /* 0x002fe200078c08ff */
[----:B------:R-:W-:Y:S01]  /*46850*/  IMAD R6, R16, 0x2, R8 ;  /* 0x0000000210067824 */ /* 0x000fe200078e0208 */
[----:B------:R-:W-:Y:S02]  /*46860*/  ISETP.LT.AND P3, PT, R20, c[0x0][0x17c], !P0 ;  /* 0x00005f0014007a0c */ /* 0x000fe40004761270 */
[----:B------:R-:W2:Y:S01]  /*46870*/  LDL.LU R20, [R1+0x2c] ;  /* 0x00002c0001147983 */ /* 0x000ea20000300800 */
[----:B------:R-:W-:-:S03]  /*46880*/  LEA.HI.X.SX32 R5, R8, R0, 0x1, P6 ;  /* 0x0000000008057211 */ /* 0x000fc600030f0eff */
[----:B------:R-:W2:Y:S04]  /*46890*/  LDL.LU R8, [R1+0x228] ;  /* 0x0002280001087983 */ /* 0x000ea80000300800 */
[----:B------:R0:W-:Y:S02]  /*468a0*/  @P1 STG.E.U16 [R2.64], R13 ;  /* 0x0000000d02001986 */ /* 0x0001e4000c10150a */
[----:B0-----:R-:W-:-:S04]  /*468b0*/  LEA R2, P6, R6, R28, 0x1 ;  /* 0x0000001c06027211 */ /* 0x001fc800078c08ff */
[----:B------:R-:W-:Y:S02]  /*468c0*/  LEA.HI.X.SX32 R3, R6, R0, 0x1, P6 ;  /* 0x0000000006037211 */ /* 0x000fe400030f0eff */
[----:B--2---:R-:W-:Y:S01]  /*468d0*/  ISETP.LT.AND P1, PT, R8, c[0x0][0x17c], !P0 ;  /* 0x00005f0008007a0c */ /* 0x004fe20004721270 */
[----:B------:R-:W-:Y:S02]  /*468e0*/  IMAD R8, R16, 0x2, R6 ;  /* 0x0000000210087824 */ /* 0x000fe400078e0206 */
[----:B------:R-:W2:Y:S04]  /*468f0*/  LDL.LU R6, [R1+0x22c] ;  /* 0x00022c0001067983 */ /* 0x000ea80000300800 */
[----:B---3--:R0:W-:Y:S04]  /*46900*/  @P2 STG.E.U16 [R4.64], R17 ;  /* 0x0000001104002986 */ /* 0x0081e8000c10150a */
[----:B------:R1:W-:Y:S01]  /*46910*/  @P5 STG.E.U16 [R2.64], R26 ;  /* 0x0000001a02005986 */ /* 0x0003e2000c10150a */
[----:B0-----:R-:W-:-:S04]  /*46920*/  LEA R4, P6, R8, R28, 0x1 ;  /* 0x0000001c08047211 */ /* 0x001fc800078c08ff */
[----:B------:R-:W-:Y:S02]  /*46930*/  LEA.HI.X.SX32 R5, R8, R0, 0x1, P6 ;  /* 0x0000000008057211 */ /* 0x000fe400030f0eff */
[----:B----4-:R-:W-:Y:S02]  /*46940*/  ISETP.LT.AND P5, PT, R22, c[0x0][0x17c], !P0 ;  /* 0x00005f0016007a0c */ /* 0x010fe400047a1270 */
[----:B------:R-:W3:Y:S01]  /*46950*/  LDL.LU R22, [R1+0x24c] ;  /* 0x00024c0001167983 */ /* 0x000ee20000300800 */
[----:B--2---:R-:W-:Y:S01]  /*46960*/  ISETP.LT.AND P2, PT, R6, c[0x0][0x17c], !P0 ;  /* 0x00005f0006007a0c */ /* 0x004fe20004741270 */
[----:B------:R-:W-:-:S05]  /*46970*/  IMAD R6, R16, 0x2, R8 ;  /* 0x0000000210067824 */ /* 0x000fca00078e0208 */
[----:B-1----:R-:W-:Y:S01]  /*46980*/  LEA R2, P6, R6, R28, 0x1 ;  /* 0x0000001c06027211 */ /* 0x002fe200078c08ff */
[----:B------:R-:W-:-:S03]  /*46990*/  IMAD R8, R16, 0x2, R6 ;  /* 0x0000000210087824 */ /* 0x000fc600078e0206 */
[----:B------:R-:W-:Y:S02]  /*469a0*/  LEA.HI.X.SX32 R3, R6, R0, 0x1, P6 ;  /* 0x0000000006037211 */ /* 0x000fe400030f0eff */
[----:B------:R-:W2:Y:S04]  /*469b0*/  LDL.LU R6, [R1+0x234] ;  /* 0x0002340001067983 */ /* 0x000ea80000300800 */
[----:B-----5:R0:W-:Y:S02]  /*469c0*/  @P4 STG.E.U16 [R4.64], R29 ;  /* 0x0000001d04004986 */ /* 0x0201e4000c10150a */
[----:B0-----:R-:W-:-:S04]  /*469d0*/  LEA R4, P6, R8, R28, 0x1 ;  /* 0x0000001c08047211 */ /* 0x001fc800078c08ff */
[----:B------:R-:W-:Y:S02]  /*469e0*/  LEA.HI.X.SX32 R5, R8, R0, 0x1, P6 ;  /* 0x0000000008057211 */ /* 0x000fe400030f0eff */
[----:B--2---:R-:W-:Y:S01]  /*469f0*/  ISETP.LT.AND P4, PT, R6, c[0x0][0x17c], !P0 ;  /* 0x00005f0006007a0c */ /* 0x004fe20004781270 */
[----:B------:R-:W-:Y:S02]  /*46a00*/  IMAD R6, R16, 0x2, R8 ;  /* 0x0000000210067824 */ /* 0x000fe400078e0208 */
[----:B------:R-:W2:Y:S04]  /*46a10*/  LDL.LU R8, [R1+0x238] ;  /* 0x0002380001087983 */ /* 0x000ea80000300800 */
[----:B------:R0:W-:Y:S02]  /*46a20*/  @P3 STG.E.U16 [R2.64], R25 ;  /* 0x0000001902003986 */ /* 0x0001e4000c10150a */
        /* <DEDUP_REMOVED lines=23> */
[----:B------:R0:W-:Y:S04]  /*46ba0*/  @P4 STG.E.U16 [R2.64], R23 ;  /* 0x0000001702004986 */ /* 0x0001e8000c10150a */
[----:B------:R1:W-:Y:S01]  /*46bb0*/  @P3 STG.E.U16 [R4.64], R19 ;  /* 0x0000001304003986 */ /* 0x0003e2000c10150a */
[----:B0-----:R-:W-:-:S04]  /*46bc0*/  LEA R2, P6, R6, R28, 0x1 ;  /* 0x0000001c06027211 */ /* 0x001fc800078c08ff */
[----:B------:R-:W-:Y:S02]  /*46bd0*/  LEA.HI.X.SX32 R3, R6, R0, 0x1, P6 ;  /* 0x0000000006037211 */ /* 0x000fe400030f0eff */
[----:B---3--:R-:W-:Y:S02]  /*46be0*/  ISETP.LT.AND P3, PT, R22, c[0x0][0x17c], !P0 ;  /* 0x00005f0016007a0c */ /* 0x008fe40004761270 */
[----:B------:R-:W3:Y:S04]  /*46bf0*/  LDL.LU R22, [R1+0x260] ;  /* 0x0002600001167983 */ /* 0x000ee80000300800 */
[----:B------:R0:W-:Y:S01]  /*46c00*/  @P1 STG.E.U16 [R2.64], R15 ;  /* 0x0000000f02001986 */ /* 0x0001e2000c10150a */
[----:B--2---:R-:W-:Y:S01]  /*46c10*/  ISETP.LT.AND P4, PT, R8, c[0x0][0x17c], !P0 ;  /* 0x00005f0008007a0c */ /* 0x004fe20004781270 */
[----:B------:R-:W-:-:S05]  /*46c20*/  IMAD R8, R16, 0x2, R6 ;  /* 0x0000000210087824 */ /* 0x000fca00078e0206 */
[----:B-1----:R-:W-:Y:S01]  /*46c30*/  LEA R4, P6, R8, R28, 0x1 ;  /* 0x0000001c08047211 */ /* 0x002fe200078c08ff */
[----:B------:R-:W-:-:S03]  /*46c40*/  IMAD R6, R16, 0x2, R8 ;  /* 0x0000000210067824 */ /* 0x000fc600078e0208 */
[----:B------:R-:W-:Y:S02]  /*46c50*/  LEA.HI.X.SX32 R5, R8, R0, 0x1, P6 ;  /* 0x0000000008057211 */ /* 0x000fe400030f0eff */
[----:B------:R-:W2:Y:S04]  /*46c60*/  LDL.LU R8, [R1+0x250] ;  /* 0x0002500001087983 */ /* 0x000ea80000300800 */
[----:B0-----:R-:W4:Y:S01]  /*46c70*/  LDL.LU R3, [R1+0x254] ;  /* 0x0002540001037983 */ /* 0x001f220000300800 */
[----:B------:R-:W-:-:S03]  /*46c80*/  LEA R2, P6, R6, R28, 0x1 ;  /* 0x0000001c06027211 */ /* 0x000fc600078c08ff */
[----:B------:R0:W-:Y:S01]  /*46c90*/  @P2 STG.E.U16 [R4.64], R11 ;  /* 0x0000000b04002986 */ /* 0x0001e2000c10150a */
[----:B------:R-:W-:Y:S02]  /*46ca0*/  PRMT R7, R21, 0x7632, R7 ;  /* 0x0000763215077816 */ /* 0x000fe40000000007 */
[----:B------:R-:W-:Y:S01]  /*46cb0*/  PRMT R9, R24, 0x7632, R9 ;  /* 0x0000763218097816 */ /* 0x000fe20000000009 */
[----:B------:R-:W5:Y:S04]  /*46cc0*/  LDL.LU R21, [R1+0x26c] ;  /* 0x00026c0001157983 */ /* 0x000f680000300800 */
[----:B------:R-:W3:Y:S01]  /*46cd0*/  LDL.LU R24, [R1+0x270] ;  /* 0x0002700001187983 */ /* 0x000ee20000300800 */
[----:B--2---:R-:W-:Y:S01]  /*46ce0*/  ISETP.LT.AND P1, PT, R8, c[0x0][0x17c], !P0 ;  /* 0x00005f0008007a0c */ /* 0x004fe20004721270 */
[----:B------:R-:W-:Y:S01]  /*46cf0*/  IMAD R8, R16, 0x2, R6 ;  /* 0x0000000210087824 */ /* 0x000fe200078e0206 */
[----:B----4-:R-:W-:-:S02]  /*46d00*/  ISETP.LT.AND P2, PT, R3, c[0x0][0x17c], !P0 ;  /* 0x00005f0003007a0c */ /* 0x010fc40004741270 */
[----:B------:R-:W-:Y:S02]  /*46d10*/  LEA.HI.X.SX32 R3, R6, R0, 0x1, P6 ;  /* 0x0000000006037211 */ /* 0x000fe400030f0eff */
[----:B0-----:R-:W-:Y:S01]  /*46d20*/  LEA R4, P6, R8, R28, 0x1 ;  /* 0x0000001c08047211 */ /* 0x001fe200078c08ff */
[----:B------:R-:W-:Y:S02]  /*46d30*/  IMAD R6, R16, 0x2, R8 ;  /* 0x0000000210067824 */ /* 0x000fe400078e0208 */
[----:B------:R0:W-:Y:S01]  /*46d40*/  @P5 STG.E.U16 [R2.64], R7 ;  /* 0x0000000702005986 */ /* 0x0001e2000c10150a */
[----:B------:R-:W-:-:S03]  /*46d50*/  LEA.HI.X.SX32 R5, R8, R0, 0x1, P6 ;  /* 0x0000000008057211 */ /* 0x000fc600030f0eff */
[----:B------:R-:W2:Y:S04]  /*46d60*/  LDL.LU R8, [R1+0xcc] ;  /* 0x0000cc0001087983 */ /* 0x000ea80000300800 */
[----:B0-----:R-:W4:Y:S04]  /*46d70*/  LDL.LU R3, [R1+0x258] ;  /* 0x0002580001037983 */ /* 0x001f280000300800 */
[----:B------:R0:W-:Y:S01]  /*46d80*/  @P4 STG.E.U16 [R4.64], R9 ;  /* 0x0000000904004986 */ /* 0x0001e2000c10150a */
[----:B----4-:R-:W-:-:S03]  /*46d90*/  ISETP.LT.AND P5, PT, R3, c[0x0][0x17c], !P0 ;  /* 0x00005f0003007a0c */ /* 0x010fc600047a1270 */
[----:B------:R-:W4:Y:S04]  /*46da0*/  LDL.LU R3, [R1+0x25c] ;  /* 0x00025c0001037983 */ /* 0x000f280000300800 */
[----:B0-----:R-:W3:Y:S01]  /*46db0*/  LDL.LU R9, [R1+0x268] ;  /* 0x0002680001097983 */ /* 0x001ee20000300800 */
[----:B------:R-:W-:Y:S01]  /*46dc0*/  LEA R2, P6, R6, R28, 0x1 ;  /* 0x0000001c06027211 */ /* 0x000fe200078c08ff */
[----:B------:R-:W-:Y:S01]  /*46dd0*/  IMAD R5, R16, 0x2, R6 ;  /* 0x0000000210057824 */ /* 0x000fe200078e0206 */
[----:B--2---:R-:W-:Y:S02]  /*46de0*/  PRMT R10, R8, 0x7632, R10 ;  /* 0x00007632080a7816 */ /* 0x004fe4000000000a */
[----:B------:R-:W-:Y:S02]  /*46df0*/  PRMT R12, R18, 0x7632, R12 ;  /* 0x00007632120c7816 */ /* 0x000fe4000000000c */
[----:B------:R-:W-:Y:S01]  /*46e00*/  PRMT R7, R17, 0x7632, R7 ;  /* 0x0000763211077816 */ /* 0x000fe20000000007 */
[----:B------:R-:W2:Y:S01]  /*46e10*/  LDL.LU R18, [R1+0x274] ;  /* 0x0002740001127983 */ /* 0x000ea20000300800 */
[----:B----4-:R-:W-:-:S02]  /*46e20*/  ISETP.LT.AND P4, PT, R3, c[0x0][0x17c], !P0 ;  /* 0x00005f0003007a0c */ /* 0x010fc40004781270 */
[----:B------:R-:W-:Y:S01]  /*46e30*/  LEA.HI.X.SX32 R3, R6, R0, 0x1, P6 ;  /* 0x0000000006037211 */ /* 0x000fe200030f0eff */
[----:B------:R-:W-:Y:S01]  /*46e40*/  IMAD R6, R16, 0x2, R5 ;  /* 0x0000000210067824 */ /* 0x000fe200078e0205 */
[----:B------:R-:W-:-:S03]  /*46e50*/  LEA R4, P6, R5, R28, 0x1 ;  /* 0x0000001c05047211 */ /* 0x000fc600078c08ff */
[----:B------:R0:W-:Y:S01]  /*46e60*/  @P3 STG.E.U16 [R2.64], R10 ;  /* 0x0000000a02003986 */ /* 0x0001e2000c10150a */
[----:B------:R-:W-:Y:S01]  /*46e70*/  LEA.HI.X.SX32 R5, R5, R0, 0x1, P6 ;  /* 0x0000000005057211 */ /* 0x000fe200030f0eff */
[----:B------:R-:W-:-:S04]  /*46e80*/  IMAD R8, R16, 0x2, R6 ;  /* 0x0000000210087824 */ /* 0x000fc800078e0206 */
[----:B------:R1:W-:Y:S01]  /*46e90*/  @P1 STG.E.U16 [R4.64], R12 ;  /* 0x0000000c04001986 */ /* 0x0003e2000c10150a */
[----:B0-----:R-:W-:-:S04]  /*46ea0*/  LEA R2, P6, R6, R28, 0x1 ;  /* 0x0000001c06027211 */ /* 0x001fc800078c08ff */
[----:B------:R-:W-:Y:S02]  /*46eb0*/  LEA.HI.X.SX32 R3, R6, R0, 0x1, P6 ;  /* 0x0000000006037211 */ /* 0x000fe400030f0eff */
[C---:B-1----:R-:W-:Y:S02]  /*46ec0*/  LEA R4, P6, R8.reuse, R28, 0x1 ;  /* 0x0000001c08047211 */ /* 0x042fe400078c08ff */
[----:B------:R-:W-:Y:S02]  /*46ed0*/  PRMT R6, R13, 0x7632, R6 ;  /* 0x000076320d067816 */ /* 0x000fe40000000006 */
[----:B------:R-:W-:Y:S02]  /*46ee0*/  LEA.HI.X.SX32 R5, R8, R0, 0x1, P6 ;  /* 0x0000000008057211 */ /* 0x000fe400030f0eff */
[----:B---3--:R-:W-:Y:S01]  /*46ef0*/  ISETP.LT.AND P3, PT, R22, c[0x0][0x17c], !P0 ;  /* 0x00005f0016007a0c */ /* 0x008fe20004761270 */
[----:B------:R0:W-:Y:S01]  /*46f00*/  @P2 STG.E.U16 [R2.64], R6 ;  /* 0x0000000602002986 */ /* 0x0001e2000c10150a */
[----:B------:R-:W-:Y:S01]  /*46f10*/  ISETP.LT.AND P1, PT, R9, c[0x0][0x17c], !P0 ;  /* 0x00005f0009007a0c */ /* 0x000fe20004721270 */
[----:B------:R-:W-:Y:S01]  /*46f20*/  IMAD R9, R16, 0x2, R8 ;  /* 0x0000000210097824 */ /* 0x000fe200078e0208 */
[----:B------:R-:W-:Y:S01]  /*46f30*/  PRMT R10, R29, 0x7632, R10 ;  /* 0x000076321d0a7816 */ /* 0x000fe2000000000a */
[----:B------:R-:W3:Y:S01]  /*46f40*/  LDL.LU R22, [R1+0x278] ;  /* 0x0002780001167983 */ /* 0x000ee20000300800 */
[----:B------:R-:W-:-:S03]  /*46f50*/  PRMT R8, R26, 0x7632, R8 ;  /* 0x000076321a087816 */ /* 0x000fc60000000008 */
[----:B------:R1:W-:Y:S01]  /*46f60*/  @P5 STG.E.U16 [R4.64], R7 ;  /* 0x0000000704005986 */ /* 0x0003e2000c10150a */
[----:B------:R-:W-:-:S03]  /*46f70*/  ISETP.LT.AND P5, PT, R24, c[0x0][0x17c], !P0 ;  /* 0x00005f0018007a0c */ /* 0x000fc600047a1270 */
[----:B------:R-:W4:Y:S04]  /*46f80*/  LDL.LU R29, [R1+0x27c] ;  /* 0x00027c00011d7983 */ /* 0x000f280000300800 */
[----:B------:R-:W4:Y:S04]  /*46f90*/  LDL.LU R24, [R1+0x280] ;  /* 0x0002800001187983 */ /* 0x000f280000300800 */
[----:B------:R-:W4:Y:S01]  /*46fa0*/  LDL.LU R26, [R1+0x264] ;  /* 0x00026400011a7983 */ /* 0x000f220000300800 */
[----:B------:R-:W-:Y:S01]  /*46fb0*/  IMAD R13, R16, 0x2, R9 ;  /* 0x00000002100d7824 */ /* 0x000fe200078e0209 */
[----:B0-----:R-:W-:-:S03]  /*46fc0*/  LEA R2, P6, R9, R28, 0x1 ;  /* 0x0000001c09027211 */ /* 0x001fc600078c08ff */
[C---:B------:R-:W-:Y:S01]  /*46fd0*/  IMAD R17, R16.reuse, 0x2, R13 ;  /* 0x0000000210117824 */ /* 0x040fe200078e020d */
[----:B-----5:R-:W-:Y:S02]  /*46fe0*/  ISETP.LT.AND P2, PT, R21, c[0x0][0x17c], !P0 ;  /* 0x00005f0015007a0c */ /* 0x020fe40004741270 */
[----:B------:R-:W-:Y:S01]  /*46ff0*/  LEA.HI.X.SX32 R3, R9, R0, 0x1, P6 ;  /* 0x0000000009037211 */ /* 0x000fe200030f0eff */
[----:B------:R-:W-:Y:S01]  /*47000*/  IMAD R21, R16, 0x2, R17 ;  /* 0x0000000210157824 */ /* 0x000fe200078e0211 */
[----:B-1----:R-:W-:-:S03]  /*47010*/  LEA R4, P6, R13, R28, 0x1 ;  /* 0x0000001c0d047211 */ /* 0x002fc600078c08ff */
[C---:B------:R-:W-:Y:S01]  /*47020*/  IMAD R9, R16.reuse, 0x2, R21 ;  /* 0x0000000210097824 */ /* 0x040fe200078e0215 */
[----:B------:R-:W-:Y:S01]  /*47030*/  LEA.HI.X.SX32 R5, R13, R0, 0x1, P6 ;  /* 0x000000000d057211 */ /* 0x000fe200030f0eff */
[----:B------:R0:W-:Y:S02]  /*47040*/  @P4 STG.E.U16 [R2.64], R8 ;  /* 0x0000000802004986 */ /* 0x0001e4000c10150a */
[----:B------:R-:W-:Y:S01]  /*47050*/  IMAD R13, R16, 0x2, R9 ;  /* 0x00000002100d7824 */ /* 0x000fe200078e0209 */
[----:B------:R-:W-:Y:S01]  /*47060*/  PRMT R6, R25, 0x7632, R6 ;  /* 0x0000763219067816 */ /* 0x000fe20000000006 */
[----:B------:R1:W-:Y:S01]  /*47070*/  @P3 STG.E.U16 [R4.64], R10 ;  /* 0x0000000a04003986 */ /* 0x0003e2000c10150a */
[----:B0-----:R-:W-:-:S04]  /*47080*/  LEA R2, P6, R17, R28, 0x1 ;  /* 0x0000001c11027211 */ /* 0x001fc800078c08ff */
[----:B------:R-:W-:Y:S01]  /*47090*/  LEA.HI.X.SX32 R3, R17, R0, 0x1, P6 ;  /* 0x0000000011037211 */ /* 0x000fe200030f0eff */
[----:B------:R-:W-:Y:S01]  /*470a0*/  IMAD R17, R16, 0x2, R13 ;  /* 0x0000000210117824 */ /* 0x000fe200078e020d */
[----:B-1----:R-:W-:-:S03]  /*470b0*/  LEA R4, P6, R21, R28, 0x1 ;  /* 0x0000001c15047211 */ /* 0x002fc600078c08ff */
[C---:B------:R-:W-:Y:S01]  /*470c0*/  IMAD R25, R16.reuse, 0x2, R17 ;  /* 0x0000000210197824 */ /* 0x040fe200078e0211 */
[----:B------:R-:W-:Y:S01]  /*470d0*/  PRMT R7, R27, 0x7632, R7 ;  /* 0x000076321b077816 */ /* 0x000fe20000000007 */
[----:B------:R0:W-:Y:S01]  /*470e0*/  @P1 STG.E.U16 [R2.64], R6 ;  /* 0x0000000602001986 */ /* 0x0001e2000c10150a */
[----:B------:R-:W-:Y:S01]  /*470f0*/  LEA.HI.X.SX32 R5, R21, R0, 0x1, P6 ;  /* 0x0000000015057211 */ /* 0x000fe200030f0eff */
[----:B------:R-:W-:-:S04]  /*47100*/  IMAD R21, R16, 0x2, R25 ;  /* 0x0000000210157824 */ /* 0x000fc800078e0219 */
[----:B------:R1:W-:Y:S01]  /*47110*/  @P2 STG.E.U16 [R4.64], R7 ;  /* 0x0000000704002986 */ /* 0x0003e2000c10150a */
[----:B------:R-:W-:Y:S01]  /*47120*/  IMAD R27, R16, 0x2, R21 ;  /* 0x00000002101b7824 */ /* 0x000fe200078e0215 */
[----:B0-----:R-:W-:-:S04]  /*47130*/  LEA R2, P1, R9, R28, 0x1 ;  /* 0x0000001c09027211 */ /* 0x001fc800078208ff */
[----:B------:R-:W-:Y:S02]  /*47140*/  LEA.HI.X.SX32 R3, R9, R0, 0x1, P1 ;  /* 0x0000000009037211 */ /* 0x000fe400008f0eff */
[-C--:B-1----:R-:W-:Y:S02]  /*47150*/  LEA R4, P1, R17, R28.reuse, 0x1 ;  /* 0x0000001c11047211 */ /* 0x082fe400078208ff */
[-C--:B------:R-:W-:Y:S02]  /*47160*/  LEA R8, P2, R13, R28.reuse, 0x1 ;  /* 0x0000001c0d087211 */ /* 0x080fe400078408ff */
[----:B------:R-:W-:Y:S02]  /*47170*/  LEA R16, P6, R25, R28, 0x1 ;  /* 0x0000001c19107211 */ /* 0x000fe400078c08ff */
[----:B------:R-:W-:Y:S02]  /*47180*/  LEA.HI.X.SX32 R5, R17, R0, 0x1, P1 ;  /* 0x0000000011057211 */ /* 0x000fe400008f0eff */
[----:B------:R-:W-:-:S02]  /*47190*/  LEA R12, P1, R27, R28, 0x1 ;  /* 0x0000001c1b0c7211 */ /* 0x000fc400078208ff */
[----:B--2---:R-:W-:Y:S02]  /*471a0*/  ISETP.LT.AND P4, PT, R18, c[0x0][0x17c], !P0 ;  /* 0x00005f0012007a0c */ /* 0x004fe40004781270 */
[-C--:B------:R-:W-:Y:S02]  /*471b0*/  LEA.HI.X.SX32 R9, R13, R0.reuse, 0x1, P2 ;  /* 0x000000000d097211 */ /* 0x080fe400010f0eff */
[----:B------:R-:W-:Y:S02]  /*471c0*/  LEA.HI.X.SX32 R17, R25, R0, 0x1, P6 ;  /* 0x0000000019117211 */ /* 0x000fe400030f0eff */
[----:B------:R-:W-:Y:S02]  /*471d0*/  LEA R28, P6, R21, R28, 0x1 ;  /* 0x0000001c151c7211 */ /* 0x000fe400078c08ff */
[----:B------:R-:W-:Y:S02]  /*471e0*/  LEA.HI.X.SX32 R13, R27, R0, 0x1, P1 ;  /* 0x000000001b0d7211 */ /* 0x000fe400008f0eff */
[----:B------:R-:W-:-:S02]  /*471f0*/  PRMT R7, R7, 0x7632, R7 ;  /* 0x0000763207077816 */ /* 0x000fc40000000007 */
[----:B------:R-:W-:Y:S02]  /*47200*/  PRMT R23, R23, 0x7632, R23 ;  /* 0x0000763217177816 */ /* 0x000fe40000000017 */
[----:B------:R-:W-:Y:S02]  /*47210*/  PRMT R19, R19, 0x7632, R19 ;  /* 0x0000763213137816 */ /* 0x000fe40000000013 */
[----:B------:R-:W-:Y:S02]  /*47220*/  PRMT R14, R15, 0x7632, R14 ;  /* 0x000076320f0e7816 */ /* 0x000fe4000000000e */
[----:B---3--:R-:W-:Y:S02]  /*47230*/  ISETP.LT.AND P3, PT, R22, c[0x0][0x17c], !P0 ;  /* 0x00005f0016007a0c */ /* 0x008fe40004761270 */
[----:B----4-:R-:W-:Y:S02]  /*47240*/  ISETP.LT.AND P2, PT, R29, c[0x0][0x17c], !P0 ;  /* 0x00005f001d007a0c */ /* 0x010fe40004741270 */
[----:B------:R-:W-:-:S02]  /*47250*/  ISETP.LT.AND P1, PT, R24, c[0x0][0x17c], !P0 ;  /* 0x00005f0018007a0c */ /* 0x000fc40004721270 */
[----:B------:R-:W-:Y:S02]  /*47260*/  LEA.HI.X.SX32 R29, R21, R0, 0x1, P6 ;  /* 0x00000000151d7211 */ /* 0x000fe400030f0eff */
[----:B------:R-:W-:Y:S02]  /*47270*/  ISETP.LT.AND P0, PT, R26, c[0x0][0x17c], !P0 ;  /* 0x00005f001a007a0c */ /* 0x000fe40004701270 */
[----:B------:R-:W-:-:S05]  /*47280*/  PRMT R0, R20, 0x7632, R0 ;  /* 0x0000763214007816 */ /* 0x000fca0000000000 */
[----:B------:R0:W-:Y:S04]  /*47290*/  @P5 STG.E.U16 [R2.64], R0 ;  /* 0x0000000002005986 */ /* 0x0001e8000c10150a */
[----:B------:R0:W-:Y:S04]  /*472a0*/  @P4 STG.E.U16 [R8.64], R7 ;  /* 0x0000000708004986 */ /* 0x0001e8000c10150a */
[----:B------:R0:W-:Y:S04]  /*472b0*/  @P3 STG.E.U16 [R4.64], R23 ;  /* 0x0000001704003986 */ /* 0x0001e8000c10150a */
[----:B------:R0:W-:Y:S04]  /*472c0*/  @P2 STG.E.U16 [R16.64], R19 ;  /* 0x0000001310002986 */ /* 0x0001e8000c10150a */
[----:B------:R0:W-:Y:S01]  /*472d0*/  @P1 STG.E.U16 [R28.64], R14 ;  /* 0x0000000e1c001986 */ /* 0x0001e2000c10150a */
[----:B------:R-:W-:Y:S05]  /*472e0*/  @!P0 EXIT ;  /* 0x000000000000894d */ /* 0x000fea0003800000 */
[----:B------:R-:W-:-:S05]  /*472f0*/  PRMT R6, R11, 0x7632, R6 ;  /* 0x000076320b067816 */ /* 0x000fca0000000006 */
[----:B------:R-:W-:Y:S01]  /*47300*/  STG.E.U16 [R12.64], R6 ;  /* 0x000000060c007986 */ /* 0x000fe2000c10150a */
[----:B------:R-:W-:Y:S05]  /*47310*/  EXIT ;  /* 0x000000000000794d */ /* 0x000fea0003800000 */
.L_x_4:
[----:B------:R-:W-:-:S00]  /*47320*/  BRA `(.L_x_4) ;  /* 0xfffffff000007947 */ /* 0x000fc0000383ffff */
[----:B------:R-:W-:-:S00]  /*47330*/  NOP ;  /* 0x0000000000007918 */ /* 0x000fc00000000000 */
        /* <DEDUP_REMOVED lines=12> */
.L_x_5:


//--------------------- .nv.shared.matmul_kernel  --------------------------
	.section	.nv.shared.matmul_kernel,"aw",@nobits
	.sectionflags	@""
	.align	16
